//
// Generated by NVIDIA NVVM Compiler
//
// Compiler Build ID: CL-36424714
// Cuda compilation tools, release 13.0, V13.0.88
// Based on NVVM 20.0.0
//

.version 9.0
.target sm_100
.address_size 64

	// .globl	_Z5cInv2P6float2S0_ii
// _ZZ5cInv2P6float2S0_iiE14sharedDiagonal has been demoted
// _ZZ6bChol2P6float2iiE14sharedDiagonal has been demoted
.global .align 4 .b8 __cudart_i2opi_f[24] = {65, 144, 67, 60, 153, 149, 98, 219, 192, 221, 52, 245, 209, 87, 39, 252, 41, 21, 68, 78, 110, 131, 249, 162};

.visible .entry _Z5cInv2P6float2S0_ii(
	.param .u64 .ptr .align 1 _Z5cInv2P6float2S0_ii_param_0,
	.param .u64 .ptr .align 1 _Z5cInv2P6float2S0_ii_param_1,
	.param .u32 _Z5cInv2P6float2S0_ii_param_2,
	.param .u32 _Z5cInv2P6float2S0_ii_param_3
)
{
	.local .align 4 .b8 	__local_depot0[28];
	.reg .b64 	%SP;
	.reg .b64 	%SPL;
	.reg .pred 	%p<103>;
	.reg .b32 	%r<246>;
	.reg .b32 	%f<261>;
	.reg .b64 	%rd<90>;
	.reg .b64 	%fd<5>;
	// demoted variable
	.shared .align 8 .b8 _ZZ5cInv2P6float2S0_iiE14sharedDiagonal[8];
	mov.u64 	%SPL, __local_depot0;
	ld.param.u64 	%rd18, [_Z5cInv2P6float2S0_ii_param_0];
	ld.param.u64 	%rd19, [_Z5cInv2P6float2S0_ii_param_1];
	ld.param.u32 	%r104, [_Z5cInv2P6float2S0_ii_param_2];
	ld.param.u32 	%r105, [_Z5cInv2P6float2S0_ii_param_3];
	cvta.to.global.u64 	%rd1, %rd19;
	cvta.to.global.u64 	%rd2, %rd18;
	add.u64 	%rd3, %SPL, 0;
	add.u64 	%rd4, %SPL, 0;
	not.b32 	%r106, %r104;
	add.s32 	%r1, %r105, %r106;
	mov.u32 	%r2, %ntid.x;
	mov.u32 	%r3, %nctaid.x;
	mul.lo.s32 	%r4, %r2, %r3;
	cvt.rn.f32.s32 	%f20, %r1;
	cvt.rn.f32.s32 	%f1, %r4;
	div.rn.f32 	%f21, %f20, %f1;
	cvt.rpi.f32.f32 	%f22, %f21;
	cvt.rzi.s32.f32 	%r5, %f22;
	mov.u32 	%r107, %ntid.y;
	mov.u32 	%r108, %nctaid.y;
	mul.lo.s32 	%r6, %r107, %r108;
	cvt.rn.f32.s32 	%f2, %r105;
	mov.u32 	%r7, %tid.x;
	mov.u32 	%r8, %ctaid.x;
	mul.lo.s32 	%r9, %r2, %r8;
	mov.u32 	%r109, %tid.y;
	mov.u32 	%r110, %ctaid.y;
	mad.lo.s32 	%r10, %r107, %r110, %r109;
	setp.lt.s32 	%p1, %r5, 1;
	@%p1 bra 	$L__BB0_24;
	cvt.rn.f32.u32 	%f23, %r6;
	div.rn.f32 	%f24, %f2, %f23;
	cvt.rpi.f32.f32 	%f25, %f24;
	cvt.rzi.s32.f32 	%r11, %f25;
	mov.b32 	%r219, 0;
$L__BB0_2:
	setp.lt.s32 	%p2, %r11, 1;
	@%p2 bra 	$L__BB0_23;
	setp.lt.u32 	%p3, %r11, 4;
	add.s32 	%r113, %r9, %r7;
	mad.lo.s32 	%r13, %r219, %r4, %r113;
	add.s32 	%r114, %r104, %r13;
	add.s32 	%r14, %r114, 1;
	mad.lo.s32 	%r115, %r105, %r104, %r14;
	mul.wide.s32 	%rd22, %r115, 8;
	add.s64 	%rd5, %rd2, %rd22;
	mov.b32 	%r221, 0;
	@%p3 bra 	$L__BB0_14;
	mov.b32 	%r220, 0;
$L__BB0_5:
	setp.gt.s32 	%p4, %r13, %r1;
	mad.lo.s32 	%r16, %r220, %r6, %r10;
	setp.gt.s32 	%p5, %r16, %r105;
	or.pred  	%p6, %p4, %p5;
	setp.lt.s32 	%p7, %r14, %r16;
	or.pred  	%p8, %p6, %p7;
	@%p8 bra 	$L__BB0_7;
	mul.lo.s32 	%r117, %r16, %r105;
	add.s32 	%r118, %r14, %r117;
	mul.wide.s32 	%rd23, %r118, 8;
	add.s64 	%rd24, %rd1, %rd23;
	ld.global.v2.f32 	{%f26, %f27}, [%rd24];
	add.s32 	%r119, %r117, %r104;
	mul.wide.s32 	%rd25, %r119, 8;
	add.s64 	%rd26, %rd1, %rd25;
	ld.global.v2.f32 	{%f28, %f29}, [%rd26];
	ld.global.v2.f32 	{%f30, %f31}, [%rd5];
	mul.f32 	%f32, %f28, %f30;
	mul.f32 	%f33, %f29, %f31;
	sub.f32 	%f34, %f32, %f33;
	mul.f32 	%f35, %f28, %f31;
	fma.rn.f32 	%f36, %f29, %f30, %f35;
	sub.f32 	%f37, %f26, %f34;
	sub.f32 	%f38, %f27, %f36;
	st.global.v2.f32 	[%rd24], {%f37, %f38};
$L__BB0_7:
	add.s32 	%r17, %r16, %r6;
	setp.gt.s32 	%p10, %r17, %r105;
	or.pred  	%p11, %p4, %p10;
	setp.lt.s32 	%p12, %r14, %r17;
	or.pred  	%p13, %p11, %p12;
	@%p13 bra 	$L__BB0_9;
	mul.lo.s32 	%r120, %r17, %r105;
	add.s32 	%r121, %r14, %r120;
	mul.wide.s32 	%rd27, %r121, 8;
	add.s64 	%rd28, %rd1, %rd27;
	ld.global.v2.f32 	{%f39, %f40}, [%rd28];
	add.s32 	%r122, %r120, %r104;
	mul.wide.s32 	%rd29, %r122, 8;
	add.s64 	%rd30, %rd1, %rd29;
	ld.global.v2.f32 	{%f41, %f42}, [%rd30];
	ld.global.v2.f32 	{%f43, %f44}, [%rd5];
	mul.f32 	%f45, %f41, %f43;
	mul.f32 	%f46, %f42, %f44;
	sub.f32 	%f47, %f45, %f46;
	mul.f32 	%f48, %f41, %f44;
	fma.rn.f32 	%f49, %f42, %f43, %f48;
	sub.f32 	%f50, %f39, %f47;
	sub.f32 	%f51, %f40, %f49;
	st.global.v2.f32 	[%rd28], {%f50, %f51};
$L__BB0_9:
	add.s32 	%r18, %r17, %r6;
	setp.gt.s32 	%p15, %r18, %r105;
	or.pred  	%p16, %p4, %p15;
	setp.lt.s32 	%p17, %r14, %r18;
	or.pred  	%p18, %p16, %p17;
	@%p18 bra 	$L__BB0_11;
	mul.lo.s32 	%r123, %r18, %r105;
	add.s32 	%r124, %r14, %r123;
	mul.wide.s32 	%rd31, %r124, 8;
	add.s64 	%rd32, %rd1, %rd31;
	ld.global.v2.f32 	{%f52, %f53}, [%rd32];
	add.s32 	%r125, %r123, %r104;
	mul.wide.s32 	%rd33, %r125, 8;
	add.s64 	%rd34, %rd1, %rd33;
	ld.global.v2.f32 	{%f54, %f55}, [%rd34];
	ld.global.v2.f32 	{%f56, %f57}, [%rd5];
	mul.f32 	%f58, %f54, %f56;
	mul.f32 	%f59, %f55, %f57;
	sub.f32 	%f60, %f58, %f59;
	mul.f32 	%f61, %f54, %f57;
	fma.rn.f32 	%f62, %f55, %f56, %f61;
	sub.f32 	%f63, %f52, %f60;
	sub.f32 	%f64, %f53, %f62;
	st.global.v2.f32 	[%rd32], {%f63, %f64};
$L__BB0_11:
	add.s32 	%r19, %r18, %r6;
	setp.gt.s32 	%p20, %r19, %r105;
	or.pred  	%p21, %p4, %p20;
	setp.lt.s32 	%p22, %r14, %r19;
	or.pred  	%p23, %p21, %p22;
	@%p23 bra 	$L__BB0_13;
	mul.lo.s32 	%r126, %r19, %r105;
	add.s32 	%r127, %r14, %r126;
	mul.wide.s32 	%rd35, %r127, 8;
	add.s64 	%rd36, %rd1, %rd35;
	ld.global.v2.f32 	{%f65, %f66}, [%rd36];
	add.s32 	%r128, %r126, %r104;
	mul.wide.s32 	%rd37, %r128, 8;
	add.s64 	%rd38, %rd1, %rd37;
	ld.global.v2.f32 	{%f67, %f68}, [%rd38];
	ld.global.v2.f32 	{%f69, %f70}, [%rd5];
	mul.f32 	%f71, %f67, %f69;
	mul.f32 	%f72, %f68, %f70;
	sub.f32 	%f73, %f71, %f72;
	mul.f32 	%f74, %f67, %f70;
	fma.rn.f32 	%f75, %f68, %f69, %f74;
	sub.f32 	%f76, %f65, %f73;
	sub.f32 	%f77, %f66, %f75;
	st.global.v2.f32 	[%rd36], {%f76, %f77};
$L__BB0_13:
	add.s32 	%r220, %r220, 4;
	and.b32  	%r221, %r11, 2147483644;
	setp.ne.s32 	%p24, %r220, %r221;
	@%p24 bra 	$L__BB0_5;
$L__BB0_14:
	and.b32  	%r129, %r11, 3;
	setp.eq.s32 	%p25, %r129, 0;
	@%p25 bra 	$L__BB0_23;
	setp.gt.s32 	%p26, %r13, %r1;
	mad.lo.s32 	%r23, %r221, %r6, %r10;
	setp.gt.s32 	%p27, %r23, %r105;
	or.pred  	%p28, %p26, %p27;
	setp.lt.s32 	%p29, %r14, %r23;
	or.pred  	%p30, %p28, %p29;
	@%p30 bra 	$L__BB0_17;
	mul.lo.s32 	%r131, %r23, %r105;
	add.s32 	%r132, %r14, %r131;
	mul.wide.s32 	%rd39, %r132, 8;
	add.s64 	%rd40, %rd1, %rd39;
	ld.global.v2.f32 	{%f78, %f79}, [%rd40];
	add.s32 	%r133, %r131, %r104;
	mul.wide.s32 	%rd41, %r133, 8;
	add.s64 	%rd42, %rd1, %rd41;
	ld.global.v2.f32 	{%f80, %f81}, [%rd42];
	ld.global.v2.f32 	{%f82, %f83}, [%rd5];
	mul.f32 	%f84, %f80, %f82;
	mul.f32 	%f85, %f81, %f83;
	sub.f32 	%f86, %f84, %f85;
	mul.f32 	%f87, %f80, %f83;
	fma.rn.f32 	%f88, %f81, %f82, %f87;
	sub.f32 	%f89, %f78, %f86;
	sub.f32 	%f90, %f79, %f88;
	st.global.v2.f32 	[%rd40], {%f89, %f90};
$L__BB0_17:
	and.b32  	%r134, %r11, 3;
	setp.eq.s32 	%p31, %r134, 1;
	@%p31 bra 	$L__BB0_23;
	add.s32 	%r24, %r23, %r6;
	setp.gt.s32 	%p33, %r24, %r105;
	or.pred  	%p34, %p26, %p33;
	setp.lt.s32 	%p35, %r14, %r24;
	or.pred  	%p36, %p34, %p35;
	@%p36 bra 	$L__BB0_20;
	mul.lo.s32 	%r135, %r24, %r105;
	add.s32 	%r136, %r14, %r135;
	mul.wide.s32 	%rd43, %r136, 8;
	add.s64 	%rd44, %rd1, %rd43;
	ld.global.v2.f32 	{%f91, %f92}, [%rd44];
	add.s32 	%r137, %r135, %r104;
	mul.wide.s32 	%rd45, %r137, 8;
	add.s64 	%rd46, %rd1, %rd45;
	ld.global.v2.f32 	{%f93, %f94}, [%rd46];
	ld.global.v2.f32 	{%f95, %f96}, [%rd5];
	mul.f32 	%f97, %f93, %f95;
	mul.f32 	%f98, %f94, %f96;
	sub.f32 	%f99, %f97, %f98;
	mul.f32 	%f100, %f93, %f96;
	fma.rn.f32 	%f101, %f94, %f95, %f100;
	sub.f32 	%f102, %f91, %f99;
	sub.f32 	%f103, %f92, %f101;
	st.global.v2.f32 	[%rd44], {%f102, %f103};
$L__BB0_20:
	and.b32  	%r138, %r11, 3;
	setp.eq.s32 	%p37, %r138, 2;
	@%p37 bra 	$L__BB0_23;
	add.s32 	%r25, %r24, %r6;
	setp.gt.s32 	%p39, %r25, %r105;
	or.pred  	%p40, %p26, %p39;
	setp.lt.s32 	%p41, %r14, %r25;
	or.pred  	%p42, %p40, %p41;
	@%p42 bra 	$L__BB0_23;
	mul.lo.s32 	%r139, %r25, %r105;
	add.s32 	%r140, %r14, %r139;
	mul.wide.s32 	%rd47, %r140, 8;
	add.s64 	%rd48, %rd1, %rd47;
	ld.global.v2.f32 	{%f104, %f105}, [%rd48];
	add.s32 	%r141, %r139, %r104;
	mul.wide.s32 	%rd49, %r141, 8;
	add.s64 	%rd50, %rd1, %rd49;
	ld.global.v2.f32 	{%f106, %f107}, [%rd50];
	ld.global.v2.f32 	{%f108, %f109}, [%rd5];
	mul.f32 	%f110, %f106, %f108;
	mul.f32 	%f111, %f107, %f109;
	sub.f32 	%f112, %f110, %f111;
	mul.f32 	%f113, %f106, %f109;
	fma.rn.f32 	%f114, %f107, %f108, %f113;
	sub.f32 	%f115, %f104, %f112;
	sub.f32 	%f116, %f105, %f114;
	st.global.v2.f32 	[%rd48], {%f115, %f116};
$L__BB0_23:
	add.s32 	%r219, %r219, 1;
	setp.ne.s32 	%p43, %r219, %r5;
	@%p43 bra 	$L__BB0_2;
$L__BB0_24:
	cvt.rn.f32.s32 	%f117, %r105;
	div.rn.f32 	%f118, %f117, %f1;
	cvt.rpi.f32.f32 	%f119, %f118;
	cvt.rzi.s32.f32 	%r27, %f119;
	add.s32 	%r28, %r104, 1;
	setp.lt.s32 	%p44, %r27, 1;
	mov.b64 	%rd89, 0;
	@%p44 bra 	$L__BB0_46;
	mad.lo.s32 	%r29, %r28, %r105, %r28;
	mov.b32 	%r222, 0;
	mov.u64 	%rd64, __cudart_i2opi_f;
	mov.u32 	%r232, %r222;
$L__BB0_26:
	setp.le.s32 	%p45, %r105, %r28;
	add.s32 	%r143, %r9, %r7;
	mad.lo.s32 	%r144, %r222, %r4, %r143;
	add.s32 	%r32, %r29, %r144;
	setp.ne.s32 	%p46, %r144, 0;
	or.pred  	%p47, %p46, %p45;
	@%p47 bra 	$L__BB0_44;
	mul.wide.s32 	%rd52, %r32, 8;
	add.s64 	%rd53, %rd2, %rd52;
	ld.global.v2.f32 	{%f120, %f121}, [%rd53];
	abs.f32 	%f122, %f120;
	abs.f32 	%f123, %f121;
	setp.gt.f32 	%p48, %f122, %f123;
	selp.f32 	%f124, %f122, %f123, %p48;
	selp.f32 	%f125, %f123, %f122, %p48;
	div.rn.f32 	%f127, %f125, %f124;
	fma.rn.f32 	%f128, %f127, %f127, 0f3F800000;
	sqrt.rn.f32 	%f129, %f128;
	mul.f32 	%f130, %f129, %f124;
	setp.eq.f32 	%p49, %f124, 0f00000000;
	max.f32 	%f131, %f124, %f125;
	setp.gt.f32 	%p50, %f131, 0f7F7FFFFF;
	add.f32 	%f132, %f122, %f123;
	selp.f32 	%f133, %f132, %f130, %p49;
	selp.f32 	%f3, %f132, %f133, %p50;
	setp.gt.f32 	%p51, %f123, %f122;
	selp.f32 	%f134, %f123, %f122, %p51;
	selp.f32 	%f135, %f122, %f123, %p51;
	div.rn.f32 	%f136, %f135, %f134;
	mul.f32 	%f137, %f136, %f136;
	fma.rn.f32 	%f138, %f137, 0f3B33710B, 0fBC807748;
	fma.rn.f32 	%f139, %f138, %f137, 0f3D2CDAB2;
	fma.rn.f32 	%f140, %f139, %f137, 0fBD992D10;
	fma.rn.f32 	%f141, %f140, %f137, 0f3DD9EA6C;
	fma.rn.f32 	%f142, %f141, %f137, 0fBE117CB1;
	fma.rn.f32 	%f143, %f142, %f137, 0f3E4CBCE0;
	fma.rn.f32 	%f144, %f143, %f137, 0fBEAAAA7D;
	mul.f32 	%f145, %f137, %f144;
	fma.rn.f32 	%f146, %f145, %f136, %f136;
	neg.f32 	%f147, %f146;
	fma.rn.f32 	%f148, 0f3F6EE581, 0f3FD774EB, %f147;
	selp.f32 	%f149, %f148, %f146, %p51;
	selp.f32 	%f150, 0f3F6EE581, 0f3FEEE581, %p51;
	selp.f32 	%f151, %f146, %f147, %p51;
	mov.b32 	%r145, %f120;
	fma.rn.f32 	%f152, %f150, 0f3FD774EB, %f151;
	setp.lt.s32 	%p52, %r145, 0;
	selp.f32 	%f153, %f152, %f149, %p52;
	setp.eq.f32 	%p53, %f134, 0f00000000;
	selp.f32 	%f154, 0f40490FDB, 0f00000000, %p52;
	setp.eq.f32 	%p54, %f122, %f123;
	selp.f32 	%f155, 0f4016CBE4, 0f3F490FDB, %p52;
	selp.f32 	%f156, %f155, %f153, %p54;
	selp.f32 	%f157, %f154, %f156, %p53;
	abs.f32 	%f158, %f132;
	setp.nan.f32 	%p55, %f158, %f158;
	copysign.f32 	%f159, %f121, %f157;
	selp.f32 	%f160, %f132, %f159, %p55;
	mul.f32 	%f4, %f160, 0f3F000000;
	mul.f32 	%f161, %f4, 0f3F22F983;
	cvt.rni.s32.f32 	%r231, %f161;
	cvt.rn.f32.s32 	%f162, %r231;
	fma.rn.f32 	%f163, %f162, 0fBFC90FDA, %f4;
	fma.rn.f32 	%f164, %f162, 0fB3A22168, %f163;
	fma.rn.f32 	%f260, %f162, 0fA7C234C5, %f164;
	abs.f32 	%f6, %f4;
	setp.ltu.f32 	%p56, %f6, 0f47CE4780;
	mov.u32 	%r227, %r231;
	mov.f32 	%f259, %f260;
	@%p56 bra 	$L__BB0_35;
	setp.neu.f32 	%p57, %f6, 0f7F800000;
	@%p57 bra 	$L__BB0_30;
	mov.f32 	%f167, 0f00000000;
	mul.rn.f32 	%f259, %f4, %f167;
	mov.b32 	%r227, 0;
	bra.uni 	$L__BB0_35;
$L__BB0_30:
	mov.b32 	%r34, %f4;
	shl.b32 	%r147, %r34, 8;
	or.b32  	%r35, %r147, -2147483648;
	mov.b64 	%rd87, 0;
	mov.b32 	%r224, 0;
	mov.u64 	%rd85, __cudart_i2opi_f;
	mov.u64 	%rd86, %rd4;
$L__BB0_31:
	.pragma "nounroll";
	ld.global.nc.u32 	%r148, [%rd85];
	mad.wide.u32 	%rd56, %r148, %r35, %rd87;
	shr.u64 	%rd87, %rd56, 32;
	st.local.u32 	[%rd86], %rd56;
	add.s32 	%r224, %r224, 1;
	add.s64 	%rd86, %rd86, 4;
	add.s64 	%rd85, %rd85, 4;
	setp.ne.s32 	%p58, %r224, 6;
	@%p58 bra 	$L__BB0_31;
	shr.u32 	%r149, %r34, 23;
	st.local.u32 	[%rd4+24], %rd87;
	and.b32  	%r38, %r149, 31;
	and.b32  	%r150, %r149, 224;
	add.s32 	%r151, %r150, -128;
	shr.u32 	%r152, %r151, 5;
	mul.wide.u32 	%rd57, %r152, 4;
	sub.s64 	%rd12, %rd4, %rd57;
	ld.local.u32 	%r225, [%rd12+24];
	ld.local.u32 	%r226, [%rd12+20];
	setp.eq.s32 	%p59, %r38, 0;
	@%p59 bra 	$L__BB0_34;
	shf.l.wrap.b32 	%r225, %r226, %r225, %r38;
	ld.local.u32 	%r153, [%rd12+16];
	shf.l.wrap.b32 	%r226, %r153, %r226, %r38;
$L__BB0_34:
	shr.u32 	%r154, %r225, 30;
	shf.l.wrap.b32 	%r155, %r226, %r225, 2;
	shl.b32 	%r156, %r226, 2;
	shr.u32 	%r157, %r155, 31;
	add.s32 	%r158, %r157, %r154;
	neg.s32 	%r159, %r158;
	setp.lt.s32 	%p60, %r34, 0;
	selp.b32 	%r227, %r159, %r158, %p60;
	xor.b32  	%r160, %r155, %r34;
	shr.s32 	%r161, %r155, 31;
	xor.b32  	%r162, %r161, %r155;
	xor.b32  	%r163, %r161, %r156;
	cvt.u64.u32 	%rd58, %r162;
	shl.b64 	%rd59, %rd58, 32;
	cvt.u64.u32 	%rd60, %r163;
	or.b64  	%rd61, %rd59, %rd60;
	cvt.rn.f64.s64 	%fd1, %rd61;
	mul.f64 	%fd2, %fd1, 0d3BF921FB54442D19;
	cvt.rn.f32.f64 	%f165, %fd2;
	neg.f32 	%f166, %f165;
	setp.lt.s32 	%p61, %r160, 0;
	selp.f32 	%f259, %f166, %f165, %p61;
$L__BB0_35:
	add.s32 	%r165, %r227, 1;
	mul.rn.f32 	%f168, %f259, %f259;
	and.b32  	%r166, %r227, 1;
	setp.eq.b32 	%p63, %r166, 1;
	selp.f32 	%f169, %f259, 0f3F800000, %p63;
	fma.rn.f32 	%f170, %f168, %f169, 0f00000000;
	fma.rn.f32 	%f171, %f168, 0f37CBAC00, 0fBAB607ED;
	selp.f32 	%f172, 0fB94D4153, %f171, %p63;
	selp.f32 	%f173, 0f3C0885E4, 0f3D2AAABB, %p63;
	fma.rn.f32 	%f174, %f172, %f168, %f173;
	selp.f32 	%f175, 0fBE2AAAA8, 0fBEFFFFFF, %p63;
	fma.rn.f32 	%f176, %f174, %f168, %f175;
	fma.rn.f32 	%f177, %f176, %f170, %f169;
	and.b32  	%r167, %r165, 2;
	setp.eq.s32 	%p64, %r167, 0;
	mov.f32 	%f178, 0f00000000;
	sub.f32 	%f179, %f178, %f177;
	selp.f32 	%f10, %f177, %f179, %p64;
	@%p56 bra 	$L__BB0_43;
	setp.neu.f32 	%p65, %f6, 0f7F800000;
	@%p65 bra 	$L__BB0_38;
	mov.f32 	%f182, 0f00000000;
	mul.rn.f32 	%f260, %f4, %f182;
	mov.b32 	%r231, 0;
	bra.uni 	$L__BB0_43;
$L__BB0_38:
	mov.b32 	%r47, %f4;
	shl.b32 	%r169, %r47, 8;
	or.b32  	%r48, %r169, -2147483648;
	mov.b64 	%rd88, 0;
	mov.b32 	%r228, 0;
$L__BB0_39:
	.pragma "nounroll";
	mul.wide.u32 	%rd63, %r228, 4;
	add.s64 	%rd65, %rd64, %rd63;
	ld.global.nc.u32 	%r170, [%rd65];
	mad.wide.u32 	%rd66, %r170, %r48, %rd88;
	shr.u64 	%rd88, %rd66, 32;
	add.s64 	%rd67, %rd3, %rd63;
	st.local.u32 	[%rd67], %rd66;
	add.s32 	%r228, %r228, 1;
	setp.ne.s32 	%p66, %r228, 6;
	@%p66 bra 	$L__BB0_39;
	shr.u32 	%r171, %r47, 23;
	st.local.u32 	[%rd3+24], %rd88;
	and.b32  	%r51, %r171, 31;
	and.b32  	%r172, %r171, 224;
	add.s32 	%r173, %r172, -128;
	shr.u32 	%r174, %r173, 5;
	mul.wide.u32 	%rd68, %r174, 4;
	sub.s64 	%rd15, %rd3, %rd68;
	ld.local.u32 	%r229, [%rd15+24];
	ld.local.u32 	%r230, [%rd15+20];
	setp.eq.s32 	%p67, %r51, 0;
	@%p67 bra 	$L__BB0_42;
	shf.l.wrap.b32 	%r229, %r230, %r229, %r51;
	ld.local.u32 	%r175, [%rd15+16];
	shf.l.wrap.b32 	%r230, %r175, %r230, %r51;
$L__BB0_42:
	shr.u32 	%r176, %r229, 30;
	shf.l.wrap.b32 	%r177, %r230, %r229, 2;
	shl.b32 	%r178, %r230, 2;
	shr.u32 	%r179, %r177, 31;
	add.s32 	%r180, %r179, %r176;
	neg.s32 	%r181, %r180;
	setp.lt.s32 	%p68, %r47, 0;
	selp.b32 	%r231, %r181, %r180, %p68;
	xor.b32  	%r182, %r177, %r47;
	shr.s32 	%r183, %r177, 31;
	xor.b32  	%r184, %r183, %r177;
	xor.b32  	%r185, %r183, %r178;
	cvt.u64.u32 	%rd69, %r184;
	shl.b64 	%rd70, %rd69, 32;
	cvt.u64.u32 	%rd71, %r185;
	or.b64  	%rd72, %rd70, %rd71;
	cvt.rn.f64.s64 	%fd3, %rd72;
	mul.f64 	%fd4, %fd3, 0d3BF921FB54442D19;
	cvt.rn.f32.f64 	%f180, %fd4;
	neg.f32 	%f181, %f180;
	setp.lt.s32 	%p69, %r182, 0;
	selp.f32 	%f260, %f181, %f180, %p69;
$L__BB0_43:
	sqrt.rn.f32 	%f183, %f3;
	mul.rn.f32 	%f184, %f260, %f260;
	and.b32  	%r187, %r231, 1;
	setp.eq.b32 	%p70, %r187, 1;
	selp.f32 	%f185, 0f3F800000, %f260, %p70;
	fma.rn.f32 	%f186, %f184, %f185, 0f00000000;
	fma.rn.f32 	%f187, %f184, 0f37CBAC00, 0fBAB607ED;
	selp.f32 	%f188, %f187, 0fB94D4153, %p70;
	selp.f32 	%f189, 0f3D2AAABB, 0f3C0885E4, %p70;
	fma.rn.f32 	%f190, %f188, %f184, %f189;
	selp.f32 	%f191, 0fBEFFFFFF, 0fBE2AAAA8, %p70;
	fma.rn.f32 	%f192, %f190, %f184, %f191;
	fma.rn.f32 	%f193, %f192, %f186, %f185;
	and.b32  	%r188, %r231, 2;
	setp.eq.s32 	%p71, %r188, 0;
	mov.f32 	%f194, 0f00000000;
	sub.f32 	%f195, %f194, %f193;
	selp.f32 	%f196, %f193, %f195, %p71;
	mul.f32 	%f197, %f183, %f196;
	mul.f32 	%f198, %f183, %f10;
	st.shared.v2.f32 	[_ZZ5cInv2P6float2S0_iiE14sharedDiagonal], {%f198, %f197};
	mov.u32 	%r232, %r32;
$L__BB0_44:
	add.s32 	%r222, %r222, 1;
	setp.ne.s32 	%p72, %r222, %r27;
	@%p72 bra 	$L__BB0_26;
	cvt.s64.s32 	%rd89, %r232;
$L__BB0_46:
	setp.lt.s32 	%p73, %r27, 1;
	bar.sync 	0;
	shl.b64 	%rd73, %rd89, 3;
	add.s64 	%rd74, %rd2, %rd73;
	ld.shared.v2.f32 	{%f14, %f15}, [_ZZ5cInv2P6float2S0_iiE14sharedDiagonal];
	st.global.v2.f32 	[%rd74], {%f14, %f15};
	@%p73 bra 	$L__BB0_63;
	mul.lo.s32 	%r62, %r28, %r105;
	sub.s32 	%r63, %r105, %r28;
	abs.f32 	%f199, %f14;
	abs.f32 	%f200, %f15;
	add.f32 	%f201, %f199, %f200;
	rcp.rn.f32 	%f16, %f201;
	mul.f32 	%f17, %f14, %f16;
	mul.f32 	%f18, %f15, %f16;
	mul.f32 	%f202, %f18, %f18;
	fma.rn.f32 	%f203, %f17, %f17, %f202;
	rcp.rn.f32 	%f19, %f203;
	and.b32  	%r64, %r27, 3;
	setp.lt.u32 	%p74, %r27, 4;
	mov.b32 	%r242, 0;
	@%p74 bra 	$L__BB0_58;
	and.b32  	%r242, %r27, 2147483644;
	neg.s32 	%r241, %r242;
	add.s32 	%r190, %r3, %r8;
	mul.lo.s32 	%r191, %r2, %r190;
	add.s32 	%r192, %r7, %r191;
	add.s32 	%r240, %r192, 1;
	shl.b32 	%r68, %r4, 2;
	shl.b32 	%r193, %r3, 1;
	add.s32 	%r194, %r8, %r193;
	mul.lo.s32 	%r195, %r2, %r194;
	add.s32 	%r196, %r7, %r195;
	add.s32 	%r239, %r196, 1;
	mad.lo.s32 	%r197, %r3, 3, %r8;
	mul.lo.s32 	%r198, %r2, %r197;
	add.s32 	%r199, %r7, %r198;
	add.s32 	%r238, %r199, 1;
	add.s32 	%r200, %r7, %r104;
	add.s32 	%r201, %r200, %r191;
	add.s32 	%r237, %r201, %r62;
	add.s32 	%r202, %r200, %r195;
	add.s32 	%r236, %r202, %r62;
	add.s32 	%r203, %r200, %r198;
	add.s32 	%r235, %r203, %r62;
	add.s32 	%r204, %r200, %r9;
	add.s32 	%r234, %r204, %r62;
	add.s32 	%r205, %r9, %r7;
	add.s32 	%r233, %r205, 1;
$L__BB0_49:
	setp.le.s32 	%p75, %r105, %r28;
	add.s32 	%r206, %r233, -1;
	setp.eq.s32 	%p76, %r233, 1;
	setp.ge.s32 	%p77, %r206, %r63;
	or.pred  	%p78, %p75, %p77;
	or.pred  	%p79, %p76, %p78;
	@%p79 bra 	$L__BB0_51;
	add.s32 	%r207, %r234, 1;
	mul.wide.s32 	%rd75, %r207, 8;
	add.s64 	%rd76, %rd2, %rd75;
	ld.global.v2.f32 	{%f204, %f205}, [%rd76];
	mul.f32 	%f206, %f204, %f16;
	mul.f32 	%f207, %f205, %f16;
	mul.f32 	%f208, %f207, %f18;
	fma.rn.f32 	%f209, %f206, %f17, %f208;
	mul.f32 	%f210, %f209, %f19;
	mul.f32 	%f211, %f207, %f17;
	mul.f32 	%f212, %f206, %f18;
	sub.f32 	%f213, %f211, %f212;
	mul.f32 	%f214, %f213, %f19;
	st.global.v2.f32 	[%rd76], {%f210, %f214};
$L__BB0_51:
	add.s32 	%r208, %r240, -1;
	setp.eq.s32 	%p81, %r240, 1;
	setp.ge.s32 	%p82, %r208, %r63;
	or.pred  	%p83, %p75, %p82;
	or.pred  	%p84, %p81, %p83;
	@%p84 bra 	$L__BB0_53;
	add.s32 	%r209, %r237, 1;
	mul.wide.s32 	%rd77, %r209, 8;
	add.s64 	%rd78, %rd2, %rd77;
	ld.global.v2.f32 	{%f215, %f216}, [%rd78];
	mul.f32 	%f217, %f215, %f16;
	mul.f32 	%f218, %f216, %f16;
	mul.f32 	%f219, %f218, %f18;
	fma.rn.f32 	%f220, %f217, %f17, %f219;
	mul.f32 	%f221, %f220, %f19;
	mul.f32 	%f222, %f218, %f17;
	mul.f32 	%f223, %f217, %f18;
	sub.f32 	%f224, %f222, %f223;
	mul.f32 	%f225, %f224, %f19;
	st.global.v2.f32 	[%rd78], {%f221, %f225};
$L__BB0_53:
	add.s32 	%r210, %r239, -1;
	setp.eq.s32 	%p86, %r239, 1;
	setp.ge.s32 	%p87, %r210, %r63;
	or.pred  	%p88, %p75, %p87;
	or.pred  	%p89, %p86, %p88;
	@%p89 bra 	$L__BB0_55;
	add.s32 	%r211, %r236, 1;
	mul.wide.s32 	%rd79, %r211, 8;
	add.s64 	%rd80, %rd2, %rd79;
	ld.global.v2.f32 	{%f226, %f227}, [%rd80];
	mul.f32 	%f228, %f226, %f16;
	mul.f32 	%f229, %f227, %f16;
	mul.f32 	%f230, %f229, %f18;
	fma.rn.f32 	%f231, %f228, %f17, %f230;
	mul.f32 	%f232, %f231, %f19;
	mul.f32 	%f233, %f229, %f17;
	mul.f32 	%f234, %f228, %f18;
	sub.f32 	%f235, %f233, %f234;
	mul.f32 	%f236, %f235, %f19;
	st.global.v2.f32 	[%rd80], {%f232, %f236};
$L__BB0_55:
	add.s32 	%r212, %r238, -1;
	setp.eq.s32 	%p91, %r238, 1;
	setp.ge.s32 	%p92, %r212, %r63;
	or.pred  	%p93, %p75, %p92;
	or.pred  	%p94, %p91, %p93;
	@%p94 bra 	$L__BB0_57;
	add.s32 	%r213, %r235, 1;
	mul.wide.s32 	%rd81, %r213, 8;
	add.s64 	%rd82, %rd2, %rd81;
	ld.global.v2.f32 	{%f237, %f238}, [%rd82];
	mul.f32 	%f239, %f237, %f16;
	mul.f32 	%f240, %f238, %f16;
	mul.f32 	%f241, %f240, %f18;
	fma.rn.f32 	%f242, %f239, %f17, %f241;
	mul.f32 	%f243, %f242, %f19;
	mul.f32 	%f244, %f240, %f17;
	mul.f32 	%f245, %f239, %f18;
	sub.f32 	%f246, %f244, %f245;
	mul.f32 	%f247, %f246, %f19;
	st.global.v2.f32 	[%rd82], {%f243, %f247};
$L__BB0_57:
	add.s32 	%r241, %r241, 4;
	add.s32 	%r240, %r240, %r68;
	add.s32 	%r239, %r239, %r68;
	add.s32 	%r238, %r238, %r68;
	add.s32 	%r237, %r237, %r68;
	add.s32 	%r236, %r236, %r68;
	add.s32 	%r235, %r235, %r68;
	add.s32 	%r234, %r234, %r68;
	add.s32 	%r233, %r233, %r68;
	setp.ne.s32 	%p95, %r241, 0;
	@%p95 bra 	$L__BB0_49;
$L__BB0_58:
	setp.eq.s32 	%p96, %r64, 0;
	@%p96 bra 	$L__BB0_63;
	mad.lo.s32 	%r214, %r3, %r242, %r8;
	mad.lo.s32 	%r215, %r2, %r214, %r7;
	add.s32 	%r245, %r215, 1;
	add.s32 	%r216, %r215, %r104;
	add.s32 	%r244, %r216, %r62;
	neg.s32 	%r243, %r64;
$L__BB0_60:
	.pragma "nounroll";
	setp.le.s32 	%p97, %r105, %r28;
	add.s32 	%r217, %r245, -1;
	setp.eq.s32 	%p98, %r245, 1;
	setp.ge.s32 	%p99, %r217, %r63;
	or.pred  	%p100, %p97, %p99;
	or.pred  	%p101, %p98, %p100;
	@%p101 bra 	$L__BB0_62;
	add.s32 	%r218, %r244, 1;
	mul.wide.s32 	%rd83, %r218, 8;
	add.s64 	%rd84, %rd2, %rd83;
	ld.global.v2.f32 	{%f248, %f249}, [%rd84];
	mul.f32 	%f250, %f248, %f16;
	mul.f32 	%f251, %f249, %f16;
	mul.f32 	%f252, %f251, %f18;
	fma.rn.f32 	%f253, %f250, %f17, %f252;
	mul.f32 	%f254, %f253, %f19;
	mul.f32 	%f255, %f251, %f17;
	mul.f32 	%f256, %f250, %f18;
	sub.f32 	%f257, %f255, %f256;
	mul.f32 	%f258, %f257, %f19;
	st.global.v2.f32 	[%rd84], {%f254, %f258};
$L__BB0_62:
	add.s32 	%r245, %r245, %r4;
	add.s32 	%r244, %r244, %r4;
	add.s32 	%r243, %r243, 1;
	setp.ne.s32 	%p102, %r243, 0;
	@%p102 bra 	$L__BB0_60;
$L__BB0_63:
	ret;

}
	// .globl	_Z5cInv1P6float2S0_ii
.visible .entry _Z5cInv1P6float2S0_ii(
	.param .u64 .ptr .align 1 _Z5cInv1P6float2S0_ii_param_0,
	.param .u64 .ptr .align 1 _Z5cInv1P6float2S0_ii_param_1,
	.param .u32 _Z5cInv1P6float2S0_ii_param_2,
	.param .u32 _Z5cInv1P6float2S0_ii_param_3
)
{
	.reg .pred 	%p<16>;
	.reg .b32 	%r<121>;
	.reg .b32 	%f<115>;
	.reg .b64 	%rd<46>;

	ld.param.u64 	%rd2, [_Z5cInv1P6float2S0_ii_param_0];
	ld.param.u32 	%r63, [_Z5cInv1P6float2S0_ii_param_2];
	add.s32 	%r1, %r63, 1;
	mov.u32 	%r2, %ntid.x;
	mov.u32 	%r3, %nctaid.x;
	mul.lo.s32 	%r4, %r2, %r3;
	cvt.rn.f32.s32 	%f1, %r1;
	cvt.rn.f32.s32 	%f2, %r4;
	div.rn.f32 	%f3, %f1, %f2;
	cvt.rpi.f32.f32 	%f4, %f3;
	cvt.rzi.s32.f32 	%r5, %f4;
	mov.u32 	%r6, %tid.x;
	mov.u32 	%r7, %ctaid.x;
	mad.lo.s32 	%r103, %r2, %r7, %r6;
	setp.lt.s32 	%p1, %r5, 1;
	@%p1 bra 	$L__BB1_27;
	ld.param.u32 	%r94, [_Z5cInv1P6float2S0_ii_param_3];
	ld.param.u32 	%r86, [_Z5cInv1P6float2S0_ii_param_2];
	cvta.to.global.u64 	%rd4, %rd2;
	mad.lo.s32 	%r66, %r94, %r86, %r86;
	mul.wide.s32 	%rd5, %r66, 8;
	add.s64 	%rd1, %rd4, %rd5;
	and.b32  	%r9, %r5, 3;
	setp.lt.u32 	%p2, %r5, 4;
	mov.b32 	%r116, 0;
	@%p2 bra 	$L__BB1_20;
	ld.param.u32 	%r95, [_Z5cInv1P6float2S0_ii_param_3];
	ld.param.u32 	%r87, [_Z5cInv1P6float2S0_ii_param_2];
	and.b32  	%r116, %r5, 2147483644;
	neg.s32 	%r115, %r116;
	add.s32 	%r67, %r3, %r7;
	mad.lo.s32 	%r114, %r2, %r67, %r6;
	sub.s32 	%r113, %r87, %r114;
	mad.lo.s32 	%r112, %r95, %r114, %r87;
	shl.b32 	%r68, %r3, 1;
	add.s32 	%r69, %r7, %r68;
	mad.lo.s32 	%r111, %r2, %r69, %r6;
	sub.s32 	%r110, %r111, %r87;
	mad.lo.s32 	%r109, %r95, %r111, %r87;
	mad.lo.s32 	%r70, %r3, 3, %r7;
	mad.lo.s32 	%r108, %r2, %r70, %r6;
	sub.s32 	%r107, %r108, %r87;
	mad.lo.s32 	%r106, %r95, %r108, %r87;
	sub.s32 	%r105, %r87, %r103;
	mad.lo.s32 	%r104, %r95, %r103, %r87;
$L__BB1_3:
	setp.gt.s32 	%p3, %r103, %r1;
	@%p3 bra 	$L__BB1_7;
	setp.ne.s32 	%p4, %r105, 0;
	@%p4 bra 	$L__BB1_6;
	ld.param.u32 	%r96, [_Z5cInv1P6float2S0_ii_param_3];
	ld.param.u32 	%r88, [_Z5cInv1P6float2S0_ii_param_2];
	ld.param.u64 	%rd36, [_Z5cInv1P6float2S0_ii_param_1];
	cvta.to.global.u64 	%rd6, %rd36;
	mad.lo.s32 	%r71, %r96, %r88, %r88;
	mul.wide.s32 	%rd7, %r71, 8;
	add.s64 	%rd8, %rd6, %rd7;
	mov.b32 	%r72, 1065353216;
	st.global.u32 	[%rd8], %r72;
$L__BB1_6:
	ld.param.u64 	%rd37, [_Z5cInv1P6float2S0_ii_param_1];
	cvta.to.global.u64 	%rd9, %rd37;
	mul.wide.s32 	%rd10, %r104, 8;
	add.s64 	%rd11, %rd9, %rd10;
	ld.global.v2.f32 	{%f5, %f6}, [%rd11];
	ld.global.v2.f32 	{%f7, %f8}, [%rd1];
	abs.f32 	%f9, %f7;
	abs.f32 	%f10, %f8;
	add.f32 	%f11, %f9, %f10;
	rcp.rn.f32 	%f12, %f11;
	mul.f32 	%f13, %f5, %f12;
	mul.f32 	%f14, %f6, %f12;
	mul.f32 	%f15, %f7, %f12;
	mul.f32 	%f16, %f8, %f12;
	mul.f32 	%f17, %f16, %f16;
	fma.rn.f32 	%f18, %f15, %f15, %f17;
	rcp.rn.f32 	%f19, %f18;
	mul.f32 	%f20, %f14, %f16;
	fma.rn.f32 	%f21, %f13, %f15, %f20;
	mul.f32 	%f22, %f21, %f19;
	mul.f32 	%f23, %f14, %f15;
	mul.f32 	%f24, %f13, %f16;
	sub.f32 	%f25, %f23, %f24;
	mul.f32 	%f26, %f25, %f19;
	st.global.v2.f32 	[%rd11], {%f22, %f26};
$L__BB1_7:
	setp.gt.s32 	%p5, %r114, %r1;
	@%p5 bra 	$L__BB1_11;
	setp.ne.s32 	%p6, %r113, 0;
	@%p6 bra 	$L__BB1_10;
	ld.param.u32 	%r97, [_Z5cInv1P6float2S0_ii_param_3];
	ld.param.u32 	%r89, [_Z5cInv1P6float2S0_ii_param_2];
	ld.param.u64 	%rd38, [_Z5cInv1P6float2S0_ii_param_1];
	cvta.to.global.u64 	%rd12, %rd38;
	mad.lo.s32 	%r73, %r97, %r89, %r89;
	mul.wide.s32 	%rd13, %r73, 8;
	add.s64 	%rd14, %rd12, %rd13;
	mov.b32 	%r74, 1065353216;
	st.global.u32 	[%rd14], %r74;
$L__BB1_10:
	ld.param.u64 	%rd39, [_Z5cInv1P6float2S0_ii_param_1];
	cvta.to.global.u64 	%rd15, %rd39;
	mul.wide.s32 	%rd16, %r112, 8;
	add.s64 	%rd17, %rd15, %rd16;
	ld.global.v2.f32 	{%f27, %f28}, [%rd17];
	ld.global.v2.f32 	{%f29, %f30}, [%rd1];
	abs.f32 	%f31, %f29;
	abs.f32 	%f32, %f30;
	add.f32 	%f33, %f31, %f32;
	rcp.rn.f32 	%f34, %f33;
	mul.f32 	%f35, %f27, %f34;
	mul.f32 	%f36, %f28, %f34;
	mul.f32 	%f37, %f29, %f34;
	mul.f32 	%f38, %f30, %f34;
	mul.f32 	%f39, %f38, %f38;
	fma.rn.f32 	%f40, %f37, %f37, %f39;
	rcp.rn.f32 	%f41, %f40;
	mul.f32 	%f42, %f36, %f38;
	fma.rn.f32 	%f43, %f35, %f37, %f42;
	mul.f32 	%f44, %f43, %f41;
	mul.f32 	%f45, %f36, %f37;
	mul.f32 	%f46, %f35, %f38;
	sub.f32 	%f47, %f45, %f46;
	mul.f32 	%f48, %f47, %f41;
	st.global.v2.f32 	[%rd17], {%f44, %f48};
$L__BB1_11:
	setp.gt.s32 	%p7, %r111, %r1;
	@%p7 bra 	$L__BB1_15;
	setp.ne.s32 	%p8, %r110, 0;
	@%p8 bra 	$L__BB1_14;
	ld.param.u32 	%r98, [_Z5cInv1P6float2S0_ii_param_3];
	ld.param.u32 	%r90, [_Z5cInv1P6float2S0_ii_param_2];
	ld.param.u64 	%rd40, [_Z5cInv1P6float2S0_ii_param_1];
	cvta.to.global.u64 	%rd18, %rd40;
	mad.lo.s32 	%r75, %r98, %r90, %r90;
	mul.wide.s32 	%rd19, %r75, 8;
	add.s64 	%rd20, %rd18, %rd19;
	mov.b32 	%r76, 1065353216;
	st.global.u32 	[%rd20], %r76;
$L__BB1_14:
	ld.param.u64 	%rd41, [_Z5cInv1P6float2S0_ii_param_1];
	cvta.to.global.u64 	%rd21, %rd41;
	mul.wide.s32 	%rd22, %r109, 8;
	add.s64 	%rd23, %rd21, %rd22;
	ld.global.v2.f32 	{%f49, %f50}, [%rd23];
	ld.global.v2.f32 	{%f51, %f52}, [%rd1];
	abs.f32 	%f53, %f51;
	abs.f32 	%f54, %f52;
	add.f32 	%f55, %f53, %f54;
	rcp.rn.f32 	%f56, %f55;
	mul.f32 	%f57, %f49, %f56;
	mul.f32 	%f58, %f50, %f56;
	mul.f32 	%f59, %f51, %f56;
	mul.f32 	%f60, %f52, %f56;
	mul.f32 	%f61, %f60, %f60;
	fma.rn.f32 	%f62, %f59, %f59, %f61;
	rcp.rn.f32 	%f63, %f62;
	mul.f32 	%f64, %f58, %f60;
	fma.rn.f32 	%f65, %f57, %f59, %f64;
	mul.f32 	%f66, %f65, %f63;
	mul.f32 	%f67, %f58, %f59;
	mul.f32 	%f68, %f57, %f60;
	sub.f32 	%f69, %f67, %f68;
	mul.f32 	%f70, %f69, %f63;
	st.global.v2.f32 	[%rd23], {%f66, %f70};
$L__BB1_15:
	setp.gt.s32 	%p9, %r108, %r1;
	@%p9 bra 	$L__BB1_19;
	setp.ne.s32 	%p10, %r107, 0;
	@%p10 bra 	$L__BB1_18;
	ld.param.u32 	%r99, [_Z5cInv1P6float2S0_ii_param_3];
	ld.param.u32 	%r91, [_Z5cInv1P6float2S0_ii_param_2];
	ld.param.u64 	%rd42, [_Z5cInv1P6float2S0_ii_param_1];
	cvta.to.global.u64 	%rd24, %rd42;
	mad.lo.s32 	%r77, %r99, %r91, %r91;
	mul.wide.s32 	%rd25, %r77, 8;
	add.s64 	%rd26, %rd24, %rd25;
	mov.b32 	%r78, 1065353216;
	st.global.u32 	[%rd26], %r78;
$L__BB1_18:
	ld.param.u64 	%rd43, [_Z5cInv1P6float2S0_ii_param_1];
	cvta.to.global.u64 	%rd27, %rd43;
	mul.wide.s32 	%rd28, %r106, 8;
	add.s64 	%rd29, %rd27, %rd28;
	ld.global.v2.f32 	{%f71, %f72}, [%rd29];
	ld.global.v2.f32 	{%f73, %f74}, [%rd1];
	abs.f32 	%f75, %f73;
	abs.f32 	%f76, %f74;
	add.f32 	%f77, %f75, %f76;
	rcp.rn.f32 	%f78, %f77;
	mul.f32 	%f79, %f71, %f78;
	mul.f32 	%f80, %f72, %f78;
	mul.f32 	%f81, %f73, %f78;
	mul.f32 	%f82, %f74, %f78;
	mul.f32 	%f83, %f82, %f82;
	fma.rn.f32 	%f84, %f81, %f81, %f83;
	rcp.rn.f32 	%f85, %f84;
	mul.f32 	%f86, %f80, %f82;
	fma.rn.f32 	%f87, %f79, %f81, %f86;
	mul.f32 	%f88, %f87, %f85;
	mul.f32 	%f89, %f80, %f81;
	mul.f32 	%f90, %f79, %f82;
	sub.f32 	%f91, %f89, %f90;
	mul.f32 	%f92, %f91, %f85;
	st.global.v2.f32 	[%rd29], {%f88, %f92};
$L__BB1_19:
	ld.param.u32 	%r100, [_Z5cInv1P6float2S0_ii_param_3];
	add.s32 	%r115, %r115, 4;
	shl.b32 	%r79, %r4, 2;
	add.s32 	%r114, %r114, %r79;
	sub.s32 	%r113, %r113, %r79;
	mul.lo.s32 	%r80, %r4, %r100;
	shl.b32 	%r81, %r80, 2;
	add.s32 	%r112, %r112, %r81;
	add.s32 	%r111, %r111, %r79;
	add.s32 	%r110, %r110, %r79;
	add.s32 	%r109, %r109, %r81;
	add.s32 	%r108, %r108, %r79;
	add.s32 	%r107, %r107, %r79;
	add.s32 	%r106, %r106, %r81;
	sub.s32 	%r105, %r105, %r79;
	add.s32 	%r104, %r104, %r81;
	add.s32 	%r103, %r103, %r79;
	setp.ne.s32 	%p11, %r115, 0;
	@%p11 bra 	$L__BB1_3;
$L__BB1_20:
	setp.eq.s32 	%p12, %r9, 0;
	@%p12 bra 	$L__BB1_27;
	ld.param.u32 	%r101, [_Z5cInv1P6float2S0_ii_param_3];
	ld.param.u32 	%r92, [_Z5cInv1P6float2S0_ii_param_2];
	mad.lo.s32 	%r82, %r3, %r116, %r7;
	mad.lo.s32 	%r118, %r2, %r82, %r6;
	mad.lo.s32 	%r120, %r101, %r118, %r92;
	mul.lo.s32 	%r52, %r4, %r101;
	sub.s32 	%r119, %r92, %r118;
	neg.s32 	%r117, %r9;
$L__BB1_22:
	.pragma "nounroll";
	setp.gt.s32 	%p13, %r118, %r1;
	@%p13 bra 	$L__BB1_26;
	setp.ne.s32 	%p14, %r119, 0;
	@%p14 bra 	$L__BB1_25;
	ld.param.u32 	%r102, [_Z5cInv1P6float2S0_ii_param_3];
	ld.param.u32 	%r93, [_Z5cInv1P6float2S0_ii_param_2];
	ld.param.u64 	%rd44, [_Z5cInv1P6float2S0_ii_param_1];
	cvta.to.global.u64 	%rd30, %rd44;
	mad.lo.s32 	%r84, %r102, %r93, %r93;
	mul.wide.s32 	%rd31, %r84, 8;
	add.s64 	%rd32, %rd30, %rd31;
	mov.b32 	%r85, 1065353216;
	st.global.u32 	[%rd32], %r85;
$L__BB1_25:
	ld.param.u64 	%rd45, [_Z5cInv1P6float2S0_ii_param_1];
	cvta.to.global.u64 	%rd33, %rd45;
	mul.wide.s32 	%rd34, %r120, 8;
	add.s64 	%rd35, %rd33, %rd34;
	ld.global.v2.f32 	{%f93, %f94}, [%rd35];
	ld.global.v2.f32 	{%f95, %f96}, [%rd1];
	abs.f32 	%f97, %f95;
	abs.f32 	%f98, %f96;
	add.f32 	%f99, %f97, %f98;
	rcp.rn.f32 	%f100, %f99;
	mul.f32 	%f101, %f93, %f100;
	mul.f32 	%f102, %f94, %f100;
	mul.f32 	%f103, %f95, %f100;
	mul.f32 	%f104, %f96, %f100;
	mul.f32 	%f105, %f104, %f104;
	fma.rn.f32 	%f106, %f103, %f103, %f105;
	rcp.rn.f32 	%f107, %f106;
	mul.f32 	%f108, %f102, %f104;
	fma.rn.f32 	%f109, %f101, %f103, %f108;
	mul.f32 	%f110, %f109, %f107;
	mul.f32 	%f111, %f102, %f103;
	mul.f32 	%f112, %f101, %f104;
	sub.f32 	%f113, %f111, %f112;
	mul.f32 	%f114, %f113, %f107;
	st.global.v2.f32 	[%rd35], {%f110, %f114};
$L__BB1_26:
	add.s32 	%r120, %r120, %r52;
	sub.s32 	%r119, %r119, %r4;
	add.s32 	%r118, %r118, %r4;
	add.s32 	%r117, %r117, 1;
	setp.ne.s32 	%p15, %r117, 0;
	@%p15 bra 	$L__BB1_22;
$L__BB1_27:
	ret;

}
	// .globl	_Z6bChol3P6float2S0_ii
.visible .entry _Z6bChol3P6float2S0_ii(
	.param .u64 .ptr .align 1 _Z6bChol3P6float2S0_ii_param_0,
	.param .u64 .ptr .align 1 _Z6bChol3P6float2S0_ii_param_1,
	.param .u32 _Z6bChol3P6float2S0_ii_param_2,
	.param .u32 _Z6bChol3P6float2S0_ii_param_3
)
{
	.reg .pred 	%p<45>;
	.reg .b32 	%r<219>;
	.reg .b32 	%f<212>;
	.reg .b64 	%rd<56>;

	ld.param.u64 	%rd6, [_Z6bChol3P6float2S0_ii_param_0];
	ld.param.u64 	%rd7, [_Z6bChol3P6float2S0_ii_param_1];
	ld.param.u32 	%r86, [_Z6bChol3P6float2S0_ii_param_2];
	ld.param.u32 	%r87, [_Z6bChol3P6float2S0_ii_param_3];
	cvta.to.global.u64 	%rd1, %rd7;
	cvta.to.global.u64 	%rd2, %rd6;
	add.s32 	%r1, %r86, 1;
	mov.u32 	%r2, %ntid.x;
	mov.u32 	%r3, %nctaid.x;
	mul.lo.s32 	%r4, %r2, %r3;
	cvt.rn.f32.s32 	%f3, %r1;
	cvt.rn.f32.s32 	%f1, %r4;
	div.rn.f32 	%f4, %f3, %f1;
	cvt.rpi.f32.f32 	%f5, %f4;
	cvt.rzi.s32.f32 	%r5, %f5;
	mov.u32 	%r6, %tid.x;
	mov.u32 	%r7, %ctaid.x;
	mad.lo.s32 	%r8, %r2, %r7, %r6;
	setp.lt.s32 	%p1, %r5, 1;
	@%p1 bra 	$L__BB2_27;
	ld.param.u32 	%r186, [_Z6bChol3P6float2S0_ii_param_2];
	mad.lo.s32 	%r89, %r87, %r186, %r186;
	mul.wide.s32 	%rd8, %r89, 8;
	add.s64 	%rd3, %rd1, %rd8;
	add.s64 	%rd4, %rd2, %rd8;
	and.b32  	%r9, %r5, 3;
	setp.lt.u32 	%p2, %r5, 4;
	mov.b32 	%r202, 0;
	@%p2 bra 	$L__BB2_20;
	and.b32  	%r202, %r5, 2147483644;
	mov.b32 	%r200, 0;
$L__BB2_3:
	mad.lo.s32 	%r12, %r200, %r4, %r8;
	setp.gt.s32 	%p3, %r12, %r1;
	@%p3 bra 	$L__BB2_7;
	ld.param.u32 	%r187, [_Z6bChol3P6float2S0_ii_param_2];
	setp.ne.s32 	%p4, %r12, %r187;
	@%p4 bra 	$L__BB2_6;
	mov.b32 	%r91, 1065353216;
	st.global.u32 	[%rd3], %r91;
$L__BB2_6:
	ld.param.u32 	%r188, [_Z6bChol3P6float2S0_ii_param_2];
	mad.lo.s32 	%r92, %r12, %r87, %r188;
	mul.wide.s32 	%rd9, %r92, 8;
	add.s64 	%rd10, %rd1, %rd9;
	ld.global.v2.f32 	{%f6, %f7}, [%rd10];
	ld.global.v2.f32 	{%f8, %f9}, [%rd4];
	abs.f32 	%f10, %f8;
	abs.f32 	%f11, %f9;
	add.f32 	%f12, %f10, %f11;
	rcp.rn.f32 	%f13, %f12;
	mul.f32 	%f14, %f6, %f13;
	mul.f32 	%f15, %f7, %f13;
	mul.f32 	%f16, %f8, %f13;
	mul.f32 	%f17, %f9, %f13;
	mul.f32 	%f18, %f17, %f17;
	fma.rn.f32 	%f19, %f16, %f16, %f18;
	rcp.rn.f32 	%f20, %f19;
	mul.f32 	%f21, %f15, %f17;
	fma.rn.f32 	%f22, %f14, %f16, %f21;
	mul.f32 	%f23, %f22, %f20;
	mul.f32 	%f24, %f15, %f16;
	mul.f32 	%f25, %f14, %f17;
	sub.f32 	%f26, %f24, %f25;
	mul.f32 	%f27, %f26, %f20;
	st.global.v2.f32 	[%rd10], {%f23, %f27};
$L__BB2_7:
	add.s32 	%r13, %r12, %r4;
	setp.gt.s32 	%p5, %r13, %r1;
	@%p5 bra 	$L__BB2_11;
	ld.param.u32 	%r189, [_Z6bChol3P6float2S0_ii_param_2];
	setp.ne.s32 	%p6, %r13, %r189;
	@%p6 bra 	$L__BB2_10;
	mov.b32 	%r93, 1065353216;
	st.global.u32 	[%rd3], %r93;
$L__BB2_10:
	ld.param.u32 	%r190, [_Z6bChol3P6float2S0_ii_param_2];
	mad.lo.s32 	%r94, %r13, %r87, %r190;
	mul.wide.s32 	%rd11, %r94, 8;
	add.s64 	%rd12, %rd1, %rd11;
	ld.global.v2.f32 	{%f28, %f29}, [%rd12];
	ld.global.v2.f32 	{%f30, %f31}, [%rd4];
	abs.f32 	%f32, %f30;
	abs.f32 	%f33, %f31;
	add.f32 	%f34, %f32, %f33;
	rcp.rn.f32 	%f35, %f34;
	mul.f32 	%f36, %f28, %f35;
	mul.f32 	%f37, %f29, %f35;
	mul.f32 	%f38, %f30, %f35;
	mul.f32 	%f39, %f31, %f35;
	mul.f32 	%f40, %f39, %f39;
	fma.rn.f32 	%f41, %f38, %f38, %f40;
	rcp.rn.f32 	%f42, %f41;
	mul.f32 	%f43, %f37, %f39;
	fma.rn.f32 	%f44, %f36, %f38, %f43;
	mul.f32 	%f45, %f44, %f42;
	mul.f32 	%f46, %f37, %f38;
	mul.f32 	%f47, %f36, %f39;
	sub.f32 	%f48, %f46, %f47;
	mul.f32 	%f49, %f48, %f42;
	st.global.v2.f32 	[%rd12], {%f45, %f49};
$L__BB2_11:
	add.s32 	%r14, %r13, %r4;
	setp.gt.s32 	%p7, %r14, %r1;
	@%p7 bra 	$L__BB2_15;
	ld.param.u32 	%r191, [_Z6bChol3P6float2S0_ii_param_2];
	setp.ne.s32 	%p8, %r14, %r191;
	@%p8 bra 	$L__BB2_14;
	mov.b32 	%r95, 1065353216;
	st.global.u32 	[%rd3], %r95;
$L__BB2_14:
	ld.param.u32 	%r192, [_Z6bChol3P6float2S0_ii_param_2];
	mad.lo.s32 	%r96, %r14, %r87, %r192;
	mul.wide.s32 	%rd13, %r96, 8;
	add.s64 	%rd14, %rd1, %rd13;
	ld.global.v2.f32 	{%f50, %f51}, [%rd14];
	ld.global.v2.f32 	{%f52, %f53}, [%rd4];
	abs.f32 	%f54, %f52;
	abs.f32 	%f55, %f53;
	add.f32 	%f56, %f54, %f55;
	rcp.rn.f32 	%f57, %f56;
	mul.f32 	%f58, %f50, %f57;
	mul.f32 	%f59, %f51, %f57;
	mul.f32 	%f60, %f52, %f57;
	mul.f32 	%f61, %f53, %f57;
	mul.f32 	%f62, %f61, %f61;
	fma.rn.f32 	%f63, %f60, %f60, %f62;
	rcp.rn.f32 	%f64, %f63;
	mul.f32 	%f65, %f59, %f61;
	fma.rn.f32 	%f66, %f58, %f60, %f65;
	mul.f32 	%f67, %f66, %f64;
	mul.f32 	%f68, %f59, %f60;
	mul.f32 	%f69, %f58, %f61;
	sub.f32 	%f70, %f68, %f69;
	mul.f32 	%f71, %f70, %f64;
	st.global.v2.f32 	[%rd14], {%f67, %f71};
$L__BB2_15:
	add.s32 	%r15, %r14, %r4;
	setp.gt.s32 	%p9, %r15, %r1;
	@%p9 bra 	$L__BB2_19;
	ld.param.u32 	%r193, [_Z6bChol3P6float2S0_ii_param_2];
	setp.ne.s32 	%p10, %r15, %r193;
	@%p10 bra 	$L__BB2_18;
	mov.b32 	%r97, 1065353216;
	st.global.u32 	[%rd3], %r97;
$L__BB2_18:
	ld.param.u32 	%r194, [_Z6bChol3P6float2S0_ii_param_2];
	mad.lo.s32 	%r98, %r15, %r87, %r194;
	mul.wide.s32 	%rd15, %r98, 8;
	add.s64 	%rd16, %rd1, %rd15;
	ld.global.v2.f32 	{%f72, %f73}, [%rd16];
	ld.global.v2.f32 	{%f74, %f75}, [%rd4];
	abs.f32 	%f76, %f74;
	abs.f32 	%f77, %f75;
	add.f32 	%f78, %f76, %f77;
	rcp.rn.f32 	%f79, %f78;
	mul.f32 	%f80, %f72, %f79;
	mul.f32 	%f81, %f73, %f79;
	mul.f32 	%f82, %f74, %f79;
	mul.f32 	%f83, %f75, %f79;
	mul.f32 	%f84, %f83, %f83;
	fma.rn.f32 	%f85, %f82, %f82, %f84;
	rcp.rn.f32 	%f86, %f85;
	mul.f32 	%f87, %f81, %f83;
	fma.rn.f32 	%f88, %f80, %f82, %f87;
	mul.f32 	%f89, %f88, %f86;
	mul.f32 	%f90, %f81, %f82;
	mul.f32 	%f91, %f80, %f83;
	sub.f32 	%f92, %f90, %f91;
	mul.f32 	%f93, %f92, %f86;
	st.global.v2.f32 	[%rd16], {%f89, %f93};
$L__BB2_19:
	add.s32 	%r200, %r200, 4;
	setp.ne.s32 	%p11, %r200, %r202;
	@%p11 bra 	$L__BB2_3;
$L__BB2_20:
	setp.eq.s32 	%p12, %r9, 0;
	@%p12 bra 	$L__BB2_27;
	mov.b32 	%r203, 0;
$L__BB2_22:
	.pragma "nounroll";
	mad.lo.s32 	%r20, %r202, %r4, %r8;
	setp.gt.s32 	%p13, %r20, %r1;
	@%p13 bra 	$L__BB2_26;
	ld.param.u32 	%r195, [_Z6bChol3P6float2S0_ii_param_2];
	setp.ne.s32 	%p14, %r20, %r195;
	@%p14 bra 	$L__BB2_25;
	mov.b32 	%r100, 1065353216;
	st.global.u32 	[%rd3], %r100;
$L__BB2_25:
	ld.param.u32 	%r196, [_Z6bChol3P6float2S0_ii_param_2];
	mad.lo.s32 	%r101, %r20, %r87, %r196;
	mul.wide.s32 	%rd17, %r101, 8;
	add.s64 	%rd18, %rd1, %rd17;
	ld.global.v2.f32 	{%f94, %f95}, [%rd18];
	ld.global.v2.f32 	{%f96, %f97}, [%rd4];
	abs.f32 	%f98, %f96;
	abs.f32 	%f99, %f97;
	add.f32 	%f100, %f98, %f99;
	rcp.rn.f32 	%f101, %f100;
	mul.f32 	%f102, %f94, %f101;
	mul.f32 	%f103, %f95, %f101;
	mul.f32 	%f104, %f96, %f101;
	mul.f32 	%f105, %f97, %f101;
	mul.f32 	%f106, %f105, %f105;
	fma.rn.f32 	%f107, %f104, %f104, %f106;
	rcp.rn.f32 	%f108, %f107;
	mul.f32 	%f109, %f103, %f105;
	fma.rn.f32 	%f110, %f102, %f104, %f109;
	mul.f32 	%f111, %f110, %f108;
	mul.f32 	%f112, %f103, %f104;
	mul.f32 	%f113, %f102, %f105;
	sub.f32 	%f114, %f112, %f113;
	mul.f32 	%f115, %f114, %f108;
	st.global.v2.f32 	[%rd18], {%f111, %f115};
$L__BB2_26:
	add.s32 	%r202, %r202, 1;
	add.s32 	%r203, %r203, 1;
	setp.ne.s32 	%p15, %r203, %r9;
	@%p15 bra 	$L__BB2_22;
$L__BB2_27:
	ld.param.u32 	%r197, [_Z6bChol3P6float2S0_ii_param_2];
	not.b32 	%r102, %r197;
	add.s32 	%r23, %r87, %r102;
	cvt.rn.f32.s32 	%f2, %r23;
	div.rn.f32 	%f116, %f2, %f1;
	cvt.rpi.f32.f32 	%f117, %f116;
	cvt.rzi.s32.f32 	%r24, %f117;
	mov.u32 	%r25, %ntid.y;
	mov.u32 	%r26, %nctaid.y;
	mul.lo.s32 	%r27, %r25, %r26;
	mov.u32 	%r28, %tid.y;
	mov.u32 	%r29, %ctaid.y;
	mul.lo.s32 	%r30, %r25, %r29;
	setp.lt.s32 	%p16, %r24, 1;
	@%p16 bra 	$L__BB2_51;
	ld.param.u32 	%r198, [_Z6bChol3P6float2S0_ii_param_2];
	cvt.rn.f32.u32 	%f118, %r27;
	div.rn.f32 	%f119, %f2, %f118;
	cvt.rpi.f32.f32 	%f120, %f119;
	cvt.rzi.s32.f32 	%r31, %f120;
	mul.lo.s32 	%r32, %r87, %r198;
	add.s32 	%r104, %r26, %r29;
	mul.lo.s32 	%r105, %r25, %r104;
	add.s32 	%r106, %r28, %r105;
	add.s32 	%r107, %r32, %r198;
	add.s32 	%r33, %r106, %r107;
	add.s32 	%r108, %r6, %r198;
	add.s32 	%r109, %r28, %r198;
	add.s32 	%r110, %r109, %r105;
	mad.lo.s32 	%r111, %r87, %r110, %r87;
	add.s32 	%r34, %r108, %r111;
	shl.b32 	%r112, %r26, 1;
	add.s32 	%r113, %r29, %r112;
	mul.lo.s32 	%r114, %r25, %r113;
	add.s32 	%r115, %r28, %r114;
	add.s32 	%r35, %r115, %r107;
	add.s32 	%r116, %r109, %r114;
	mad.lo.s32 	%r117, %r87, %r116, %r87;
	add.s32 	%r36, %r108, %r117;
	mad.lo.s32 	%r118, %r26, 3, %r29;
	mul.lo.s32 	%r119, %r25, %r118;
	add.s32 	%r120, %r28, %r119;
	add.s32 	%r37, %r120, %r107;
	add.s32 	%r121, %r109, %r119;
	mad.lo.s32 	%r122, %r87, %r121, %r87;
	add.s32 	%r38, %r108, %r122;
	add.s32 	%r123, %r109, %r30;
	mad.lo.s32 	%r124, %r87, %r123, %r87;
	add.s32 	%r39, %r108, %r124;
	mov.b32 	%r204, 0;
$L__BB2_29:
	setp.lt.s32 	%p17, %r31, 1;
	@%p17 bra 	$L__BB2_50;
	setp.lt.u32 	%p18, %r31, 4;
	mov.u32 	%r126, %tid.x;
	mad.lo.s32 	%r127, %r2, %r7, %r126;
	mad.lo.s32 	%r41, %r204, %r4, %r127;
	add.s32 	%r42, %r41, %r1;
	mov.b32 	%r218, 0;
	@%p18 bra 	$L__BB2_41;
	ld.param.u32 	%r199, [_Z6bChol3P6float2S0_ii_param_2];
	mov.u32 	%r128, %tid.y;
	mov.u32 	%r129, %ntid.y;
	mov.u32 	%r130, %ctaid.y;
	mov.u32 	%r131, %nctaid.y;
	shl.b32 	%r132, %r131, 1;
	add.s32 	%r133, %r130, %r132;
	mad.lo.s32 	%r134, %r129, %r133, %r128;
	add.s32 	%r211, %r134, 1;
	mad.lo.s32 	%r135, %r131, 3, %r130;
	mad.lo.s32 	%r136, %r129, %r135, %r128;
	add.s32 	%r208, %r136, 1;
	add.s32 	%r137, %r131, %r130;
	mad.lo.s32 	%r138, %r129, %r137, %r128;
	add.s32 	%r214, %r138, 1;
	mad.lo.s32 	%r139, %r199, %r87, %r199;
	mad.lo.s32 	%r140, %r129, %r130, %r128;
	add.s32 	%r206, %r140, %r139;
	and.b32  	%r141, %r31, 2147483644;
	neg.s32 	%r217, %r141;
	add.s32 	%r207, %r140, 1;
	min.s32 	%r49, %r41, %r23;
	mad.lo.s32 	%r142, %r3, %r204, %r7;
	mul.lo.s32 	%r143, %r2, %r142;
	add.s32 	%r215, %r34, %r143;
	add.s32 	%r212, %r36, %r143;
	add.s32 	%r209, %r38, %r143;
	add.s32 	%r205, %r39, %r143;
	mov.u32 	%r210, %r37;
	mov.u32 	%r213, %r35;
	mov.u32 	%r216, %r33;
$L__BB2_32:
	setp.gt.s32 	%p19, %r41, %r23;
	add.s32 	%r144, %r207, -1;
	setp.gt.s32 	%p20, %r144, %r49;
	or.pred  	%p21, %p20, %p19;
	@%p21 bra 	$L__BB2_34;
	add.s32 	%r145, %r206, 1;
	mul.wide.s32 	%rd19, %r145, 8;
	add.s64 	%rd20, %rd2, %rd19;
	ld.global.v2.f32 	{%f121, %f122}, [%rd20];
	add.s32 	%r146, %r205, 1;
	mul.wide.s32 	%rd21, %r146, 8;
	add.s64 	%rd22, %rd2, %rd21;
	ld.global.v2.f32 	{%f123, %f124}, [%rd22];
	add.s32 	%r147, %r42, %r32;
	mul.wide.s32 	%rd23, %r147, 8;
	add.s64 	%rd24, %rd2, %rd23;
	ld.global.v2.f32 	{%f125, %f126}, [%rd24];
	mul.f32 	%f127, %f122, %f126;
	fma.rn.f32 	%f128, %f121, %f125, %f127;
	mul.f32 	%f129, %f121, %f126;
	mul.f32 	%f130, %f122, %f125;
	sub.f32 	%f131, %f129, %f130;
	sub.f32 	%f132, %f123, %f128;
	sub.f32 	%f133, %f124, %f131;
	st.global.v2.f32 	[%rd22], {%f132, %f133};
$L__BB2_34:
	add.s32 	%r148, %r214, -1;
	setp.gt.s32 	%p23, %r148, %r49;
	or.pred  	%p24, %p23, %p19;
	@%p24 bra 	$L__BB2_36;
	add.s32 	%r149, %r216, 1;
	mul.wide.s32 	%rd25, %r149, 8;
	add.s64 	%rd26, %rd2, %rd25;
	ld.global.v2.f32 	{%f134, %f135}, [%rd26];
	add.s32 	%r150, %r215, 1;
	mul.wide.s32 	%rd27, %r150, 8;
	add.s64 	%rd28, %rd2, %rd27;
	ld.global.v2.f32 	{%f136, %f137}, [%rd28];
	add.s32 	%r151, %r42, %r32;
	mul.wide.s32 	%rd29, %r151, 8;
	add.s64 	%rd30, %rd2, %rd29;
	ld.global.v2.f32 	{%f138, %f139}, [%rd30];
	mul.f32 	%f140, %f135, %f139;
	fma.rn.f32 	%f141, %f134, %f138, %f140;
	mul.f32 	%f142, %f134, %f139;
	mul.f32 	%f143, %f135, %f138;
	sub.f32 	%f144, %f142, %f143;
	sub.f32 	%f145, %f136, %f141;
	sub.f32 	%f146, %f137, %f144;
	st.global.v2.f32 	[%rd28], {%f145, %f146};
$L__BB2_36:
	add.s32 	%r152, %r211, -1;
	setp.gt.s32 	%p26, %r152, %r49;
	or.pred  	%p27, %p26, %p19;
	@%p27 bra 	$L__BB2_38;
	add.s32 	%r153, %r213, 1;
	mul.wide.s32 	%rd31, %r153, 8;
	add.s64 	%rd32, %rd2, %rd31;
	ld.global.v2.f32 	{%f147, %f148}, [%rd32];
	add.s32 	%r154, %r212, 1;
	mul.wide.s32 	%rd33, %r154, 8;
	add.s64 	%rd34, %rd2, %rd33;
	ld.global.v2.f32 	{%f149, %f150}, [%rd34];
	add.s32 	%r155, %r42, %r32;
	mul.wide.s32 	%rd35, %r155, 8;
	add.s64 	%rd36, %rd2, %rd35;
	ld.global.v2.f32 	{%f151, %f152}, [%rd36];
	mul.f32 	%f153, %f148, %f152;
	fma.rn.f32 	%f154, %f147, %f151, %f153;
	mul.f32 	%f155, %f147, %f152;
	mul.f32 	%f156, %f148, %f151;
	sub.f32 	%f157, %f155, %f156;
	sub.f32 	%f158, %f149, %f154;
	sub.f32 	%f159, %f150, %f157;
	st.global.v2.f32 	[%rd34], {%f158, %f159};
$L__BB2_38:
	add.s32 	%r156, %r208, -1;
	setp.gt.s32 	%p29, %r156, %r49;
	or.pred  	%p30, %p29, %p19;
	@%p30 bra 	$L__BB2_40;
	add.s32 	%r157, %r210, 1;
	mul.wide.s32 	%rd37, %r157, 8;
	add.s64 	%rd38, %rd2, %rd37;
	ld.global.v2.f32 	{%f160, %f161}, [%rd38];
	add.s32 	%r158, %r209, 1;
	mul.wide.s32 	%rd39, %r158, 8;
	add.s64 	%rd40, %rd2, %rd39;
	ld.global.v2.f32 	{%f162, %f163}, [%rd40];
	add.s32 	%r159, %r42, %r32;
	mul.wide.s32 	%rd41, %r159, 8;
	add.s64 	%rd42, %rd2, %rd41;
	ld.global.v2.f32 	{%f164, %f165}, [%rd42];
	mul.f32 	%f166, %f161, %f165;
	fma.rn.f32 	%f167, %f160, %f164, %f166;
	mul.f32 	%f168, %f160, %f165;
	mul.f32 	%f169, %f161, %f164;
	sub.f32 	%f170, %f168, %f169;
	sub.f32 	%f171, %f162, %f167;
	sub.f32 	%f172, %f163, %f170;
	st.global.v2.f32 	[%rd40], {%f171, %f172};
$L__BB2_40:
	and.b32  	%r218, %r31, 2147483644;
	add.s32 	%r217, %r217, 4;
	shl.b32 	%r160, %r27, 2;
	add.s32 	%r216, %r216, %r160;
	mul.lo.s32 	%r161, %r27, %r87;
	shl.b32 	%r162, %r161, 2;
	add.s32 	%r215, %r215, %r162;
	add.s32 	%r214, %r214, %r160;
	add.s32 	%r213, %r213, %r160;
	add.s32 	%r212, %r212, %r162;
	add.s32 	%r211, %r211, %r160;
	add.s32 	%r210, %r210, %r160;
	add.s32 	%r209, %r209, %r162;
	add.s32 	%r208, %r208, %r160;
	add.s32 	%r207, %r207, %r160;
	add.s32 	%r206, %r206, %r160;
	add.s32 	%r205, %r205, %r162;
	setp.ne.s32 	%p31, %r217, 0;
	@%p31 bra 	$L__BB2_32;
$L__BB2_41:
	and.b32  	%r163, %r31, 3;
	setp.eq.s32 	%p32, %r163, 0;
	@%p32 bra 	$L__BB2_50;
	add.s32 	%r164, %r42, %r32;
	mul.wide.s32 	%rd43, %r164, 8;
	add.s64 	%rd5, %rd2, %rd43;
	setp.gt.s32 	%p33, %r41, %r23;
	mov.u32 	%r165, %ntid.y;
	mov.u32 	%r166, %ctaid.y;
	mov.u32 	%r167, %tid.y;
	mad.lo.s32 	%r168, %r165, %r166, %r167;
	mad.lo.s32 	%r82, %r218, %r27, %r168;
	min.s32 	%r169, %r41, %r23;
	setp.lt.s32 	%p34, %r169, %r82;
	or.pred  	%p35, %p34, %p33;
	@%p35 bra 	$L__BB2_44;
	add.s32 	%r170, %r1, %r32;
	add.s32 	%r171, %r82, %r170;
	mul.wide.s32 	%rd44, %r171, 8;
	add.s64 	%rd45, %rd2, %rd44;
	ld.global.v2.f32 	{%f173, %f174}, [%rd45];
	add.s32 	%r172, %r82, %r1;
	mad.lo.s32 	%r173, %r172, %r87, %r42;
	mul.wide.s32 	%rd46, %r173, 8;
	add.s64 	%rd47, %rd2, %rd46;
	ld.global.v2.f32 	{%f175, %f176}, [%rd47];
	ld.global.v2.f32 	{%f177, %f178}, [%rd5];
	mul.f32 	%f179, %f174, %f178;
	fma.rn.f32 	%f180, %f173, %f177, %f179;
	mul.f32 	%f181, %f173, %f178;
	mul.f32 	%f182, %f174, %f177;
	sub.f32 	%f183, %f181, %f182;
	sub.f32 	%f184, %f175, %f180;
	sub.f32 	%f185, %f176, %f183;
	st.global.v2.f32 	[%rd47], {%f184, %f185};
$L__BB2_44:
	setp.eq.s32 	%p36, %r163, 1;
	@%p36 bra 	$L__BB2_50;
	setp.gt.s32 	%p37, %r41, %r23;
	add.s32 	%r83, %r82, %r27;
	setp.lt.s32 	%p38, %r169, %r83;
	or.pred  	%p39, %p38, %p37;
	@%p39 bra 	$L__BB2_47;
	add.s32 	%r176, %r1, %r32;
	add.s32 	%r177, %r83, %r176;
	mul.wide.s32 	%rd48, %r177, 8;
	add.s64 	%rd49, %rd2, %rd48;
	ld.global.v2.f32 	{%f186, %f187}, [%rd49];
	add.s32 	%r178, %r83, %r1;
	mad.lo.s32 	%r179, %r178, %r87, %r42;
	mul.wide.s32 	%rd50, %r179, 8;
	add.s64 	%rd51, %rd2, %rd50;
	ld.global.v2.f32 	{%f188, %f189}, [%rd51];
	ld.global.v2.f32 	{%f190, %f191}, [%rd5];
	mul.f32 	%f192, %f187, %f191;
	fma.rn.f32 	%f193, %f186, %f190, %f192;
	mul.f32 	%f194, %f186, %f191;
	mul.f32 	%f195, %f187, %f190;
	sub.f32 	%f196, %f194, %f195;
	sub.f32 	%f197, %f188, %f193;
	sub.f32 	%f198, %f189, %f196;
	st.global.v2.f32 	[%rd51], {%f197, %f198};
$L__BB2_47:
	setp.eq.s32 	%p40, %r163, 2;
	@%p40 bra 	$L__BB2_50;
	setp.gt.s32 	%p41, %r41, %r23;
	add.s32 	%r84, %r83, %r27;
	setp.lt.s32 	%p42, %r169, %r84;
	or.pred  	%p43, %p42, %p41;
	@%p43 bra 	$L__BB2_50;
	add.s32 	%r182, %r1, %r32;
	add.s32 	%r183, %r84, %r182;
	mul.wide.s32 	%rd52, %r183, 8;
	add.s64 	%rd53, %rd2, %rd52;
	ld.global.v2.f32 	{%f199, %f200}, [%rd53];
	add.s32 	%r184, %r84, %r1;
	mad.lo.s32 	%r185, %r184, %r87, %r42;
	mul.wide.s32 	%rd54, %r185, 8;
	add.s64 	%rd55, %rd2, %rd54;
	ld.global.v2.f32 	{%f201, %f202}, [%rd55];
	ld.global.v2.f32 	{%f203, %f204}, [%rd5];
	mul.f32 	%f205, %f200, %f204;
	fma.rn.f32 	%f206, %f199, %f203, %f205;
	mul.f32 	%f207, %f199, %f204;
	mul.f32 	%f208, %f200, %f203;
	sub.f32 	%f209, %f207, %f208;
	sub.f32 	%f210, %f201, %f206;
	sub.f32 	%f211, %f202, %f209;
	st.global.v2.f32 	[%rd55], {%f210, %f211};
$L__BB2_50:
	add.s32 	%r204, %r204, 1;
	setp.ne.s32 	%p44, %r204, %r24;
	@%p44 bra 	$L__BB2_29;
$L__BB2_51:
	ret;

}
	// .globl	_Z6bChol2P6float2ii
.visible .entry _Z6bChol2P6float2ii(
	.param .u64 .ptr .align 1 _Z6bChol2P6float2ii_param_0,
	.param .u32 _Z6bChol2P6float2ii_param_1,
	.param .u32 _Z6bChol2P6float2ii_param_2
)
{
	.local .align 4 .b8 	__local_depot3[28];
	.reg .b64 	%SP;
	.reg .b64 	%SPL;
	.reg .pred 	%p<33>;
	.reg .b32 	%r<97>;
	.reg .b32 	%f<119>;
	.reg .b64 	%rd<42>;
	.reg .b64 	%fd<5>;
	// demoted variable
	.shared .align 8 .b8 _ZZ6bChol2P6float2iiE14sharedDiagonal[8];
	mov.u64 	%SPL, __local_depot3;
	ld.param.u64 	%rd15, [_Z6bChol2P6float2ii_param_0];
	ld.param.u32 	%r37, [_Z6bChol2P6float2ii_param_1];
	ld.param.u32 	%r38, [_Z6bChol2P6float2ii_param_2];
	add.u64 	%rd1, %SPL, 0;
	add.u64 	%rd2, %SPL, 0;
	mov.u32 	%r1, %ntid.x;
	mov.u32 	%r39, %nctaid.x;
	mul.lo.s32 	%r2, %r1, %r39;
	cvt.rn.f32.s32 	%f12, %r38;
	cvt.rn.f32.s32 	%f13, %r2;
	div.rn.f32 	%f14, %f12, %f13;
	cvt.rpi.f32.f32 	%f15, %f14;
	cvt.rzi.s32.f32 	%r3, %f15;
	setp.lt.s32 	%p1, %r3, 1;
	@%p1 bra 	$L__BB3_23;
	mad.lo.s32 	%r4, %r38, %r37, %r37;
	sub.s32 	%r5, %r38, %r37;
	mov.u32 	%r41, %ctaid.x;
	mov.u32 	%r42, %tid.x;
	mad.lo.s32 	%r6, %r1, %r41, %r42;
	cvta.to.global.u64 	%rd3, %rd15;
	mov.b32 	%r88, 0;
	mov.u64 	%rd29, __cudart_i2opi_f;
$L__BB3_2:
	mad.lo.s32 	%r8, %r88, %r2, %r6;
	add.s32 	%r43, %r4, %r8;
	setp.ne.s32 	%p2, %r8, 0;
	setp.ge.s32 	%p3, %r8, %r5;
	mul.wide.s32 	%rd18, %r43, 8;
	add.s64 	%rd4, %rd3, %rd18;
	or.pred  	%p4, %p2, %p3;
	@%p4 bra 	$L__BB3_20;
	ld.global.v2.f32 	{%f16, %f17}, [%rd4];
	abs.f32 	%f18, %f16;
	abs.f32 	%f19, %f17;
	setp.gt.f32 	%p5, %f18, %f19;
	selp.f32 	%f20, %f18, %f19, %p5;
	selp.f32 	%f21, %f19, %f18, %p5;
	div.rn.f32 	%f23, %f21, %f20;
	fma.rn.f32 	%f24, %f23, %f23, 0f3F800000;
	sqrt.rn.f32 	%f25, %f24;
	mul.f32 	%f26, %f25, %f20;
	setp.eq.f32 	%p6, %f20, 0f00000000;
	max.f32 	%f27, %f20, %f21;
	setp.gt.f32 	%p7, %f27, 0f7F7FFFFF;
	add.f32 	%f28, %f18, %f19;
	selp.f32 	%f29, %f28, %f26, %p6;
	selp.f32 	%f1, %f28, %f29, %p7;
	setp.gt.f32 	%p8, %f19, %f18;
	selp.f32 	%f30, %f19, %f18, %p8;
	selp.f32 	%f31, %f18, %f19, %p8;
	div.rn.f32 	%f32, %f31, %f30;
	mul.f32 	%f33, %f32, %f32;
	fma.rn.f32 	%f34, %f33, 0f3B33710B, 0fBC807748;
	fma.rn.f32 	%f35, %f34, %f33, 0f3D2CDAB2;
	fma.rn.f32 	%f36, %f35, %f33, 0fBD992D10;
	fma.rn.f32 	%f37, %f36, %f33, 0f3DD9EA6C;
	fma.rn.f32 	%f38, %f37, %f33, 0fBE117CB1;
	fma.rn.f32 	%f39, %f38, %f33, 0f3E4CBCE0;
	fma.rn.f32 	%f40, %f39, %f33, 0fBEAAAA7D;
	mul.f32 	%f41, %f33, %f40;
	fma.rn.f32 	%f42, %f41, %f32, %f32;
	neg.f32 	%f43, %f42;
	fma.rn.f32 	%f44, 0f3F6EE581, 0f3FD774EB, %f43;
	selp.f32 	%f45, %f44, %f42, %p8;
	selp.f32 	%f46, 0f3F6EE581, 0f3FEEE581, %p8;
	selp.f32 	%f47, %f42, %f43, %p8;
	mov.b32 	%r44, %f16;
	fma.rn.f32 	%f48, %f46, 0f3FD774EB, %f47;
	setp.lt.s32 	%p9, %r44, 0;
	selp.f32 	%f49, %f48, %f45, %p9;
	setp.eq.f32 	%p10, %f30, 0f00000000;
	selp.f32 	%f50, 0f40490FDB, 0f00000000, %p9;
	setp.eq.f32 	%p11, %f18, %f19;
	selp.f32 	%f51, 0f4016CBE4, 0f3F490FDB, %p9;
	selp.f32 	%f52, %f51, %f49, %p11;
	selp.f32 	%f53, %f50, %f52, %p10;
	abs.f32 	%f54, %f28;
	setp.nan.f32 	%p12, %f54, %f54;
	copysign.f32 	%f55, %f17, %f53;
	selp.f32 	%f56, %f28, %f55, %p12;
	mul.f32 	%f2, %f56, 0f3F000000;
	mul.f32 	%f57, %f2, 0f3F22F983;
	cvt.rni.s32.f32 	%r96, %f57;
	cvt.rn.f32.s32 	%f58, %r96;
	fma.rn.f32 	%f59, %f58, 0fBFC90FDA, %f2;
	fma.rn.f32 	%f60, %f58, 0fB3A22168, %f59;
	fma.rn.f32 	%f118, %f58, 0fA7C234C5, %f60;
	abs.f32 	%f4, %f2;
	setp.ltu.f32 	%p13, %f4, 0f47CE4780;
	mov.u32 	%r92, %r96;
	mov.f32 	%f117, %f118;
	@%p13 bra 	$L__BB3_11;
	setp.neu.f32 	%p14, %f4, 0f7F800000;
	@%p14 bra 	$L__BB3_6;
	mov.f32 	%f63, 0f00000000;
	mul.rn.f32 	%f117, %f2, %f63;
	mov.b32 	%r92, 0;
	bra.uni 	$L__BB3_11;
$L__BB3_6:
	mov.b32 	%r10, %f2;
	shl.b32 	%r46, %r10, 8;
	or.b32  	%r11, %r46, -2147483648;
	mov.b64 	%rd40, 0;
	mov.b32 	%r89, 0;
	mov.u64 	%rd38, __cudart_i2opi_f;
	mov.u64 	%rd39, %rd2;
$L__BB3_7:
	.pragma "nounroll";
	ld.global.nc.u32 	%r47, [%rd38];
	mad.wide.u32 	%rd21, %r47, %r11, %rd40;
	shr.u64 	%rd40, %rd21, 32;
	st.local.u32 	[%rd39], %rd21;
	add.s32 	%r89, %r89, 1;
	add.s64 	%rd39, %rd39, 4;
	add.s64 	%rd38, %rd38, 4;
	setp.ne.s32 	%p15, %r89, 6;
	@%p15 bra 	$L__BB3_7;
	shr.u32 	%r48, %r10, 23;
	st.local.u32 	[%rd2+24], %rd40;
	and.b32  	%r14, %r48, 31;
	and.b32  	%r49, %r48, 224;
	add.s32 	%r50, %r49, -128;
	shr.u32 	%r51, %r50, 5;
	mul.wide.u32 	%rd22, %r51, 4;
	sub.s64 	%rd11, %rd2, %rd22;
	ld.local.u32 	%r90, [%rd11+24];
	ld.local.u32 	%r91, [%rd11+20];
	setp.eq.s32 	%p16, %r14, 0;
	@%p16 bra 	$L__BB3_10;
	shf.l.wrap.b32 	%r90, %r91, %r90, %r14;
	ld.local.u32 	%r52, [%rd11+16];
	shf.l.wrap.b32 	%r91, %r52, %r91, %r14;
$L__BB3_10:
	shr.u32 	%r53, %r90, 30;
	shf.l.wrap.b32 	%r54, %r91, %r90, 2;
	shl.b32 	%r55, %r91, 2;
	shr.u32 	%r56, %r54, 31;
	add.s32 	%r57, %r56, %r53;
	neg.s32 	%r58, %r57;
	setp.lt.s32 	%p17, %r10, 0;
	selp.b32 	%r92, %r58, %r57, %p17;
	xor.b32  	%r59, %r54, %r10;
	shr.s32 	%r60, %r54, 31;
	xor.b32  	%r61, %r60, %r54;
	xor.b32  	%r62, %r60, %r55;
	cvt.u64.u32 	%rd23, %r61;
	shl.b64 	%rd24, %rd23, 32;
	cvt.u64.u32 	%rd25, %r62;
	or.b64  	%rd26, %rd24, %rd25;
	cvt.rn.f64.s64 	%fd1, %rd26;
	mul.f64 	%fd2, %fd1, 0d3BF921FB54442D19;
	cvt.rn.f32.f64 	%f61, %fd2;
	neg.f32 	%f62, %f61;
	setp.lt.s32 	%p18, %r59, 0;
	selp.f32 	%f117, %f62, %f61, %p18;
$L__BB3_11:
	setp.ltu.f32 	%p19, %f4, 0f47CE4780;
	add.s32 	%r64, %r92, 1;
	mul.rn.f32 	%f64, %f117, %f117;
	and.b32  	%r65, %r92, 1;
	setp.eq.b32 	%p20, %r65, 1;
	selp.f32 	%f65, %f117, 0f3F800000, %p20;
	fma.rn.f32 	%f66, %f64, %f65, 0f00000000;
	fma.rn.f32 	%f67, %f64, 0f37CBAC00, 0fBAB607ED;
	selp.f32 	%f68, 0fB94D4153, %f67, %p20;
	selp.f32 	%f69, 0f3C0885E4, 0f3D2AAABB, %p20;
	fma.rn.f32 	%f70, %f68, %f64, %f69;
	selp.f32 	%f71, 0fBE2AAAA8, 0fBEFFFFFF, %p20;
	fma.rn.f32 	%f72, %f70, %f64, %f71;
	fma.rn.f32 	%f73, %f72, %f66, %f65;
	and.b32  	%r66, %r64, 2;
	setp.eq.s32 	%p21, %r66, 0;
	mov.f32 	%f74, 0f00000000;
	sub.f32 	%f75, %f74, %f73;
	selp.f32 	%f8, %f73, %f75, %p21;
	@%p19 bra 	$L__BB3_19;
	setp.neu.f32 	%p22, %f4, 0f7F800000;
	@%p22 bra 	$L__BB3_14;
	mov.f32 	%f78, 0f00000000;
	mul.rn.f32 	%f118, %f2, %f78;
	mov.b32 	%r96, 0;
	bra.uni 	$L__BB3_19;
$L__BB3_14:
	mov.b32 	%r23, %f2;
	shl.b32 	%r68, %r23, 8;
	or.b32  	%r24, %r68, -2147483648;
	mov.b64 	%rd41, 0;
	mov.b32 	%r93, 0;
$L__BB3_15:
	.pragma "nounroll";
	mul.wide.u32 	%rd28, %r93, 4;
	add.s64 	%rd30, %rd29, %rd28;
	ld.global.nc.u32 	%r69, [%rd30];
	mad.wide.u32 	%rd31, %r69, %r24, %rd41;
	shr.u64 	%rd41, %rd31, 32;
	add.s64 	%rd32, %rd1, %rd28;
	st.local.u32 	[%rd32], %rd31;
	add.s32 	%r93, %r93, 1;
	setp.ne.s32 	%p23, %r93, 6;
	@%p23 bra 	$L__BB3_15;
	shr.u32 	%r70, %r23, 23;
	st.local.u32 	[%rd1+24], %rd41;
	and.b32  	%r27, %r70, 31;
	and.b32  	%r71, %r70, 224;
	add.s32 	%r72, %r71, -128;
	shr.u32 	%r73, %r72, 5;
	mul.wide.u32 	%rd33, %r73, 4;
	sub.s64 	%rd14, %rd1, %rd33;
	ld.local.u32 	%r94, [%rd14+24];
	ld.local.u32 	%r95, [%rd14+20];
	setp.eq.s32 	%p24, %r27, 0;
	@%p24 bra 	$L__BB3_18;
	shf.l.wrap.b32 	%r94, %r95, %r94, %r27;
	ld.local.u32 	%r74, [%rd14+16];
	shf.l.wrap.b32 	%r95, %r74, %r95, %r27;
$L__BB3_18:
	shr.u32 	%r75, %r94, 30;
	shf.l.wrap.b32 	%r76, %r95, %r94, 2;
	shl.b32 	%r77, %r95, 2;
	shr.u32 	%r78, %r76, 31;
	add.s32 	%r79, %r78, %r75;
	neg.s32 	%r80, %r79;
	setp.lt.s32 	%p25, %r23, 0;
	selp.b32 	%r96, %r80, %r79, %p25;
	xor.b32  	%r81, %r76, %r23;
	shr.s32 	%r82, %r76, 31;
	xor.b32  	%r83, %r82, %r76;
	xor.b32  	%r84, %r82, %r77;
	cvt.u64.u32 	%rd34, %r83;
	shl.b64 	%rd35, %rd34, 32;
	cvt.u64.u32 	%rd36, %r84;
	or.b64  	%rd37, %rd35, %rd36;
	cvt.rn.f64.s64 	%fd3, %rd37;
	mul.f64 	%fd4, %fd3, 0d3BF921FB54442D19;
	cvt.rn.f32.f64 	%f76, %fd4;
	neg.f32 	%f77, %f76;
	setp.lt.s32 	%p26, %r81, 0;
	selp.f32 	%f118, %f77, %f76, %p26;
$L__BB3_19:
	sqrt.rn.f32 	%f79, %f1;
	mul.rn.f32 	%f80, %f118, %f118;
	and.b32  	%r86, %r96, 1;
	setp.eq.b32 	%p27, %r86, 1;
	selp.f32 	%f81, 0f3F800000, %f118, %p27;
	fma.rn.f32 	%f82, %f80, %f81, 0f00000000;
	fma.rn.f32 	%f83, %f80, 0f37CBAC00, 0fBAB607ED;
	selp.f32 	%f84, %f83, 0fB94D4153, %p27;
	selp.f32 	%f85, 0f3D2AAABB, 0f3C0885E4, %p27;
	fma.rn.f32 	%f86, %f84, %f80, %f85;
	selp.f32 	%f87, 0fBEFFFFFF, 0fBE2AAAA8, %p27;
	fma.rn.f32 	%f88, %f86, %f80, %f87;
	fma.rn.f32 	%f89, %f88, %f82, %f81;
	and.b32  	%r87, %r96, 2;
	setp.eq.s32 	%p28, %r87, 0;
	mov.f32 	%f90, 0f00000000;
	sub.f32 	%f91, %f90, %f89;
	selp.f32 	%f92, %f89, %f91, %p28;
	mul.f32 	%f93, %f79, %f92;
	mul.f32 	%f94, %f79, %f8;
	st.shared.v2.f32 	[_ZZ6bChol2P6float2iiE14sharedDiagonal], {%f94, %f93};
	st.global.v2.f32 	[%rd4], {%f94, %f93};
$L__BB3_20:
	setp.ge.s32 	%p29, %r8, %r5;
	bar.sync 	0;
	setp.eq.s32 	%p30, %r8, 0;
	or.pred  	%p31, %p30, %p29;
	@%p31 bra 	$L__BB3_22;
	ld.global.v2.f32 	{%f95, %f96}, [%rd4];
	ld.shared.v2.f32 	{%f97, %f98}, [_ZZ6bChol2P6float2iiE14sharedDiagonal];
	abs.f32 	%f99, %f97;
	abs.f32 	%f100, %f98;
	add.f32 	%f101, %f99, %f100;
	rcp.rn.f32 	%f102, %f101;
	mul.f32 	%f103, %f95, %f102;
	mul.f32 	%f104, %f96, %f102;
	mul.f32 	%f105, %f97, %f102;
	mul.f32 	%f106, %f98, %f102;
	mul.f32 	%f107, %f106, %f106;
	fma.rn.f32 	%f108, %f105, %f105, %f107;
	rcp.rn.f32 	%f109, %f108;
	mul.f32 	%f110, %f104, %f106;
	fma.rn.f32 	%f111, %f103, %f105, %f110;
	mul.f32 	%f112, %f111, %f109;
	mul.f32 	%f113, %f104, %f105;
	mul.f32 	%f114, %f103, %f106;
	sub.f32 	%f115, %f113, %f114;
	mul.f32 	%f116, %f115, %f109;
	st.global.v2.f32 	[%rd4], {%f112, %f116};
$L__BB3_22:
	add.s32 	%r88, %r88, 1;
	setp.ne.s32 	%p32, %r88, %r3;
	@%p32 bra 	$L__BB3_2;
$L__BB3_23:
	ret;

}
	// .globl	_Z5bCholP6float2ii
.visible .entry _Z5bCholP6float2ii(
	.param .u64 .ptr .align 1 _Z5bCholP6float2ii_param_0,
	.param .u32 _Z5bCholP6float2ii_param_1,
	.param .u32 _Z5bCholP6float2ii_param_2
)
{
	.local .align 4 .b8 	__local_depot4[28];
	.reg .b64 	%SP;
	.reg .b64 	%SPL;
	.reg .pred 	%p<25>;
	.reg .b32 	%r<83>;
	.reg .b32 	%f<93>;
	.reg .b64 	%rd<43>;
	.reg .b64 	%fd<5>;

	mov.u64 	%SPL, __local_depot4;
	ld.param.u64 	%rd17, [_Z5bCholP6float2ii_param_0];
	ld.param.u32 	%r28, [_Z5bCholP6float2ii_param_1];
	ld.param.u32 	%r29, [_Z5bCholP6float2ii_param_2];
	cvta.to.global.u64 	%rd18, %rd17;
	add.u64 	%rd1, %SPL, 0;
	mad.lo.s32 	%r30, %r29, %r28, %r28;
	mul.wide.s32 	%rd20, %r30, 8;
	add.s64 	%rd2, %rd18, %rd20;
	ld.global.v2.f32 	{%f12, %f13}, [%rd2];
	abs.f32 	%f14, %f12;
	abs.f32 	%f15, %f13;
	setp.gt.f32 	%p1, %f14, %f15;
	selp.f32 	%f16, %f14, %f15, %p1;
	selp.f32 	%f17, %f15, %f14, %p1;
	div.rn.f32 	%f19, %f17, %f16;
	fma.rn.f32 	%f20, %f19, %f19, 0f3F800000;
	sqrt.rn.f32 	%f21, %f20;
	mul.f32 	%f22, %f21, %f16;
	setp.eq.f32 	%p2, %f16, 0f00000000;
	max.f32 	%f23, %f16, %f17;
	setp.gt.f32 	%p3, %f23, 0f7F7FFFFF;
	add.f32 	%f24, %f14, %f15;
	selp.f32 	%f25, %f24, %f22, %p2;
	selp.f32 	%f1, %f24, %f25, %p3;
	setp.gt.f32 	%p4, %f15, %f14;
	selp.f32 	%f26, %f15, %f14, %p4;
	selp.f32 	%f27, %f14, %f15, %p4;
	div.rn.f32 	%f28, %f27, %f26;
	mul.f32 	%f29, %f28, %f28;
	fma.rn.f32 	%f30, %f29, 0f3B33710B, 0fBC807748;
	fma.rn.f32 	%f31, %f30, %f29, 0f3D2CDAB2;
	fma.rn.f32 	%f32, %f31, %f29, 0fBD992D10;
	fma.rn.f32 	%f33, %f32, %f29, 0f3DD9EA6C;
	fma.rn.f32 	%f34, %f33, %f29, 0fBE117CB1;
	fma.rn.f32 	%f35, %f34, %f29, 0f3E4CBCE0;
	fma.rn.f32 	%f36, %f35, %f29, 0fBEAAAA7D;
	mul.f32 	%f37, %f29, %f36;
	fma.rn.f32 	%f38, %f37, %f28, %f28;
	neg.f32 	%f39, %f38;
	fma.rn.f32 	%f40, 0f3F6EE581, 0f3FD774EB, %f39;
	selp.f32 	%f41, %f40, %f38, %p4;
	selp.f32 	%f42, 0f3F6EE581, 0f3FEEE581, %p4;
	selp.f32 	%f43, %f38, %f39, %p4;
	mov.b32 	%r31, %f12;
	fma.rn.f32 	%f44, %f42, 0f3FD774EB, %f43;
	setp.lt.s32 	%p5, %r31, 0;
	selp.f32 	%f45, %f44, %f41, %p5;
	setp.eq.f32 	%p6, %f26, 0f00000000;
	selp.f32 	%f46, 0f40490FDB, 0f00000000, %p5;
	setp.eq.f32 	%p7, %f14, %f15;
	selp.f32 	%f47, 0f4016CBE4, 0f3F490FDB, %p5;
	selp.f32 	%f48, %f47, %f45, %p7;
	selp.f32 	%f49, %f46, %f48, %p6;
	abs.f32 	%f50, %f24;
	setp.nan.f32 	%p8, %f50, %f50;
	copysign.f32 	%f51, %f13, %f49;
	selp.f32 	%f52, %f24, %f51, %p8;
	mul.f32 	%f2, %f52, 0f3F000000;
	mul.f32 	%f53, %f2, 0f3F22F983;
	cvt.rni.s32.f32 	%r82, %f53;
	cvt.rn.f32.s32 	%f54, %r82;
	fma.rn.f32 	%f55, %f54, 0fBFC90FDA, %f2;
	fma.rn.f32 	%f56, %f54, 0fB3A22168, %f55;
	fma.rn.f32 	%f92, %f54, 0fA7C234C5, %f56;
	abs.f32 	%f4, %f2;
	setp.ltu.f32 	%p9, %f4, 0f47CE4780;
	mov.u32 	%r78, %r82;
	mov.f32 	%f91, %f92;
	@%p9 bra 	$L__BB4_8;
	setp.neu.f32 	%p10, %f4, 0f7F800000;
	@%p10 bra 	$L__BB4_3;
	mov.f32 	%f59, 0f00000000;
	mul.rn.f32 	%f91, %f2, %f59;
	mov.b32 	%r78, 0;
	bra.uni 	$L__BB4_8;
$L__BB4_3:
	mov.b32 	%r2, %f2;
	shl.b32 	%r33, %r2, 8;
	or.b32  	%r3, %r33, -2147483648;
	mov.b64 	%rd39, 0;
	mov.b32 	%r75, 0;
	mov.u64 	%rd37, __cudart_i2opi_f;
	mov.u64 	%rd38, %rd1;
$L__BB4_4:
	.pragma "nounroll";
	ld.global.nc.u32 	%r34, [%rd37];
	mad.wide.u32 	%rd23, %r34, %r3, %rd39;
	shr.u64 	%rd39, %rd23, 32;
	st.local.u32 	[%rd38], %rd23;
	add.s32 	%r75, %r75, 1;
	add.s64 	%rd38, %rd38, 4;
	add.s64 	%rd37, %rd37, 4;
	setp.ne.s32 	%p11, %r75, 6;
	@%p11 bra 	$L__BB4_4;
	shr.u32 	%r35, %r2, 23;
	st.local.u32 	[%rd1+24], %rd39;
	and.b32  	%r6, %r35, 31;
	and.b32  	%r36, %r35, 224;
	add.s32 	%r37, %r36, -128;
	shr.u32 	%r38, %r37, 5;
	mul.wide.u32 	%rd24, %r38, 4;
	sub.s64 	%rd9, %rd1, %rd24;
	ld.local.u32 	%r76, [%rd9+24];
	ld.local.u32 	%r77, [%rd9+20];
	setp.eq.s32 	%p12, %r6, 0;
	@%p12 bra 	$L__BB4_7;
	shf.l.wrap.b32 	%r76, %r77, %r76, %r6;
	ld.local.u32 	%r39, [%rd9+16];
	shf.l.wrap.b32 	%r77, %r39, %r77, %r6;
$L__BB4_7:
	shr.u32 	%r40, %r76, 30;
	shf.l.wrap.b32 	%r41, %r77, %r76, 2;
	shl.b32 	%r42, %r77, 2;
	shr.u32 	%r43, %r41, 31;
	add.s32 	%r44, %r43, %r40;
	neg.s32 	%r45, %r44;
	setp.lt.s32 	%p13, %r2, 0;
	selp.b32 	%r78, %r45, %r44, %p13;
	xor.b32  	%r46, %r41, %r2;
	shr.s32 	%r47, %r41, 31;
	xor.b32  	%r48, %r47, %r41;
	xor.b32  	%r49, %r47, %r42;
	cvt.u64.u32 	%rd25, %r48;
	shl.b64 	%rd26, %rd25, 32;
	cvt.u64.u32 	%rd27, %r49;
	or.b64  	%rd28, %rd26, %rd27;
	cvt.rn.f64.s64 	%fd1, %rd28;
	mul.f64 	%fd2, %fd1, 0d3BF921FB54442D19;
	cvt.rn.f32.f64 	%f57, %fd2;
	neg.f32 	%f58, %f57;
	setp.lt.s32 	%p14, %r46, 0;
	selp.f32 	%f91, %f58, %f57, %p14;
$L__BB4_8:
	setp.ltu.f32 	%p15, %f4, 0f47CE4780;
	add.s32 	%r51, %r78, 1;
	mul.rn.f32 	%f60, %f91, %f91;
	and.b32  	%r52, %r78, 1;
	setp.eq.b32 	%p16, %r52, 1;
	selp.f32 	%f61, %f91, 0f3F800000, %p16;
	fma.rn.f32 	%f62, %f60, %f61, 0f00000000;
	fma.rn.f32 	%f63, %f60, 0f37CBAC00, 0fBAB607ED;
	selp.f32 	%f64, 0fB94D4153, %f63, %p16;
	selp.f32 	%f65, 0f3C0885E4, 0f3D2AAABB, %p16;
	fma.rn.f32 	%f66, %f64, %f60, %f65;
	selp.f32 	%f67, 0fBE2AAAA8, 0fBEFFFFFF, %p16;
	fma.rn.f32 	%f68, %f66, %f60, %f67;
	fma.rn.f32 	%f69, %f68, %f62, %f61;
	and.b32  	%r53, %r51, 2;
	setp.eq.s32 	%p17, %r53, 0;
	mov.f32 	%f70, 0f00000000;
	sub.f32 	%f71, %f70, %f69;
	selp.f32 	%f8, %f69, %f71, %p17;
	@%p15 bra 	$L__BB4_16;
	setp.neu.f32 	%p18, %f4, 0f7F800000;
	@%p18 bra 	$L__BB4_11;
	mov.f32 	%f74, 0f00000000;
	mul.rn.f32 	%f92, %f2, %f74;
	mov.b32 	%r82, 0;
	bra.uni 	$L__BB4_16;
$L__BB4_11:
	mov.b32 	%r15, %f2;
	shl.b32 	%r55, %r15, 8;
	or.b32  	%r16, %r55, -2147483648;
	mov.b64 	%rd42, 0;
	mov.b32 	%r79, 0;
	mov.u64 	%rd40, __cudart_i2opi_f;
	mov.u64 	%rd41, %rd1;
$L__BB4_12:
	.pragma "nounroll";
	ld.global.nc.u32 	%r56, [%rd40];
	mad.wide.u32 	%rd31, %r56, %r16, %rd42;
	shr.u64 	%rd42, %rd31, 32;
	st.local.u32 	[%rd41], %rd31;
	add.s32 	%r79, %r79, 1;
	add.s64 	%rd41, %rd41, 4;
	add.s64 	%rd40, %rd40, 4;
	setp.ne.s32 	%p19, %r79, 6;
	@%p19 bra 	$L__BB4_12;
	shr.u32 	%r57, %r15, 23;
	st.local.u32 	[%rd1+24], %rd42;
	and.b32  	%r19, %r57, 31;
	and.b32  	%r58, %r57, 224;
	add.s32 	%r59, %r58, -128;
	shr.u32 	%r60, %r59, 5;
	mul.wide.u32 	%rd32, %r60, 4;
	sub.s64 	%rd16, %rd1, %rd32;
	ld.local.u32 	%r80, [%rd16+24];
	ld.local.u32 	%r81, [%rd16+20];
	setp.eq.s32 	%p20, %r19, 0;
	@%p20 bra 	$L__BB4_15;
	shf.l.wrap.b32 	%r80, %r81, %r80, %r19;
	ld.local.u32 	%r61, [%rd16+16];
	shf.l.wrap.b32 	%r81, %r61, %r81, %r19;
$L__BB4_15:
	shr.u32 	%r62, %r80, 30;
	shf.l.wrap.b32 	%r63, %r81, %r80, 2;
	shl.b32 	%r64, %r81, 2;
	shr.u32 	%r65, %r63, 31;
	add.s32 	%r66, %r65, %r62;
	neg.s32 	%r67, %r66;
	setp.lt.s32 	%p21, %r15, 0;
	selp.b32 	%r82, %r67, %r66, %p21;
	xor.b32  	%r68, %r63, %r15;
	shr.s32 	%r69, %r63, 31;
	xor.b32  	%r70, %r69, %r63;
	xor.b32  	%r71, %r69, %r64;
	cvt.u64.u32 	%rd33, %r70;
	shl.b64 	%rd34, %rd33, 32;
	cvt.u64.u32 	%rd35, %r71;
	or.b64  	%rd36, %rd34, %rd35;
	cvt.rn.f64.s64 	%fd3, %rd36;
	mul.f64 	%fd4, %fd3, 0d3BF921FB54442D19;
	cvt.rn.f32.f64 	%f72, %fd4;
	neg.f32 	%f73, %f72;
	setp.lt.s32 	%p22, %r68, 0;
	selp.f32 	%f92, %f73, %f72, %p22;
$L__BB4_16:
	sqrt.rn.f32 	%f75, %f1;
	mul.rn.f32 	%f76, %f92, %f92;
	and.b32  	%r73, %r82, 1;
	setp.eq.b32 	%p23, %r73, 1;
	selp.f32 	%f77, 0f3F800000, %f92, %p23;
	fma.rn.f32 	%f78, %f76, %f77, 0f00000000;
	fma.rn.f32 	%f79, %f76, 0f37CBAC00, 0fBAB607ED;
	selp.f32 	%f80, %f79, 0fB94D4153, %p23;
	selp.f32 	%f81, 0f3D2AAABB, 0f3C0885E4, %p23;
	fma.rn.f32 	%f82, %f80, %f76, %f81;
	selp.f32 	%f83, 0fBEFFFFFF, 0fBE2AAAA8, %p23;
	fma.rn.f32 	%f84, %f82, %f76, %f83;
	fma.rn.f32 	%f85, %f84, %f78, %f77;
	and.b32  	%r74, %r82, 2;
	setp.eq.s32 	%p24, %r74, 0;
	mov.f32 	%f86, 0f00000000;
	sub.f32 	%f87, %f86, %f85;
	selp.f32 	%f88, %f85, %f87, %p24;
	mul.f32 	%f89, %f75, %f88;
	mul.f32 	%f90, %f75, %f8;
	st.global.v2.f32 	[%rd2], {%f90, %f89};
	ret;

}
	// .globl	_Z19hermitian_transposePK6float2PS_ii
.visible .entry _Z19hermitian_transposePK6float2PS_ii(
	.param .u64 .ptr .align 1 _Z19hermitian_transposePK6float2PS_ii_param_0,
	.param .u64 .ptr .align 1 _Z19hermitian_transposePK6float2PS_ii_param_1,
	.param .u32 _Z19hermitian_transposePK6float2PS_ii_param_2,
	.param .u32 _Z19hermitian_transposePK6float2PS_ii_param_3
)
{
	.reg .pred 	%p<30>;
	.reg .b32 	%r<105>;
	.reg .b32 	%f<30>;
	.reg .b64 	%rd<33>;

	ld.param.u64 	%rd3, [_Z19hermitian_transposePK6float2PS_ii_param_0];
	ld.param.u64 	%rd4, [_Z19hermitian_transposePK6float2PS_ii_param_1];
	ld.param.u32 	%r64, [_Z19hermitian_transposePK6float2PS_ii_param_2];
	ld.param.u32 	%r65, [_Z19hermitian_transposePK6float2PS_ii_param_3];
	cvta.to.global.u64 	%rd1, %rd4;
	cvta.to.global.u64 	%rd2, %rd3;
	mov.u32 	%r1, %ntid.x;
	mov.u32 	%r2, %nctaid.x;
	mul.lo.s32 	%r3, %r1, %r2;
	cvt.rn.f32.s32 	%f1, %r65;
	cvt.rn.f32.s32 	%f2, %r3;
	div.rn.f32 	%f3, %f1, %f2;
	cvt.rpi.f32.f32 	%f4, %f3;
	cvt.rzi.s32.f32 	%r4, %f4;
	mov.u32 	%r5, %ntid.y;
	mov.u32 	%r6, %nctaid.y;
	mul.lo.s32 	%r7, %r5, %r6;
	mov.u32 	%r8, %tid.y;
	mov.u32 	%r9, %ctaid.y;
	mad.lo.s32 	%r10, %r5, %r9, %r8;
	setp.lt.s32 	%p1, %r4, 1;
	@%p1 bra 	$L__BB5_24;
	mov.u32 	%r67, %tid.x;
	cvt.rn.f32.u32 	%f5, %r7;
	cvt.rn.f32.s32 	%f6, %r64;
	div.rn.f32 	%f7, %f6, %f5;
	cvt.rpi.f32.f32 	%f8, %f7;
	cvt.rzi.s32.f32 	%r11, %f8;
	add.s32 	%r68, %r6, %r9;
	mad.lo.s32 	%r12, %r5, %r68, %r8;
	mad.lo.s32 	%r13, %r65, %r12, %r67;
	mul.lo.s32 	%r69, %r7, %r65;
	shl.b32 	%r14, %r69, 2;
	shl.b32 	%r70, %r6, 1;
	add.s32 	%r71, %r9, %r70;
	mad.lo.s32 	%r15, %r5, %r71, %r8;
	mad.lo.s32 	%r72, %r6, 3, %r9;
	mad.lo.s32 	%r16, %r5, %r72, %r8;
	mad.lo.s32 	%r17, %r65, %r10, %r67;
	mov.b32 	%r90, 0;
$L__BB5_2:
	setp.lt.s32 	%p2, %r11, 1;
	@%p2 bra 	$L__BB5_23;
	setp.lt.u32 	%p3, %r11, 4;
	mov.u32 	%r19, %ctaid.x;
	mov.u32 	%r74, %tid.x;
	mad.lo.s32 	%r75, %r1, %r19, %r74;
	mad.lo.s32 	%r20, %r90, %r3, %r75;
	mul.lo.s32 	%r21, %r20, %r64;
	mov.b32 	%r104, 0;
	@%p3 bra 	$L__BB5_14;
	and.b32  	%r76, %r11, 2147483644;
	neg.s32 	%r103, %r76;
	mad.lo.s32 	%r77, %r2, %r90, %r19;
	mul.lo.s32 	%r78, %r1, %r77;
	add.s32 	%r101, %r13, %r78;
	add.s32 	%r100, %r12, %r21;
	mad.lo.s32 	%r80, %r65, %r15, %r74;
	add.s32 	%r98, %r80, %r78;
	add.s32 	%r97, %r15, %r21;
	mad.lo.s32 	%r81, %r65, %r16, %r74;
	add.s32 	%r95, %r81, %r78;
	add.s32 	%r94, %r16, %r21;
	add.s32 	%r93, %r17, %r78;
	add.s32 	%r92, %r10, %r21;
	mov.u32 	%r91, %r10;
	mov.u32 	%r96, %r16;
	mov.u32 	%r99, %r15;
	mov.u32 	%r102, %r12;
$L__BB5_5:
	setp.ge.s32 	%p4, %r20, %r65;
	setp.ge.s32 	%p5, %r91, %r64;
	or.pred  	%p6, %p4, %p5;
	@%p6 bra 	$L__BB5_7;
	mul.wide.s32 	%rd5, %r93, 8;
	add.s64 	%rd6, %rd2, %rd5;
	ld.global.v2.f32 	{%f9, %f10}, [%rd6];
	mul.wide.s32 	%rd7, %r92, 8;
	add.s64 	%rd8, %rd1, %rd7;
	neg.f32 	%f11, %f10;
	st.global.v2.f32 	[%rd8], {%f9, %f11};
$L__BB5_7:
	setp.ge.s32 	%p8, %r102, %r64;
	or.pred  	%p9, %p4, %p8;
	@%p9 bra 	$L__BB5_9;
	mul.wide.s32 	%rd9, %r101, 8;
	add.s64 	%rd10, %rd2, %rd9;
	ld.global.v2.f32 	{%f12, %f13}, [%rd10];
	mul.wide.s32 	%rd11, %r100, 8;
	add.s64 	%rd12, %rd1, %rd11;
	neg.f32 	%f14, %f13;
	st.global.v2.f32 	[%rd12], {%f12, %f14};
$L__BB5_9:
	setp.ge.s32 	%p11, %r99, %r64;
	or.pred  	%p12, %p4, %p11;
	@%p12 bra 	$L__BB5_11;
	mul.wide.s32 	%rd13, %r98, 8;
	add.s64 	%rd14, %rd2, %rd13;
	ld.global.v2.f32 	{%f15, %f16}, [%rd14];
	mul.wide.s32 	%rd15, %r97, 8;
	add.s64 	%rd16, %rd1, %rd15;
	neg.f32 	%f17, %f16;
	st.global.v2.f32 	[%rd16], {%f15, %f17};
$L__BB5_11:
	setp.ge.s32 	%p14, %r96, %r64;
	or.pred  	%p15, %p4, %p14;
	@%p15 bra 	$L__BB5_13;
	mul.wide.s32 	%rd17, %r95, 8;
	add.s64 	%rd18, %rd2, %rd17;
	ld.global.v2.f32 	{%f18, %f19}, [%rd18];
	mul.wide.s32 	%rd19, %r94, 8;
	add.s64 	%rd20, %rd1, %rd19;
	neg.f32 	%f20, %f19;
	st.global.v2.f32 	[%rd20], {%f18, %f20};
$L__BB5_13:
	and.b32  	%r104, %r11, 2147483644;
	add.s32 	%r103, %r103, 4;
	shl.b32 	%r82, %r7, 2;
	add.s32 	%r102, %r102, %r82;
	add.s32 	%r101, %r101, %r14;
	add.s32 	%r100, %r100, %r82;
	add.s32 	%r99, %r99, %r82;
	add.s32 	%r98, %r98, %r14;
	add.s32 	%r97, %r97, %r82;
	add.s32 	%r96, %r96, %r82;
	add.s32 	%r95, %r95, %r14;
	add.s32 	%r94, %r94, %r82;
	add.s32 	%r93, %r93, %r14;
	add.s32 	%r92, %r92, %r82;
	add.s32 	%r91, %r91, %r82;
	setp.ne.s32 	%p16, %r103, 0;
	@%p16 bra 	$L__BB5_5;
$L__BB5_14:
	and.b32  	%r59, %r11, 3;
	setp.eq.s32 	%p17, %r59, 0;
	@%p17 bra 	$L__BB5_23;
	setp.ge.s32 	%p18, %r20, %r65;
	mad.lo.s32 	%r60, %r104, %r7, %r10;
	setp.ge.s32 	%p19, %r60, %r64;
	or.pred  	%p20, %p18, %p19;
	@%p20 bra 	$L__BB5_17;
	mad.lo.s32 	%r84, %r60, %r65, %r20;
	add.s32 	%r85, %r60, %r21;
	mul.wide.s32 	%rd21, %r84, 8;
	add.s64 	%rd22, %rd2, %rd21;
	ld.global.v2.f32 	{%f21, %f22}, [%rd22];
	mul.wide.s32 	%rd23, %r85, 8;
	add.s64 	%rd24, %rd1, %rd23;
	neg.f32 	%f23, %f22;
	st.global.v2.f32 	[%rd24], {%f21, %f23};
$L__BB5_17:
	setp.eq.s32 	%p21, %r59, 1;
	@%p21 bra 	$L__BB5_23;
	setp.ge.s32 	%p22, %r20, %r65;
	add.s32 	%r61, %r60, %r7;
	setp.ge.s32 	%p23, %r61, %r64;
	or.pred  	%p24, %p22, %p23;
	@%p24 bra 	$L__BB5_20;
	mad.lo.s32 	%r86, %r61, %r65, %r20;
	add.s32 	%r87, %r61, %r21;
	mul.wide.s32 	%rd25, %r86, 8;
	add.s64 	%rd26, %rd2, %rd25;
	ld.global.v2.f32 	{%f24, %f25}, [%rd26];
	mul.wide.s32 	%rd27, %r87, 8;
	add.s64 	%rd28, %rd1, %rd27;
	neg.f32 	%f26, %f25;
	st.global.v2.f32 	[%rd28], {%f24, %f26};
$L__BB5_20:
	setp.eq.s32 	%p25, %r59, 2;
	@%p25 bra 	$L__BB5_23;
	setp.ge.s32 	%p26, %r20, %r65;
	add.s32 	%r62, %r61, %r7;
	setp.ge.s32 	%p27, %r62, %r64;
	or.pred  	%p28, %p26, %p27;
	@%p28 bra 	$L__BB5_23;
	mad.lo.s32 	%r88, %r62, %r65, %r20;
	add.s32 	%r89, %r62, %r21;
	mul.wide.s32 	%rd29, %r88, 8;
	add.s64 	%rd30, %rd2, %rd29;
	ld.global.v2.f32 	{%f27, %f28}, [%rd30];
	mul.wide.s32 	%rd31, %r89, 8;
	add.s64 	%rd32, %rd1, %rd31;
	neg.f32 	%f29, %f28;
	st.global.v2.f32 	[%rd32], {%f27, %f29};
$L__BB5_23:
	add.s32 	%r90, %r90, 1;
	setp.ne.s32 	%p29, %r90, %r4;
	@%p29 bra 	$L__BB5_2;
$L__BB5_24:
	ret;

}
	// .globl	_Z19complex_matrix_multPK6float2S1_PS_iii
.visible .entry _Z19complex_matrix_multPK6float2S1_PS_iii(
	.param .u64 .ptr .align 1 _Z19complex_matrix_multPK6float2S1_PS_iii_param_0,
	.param .u64 .ptr .align 1 _Z19complex_matrix_multPK6float2S1_PS_iii_param_1,
	.param .u64 .ptr .align 1 _Z19complex_matrix_multPK6float2S1_PS_iii_param_2,
	.param .u32 _Z19complex_matrix_multPK6float2S1_PS_iii_param_3,
	.param .u32 _Z19complex_matrix_multPK6float2S1_PS_iii_param_4,
	.param .u32 _Z19complex_matrix_multPK6float2S1_PS_iii_param_5
)
{
	.reg .pred 	%p<45>;
	.reg .b32 	%r<88>;
	.reg .b32 	%f<218>;
	.reg .b64 	%rd<67>;

	ld.param.u64 	%rd7, [_Z19complex_matrix_multPK6float2S1_PS_iii_param_0];
	ld.param.u64 	%rd8, [_Z19complex_matrix_multPK6float2S1_PS_iii_param_1];
	ld.param.u64 	%rd9, [_Z19complex_matrix_multPK6float2S1_PS_iii_param_2];
	ld.param.u32 	%r42, [_Z19complex_matrix_multPK6float2S1_PS_iii_param_3];
	ld.param.u32 	%r43, [_Z19complex_matrix_multPK6float2S1_PS_iii_param_4];
	ld.param.u32 	%r44, [_Z19complex_matrix_multPK6float2S1_PS_iii_param_5];
	cvta.to.global.u64 	%rd1, %rd8;
	cvta.to.global.u64 	%rd2, %rd7;
	cvta.to.global.u64 	%rd3, %rd9;
	mov.u32 	%r45, %ntid.x;
	mov.u32 	%r46, %nctaid.x;
	mul.lo.s32 	%r1, %r45, %r46;
	cvt.rn.f32.s32 	%f25, %r42;
	cvt.rn.f32.s32 	%f26, %r1;
	div.rn.f32 	%f27, %f25, %f26;
	cvt.rpi.f32.f32 	%f28, %f27;
	cvt.rzi.s32.f32 	%r2, %f28;
	mov.u32 	%r47, %ntid.y;
	mov.u32 	%r48, %nctaid.y;
	mul.lo.s32 	%r3, %r47, %r48;
	cvt.rn.f32.s32 	%f29, %r44;
	cvt.rn.f32.u32 	%f30, %r3;
	div.rn.f32 	%f31, %f29, %f30;
	cvt.rpi.f32.f32 	%f32, %f31;
	cvt.rzi.s32.f32 	%r4, %f32;
	mov.u32 	%r49, %tid.x;
	mov.u32 	%r50, %ctaid.x;
	mad.lo.s32 	%r5, %r45, %r50, %r49;
	mov.u32 	%r51, %tid.y;
	mov.u32 	%r52, %ctaid.y;
	mad.lo.s32 	%r6, %r47, %r52, %r51;
	setp.lt.s32 	%p1, %r2, 1;
	@%p1 bra 	$L__BB6_25;
	setp.gt.s32 	%p2, %r43, 0;
	@%p2 bra 	$L__BB6_26;
	and.b32  	%r7, %r4, 3;
	and.b32  	%r8, %r4, 2147483644;
	mov.b32 	%r85, 0;
$L__BB6_3:
	setp.lt.s32 	%p3, %r4, 1;
	@%p3 bra 	$L__BB6_24;
	setp.lt.u32 	%p4, %r4, 4;
	mad.lo.s32 	%r30, %r85, %r1, %r5;
	mov.b32 	%r87, 0;
	@%p4 bra 	$L__BB6_15;
	mov.b32 	%r86, 0;
$L__BB6_6:
	setp.ge.s32 	%p5, %r30, %r42;
	mad.lo.s32 	%r32, %r86, %r3, %r6;
	setp.ge.s32 	%p6, %r32, %r44;
	or.pred  	%p7, %p5, %p6;
	@%p7 bra 	$L__BB6_8;
	mad.lo.s32 	%r56, %r32, %r42, %r30;
	mul.wide.s32 	%rd10, %r56, 8;
	add.s64 	%rd11, %rd3, %rd10;
	mov.f32 	%f33, 0f00000000;
	st.global.v2.f32 	[%rd11], {%f33, %f33};
$L__BB6_8:
	setp.ge.s32 	%p8, %r30, %r42;
	add.s32 	%r33, %r32, %r3;
	setp.ge.s32 	%p9, %r33, %r44;
	or.pred  	%p10, %p8, %p9;
	@%p10 bra 	$L__BB6_10;
	mad.lo.s32 	%r57, %r33, %r42, %r30;
	mul.wide.s32 	%rd12, %r57, 8;
	add.s64 	%rd13, %rd3, %rd12;
	mov.f32 	%f34, 0f00000000;
	st.global.v2.f32 	[%rd13], {%f34, %f34};
$L__BB6_10:
	setp.ge.s32 	%p11, %r30, %r42;
	add.s32 	%r34, %r33, %r3;
	setp.ge.s32 	%p12, %r34, %r44;
	or.pred  	%p13, %p11, %p12;
	@%p13 bra 	$L__BB6_12;
	mad.lo.s32 	%r58, %r34, %r42, %r30;
	mul.wide.s32 	%rd14, %r58, 8;
	add.s64 	%rd15, %rd3, %rd14;
	mov.f32 	%f35, 0f00000000;
	st.global.v2.f32 	[%rd15], {%f35, %f35};
$L__BB6_12:
	setp.ge.s32 	%p14, %r30, %r42;
	add.s32 	%r35, %r34, %r3;
	setp.ge.s32 	%p15, %r35, %r44;
	or.pred  	%p16, %p14, %p15;
	@%p16 bra 	$L__BB6_14;
	mad.lo.s32 	%r59, %r35, %r42, %r30;
	mul.wide.s32 	%rd16, %r59, 8;
	add.s64 	%rd17, %rd3, %rd16;
	mov.f32 	%f36, 0f00000000;
	st.global.v2.f32 	[%rd17], {%f36, %f36};
$L__BB6_14:
	add.s32 	%r86, %r86, 4;
	setp.ne.s32 	%p17, %r86, %r8;
	mov.u32 	%r87, %r8;
	@%p17 bra 	$L__BB6_6;
$L__BB6_15:
	setp.eq.s32 	%p18, %r7, 0;
	@%p18 bra 	$L__BB6_24;
	setp.ge.s32 	%p19, %r30, %r42;
	mad.lo.s32 	%r38, %r87, %r3, %r6;
	setp.ge.s32 	%p20, %r38, %r44;
	or.pred  	%p21, %p19, %p20;
	@%p21 bra 	$L__BB6_18;
	mad.lo.s32 	%r61, %r38, %r42, %r30;
	mul.wide.s32 	%rd18, %r61, 8;
	add.s64 	%rd19, %rd3, %rd18;
	mov.f32 	%f37, 0f00000000;
	st.global.v2.f32 	[%rd19], {%f37, %f37};
$L__BB6_18:
	setp.eq.s32 	%p22, %r7, 1;
	@%p22 bra 	$L__BB6_24;
	setp.ge.s32 	%p23, %r30, %r42;
	add.s32 	%r39, %r38, %r3;
	setp.ge.s32 	%p24, %r39, %r44;
	or.pred  	%p25, %p23, %p24;
	@%p25 bra 	$L__BB6_21;
	mad.lo.s32 	%r62, %r39, %r42, %r30;
	mul.wide.s32 	%rd20, %r62, 8;
	add.s64 	%rd21, %rd3, %rd20;
	mov.f32 	%f38, 0f00000000;
	st.global.v2.f32 	[%rd21], {%f38, %f38};
$L__BB6_21:
	setp.eq.s32 	%p26, %r7, 2;
	@%p26 bra 	$L__BB6_24;
	setp.ge.s32 	%p27, %r30, %r42;
	add.s32 	%r40, %r39, %r3;
	setp.ge.s32 	%p28, %r40, %r44;
	or.pred  	%p29, %p27, %p28;
	@%p29 bra 	$L__BB6_24;
	mad.lo.s32 	%r63, %r40, %r42, %r30;
	mul.wide.s32 	%rd22, %r63, 8;
	add.s64 	%rd23, %rd3, %rd22;
	mov.f32 	%f39, 0f00000000;
	st.global.v2.f32 	[%rd23], {%f39, %f39};
$L__BB6_24:
	add.s32 	%r85, %r85, 1;
	setp.ne.s32 	%p30, %r85, %r2;
	@%p30 bra 	$L__BB6_3;
$L__BB6_25:
	ret;
$L__BB6_26:
	and.b32  	%r9, %r43, 7;
	and.b32  	%r10, %r43, 2147483640;
	shl.b32 	%r11, %r42, 3;
	mov.b32 	%r78, 0;
	mul.wide.s32 	%rd53, %r42, 8;
$L__BB6_27:
	setp.gt.s32 	%p31, %r4, 0;
	@%p31 bra 	$L__BB6_29;
$L__BB6_28:
	add.s32 	%r78, %r78, 1;
	setp.eq.s32 	%p44, %r78, %r2;
	@%p44 bra 	$L__BB6_25;
	bra.uni 	$L__BB6_27;
$L__BB6_29:
	mad.lo.s32 	%r14, %r78, %r1, %r5;
	mov.b32 	%r79, 0;
$L__BB6_30:
	setp.lt.s32 	%p32, %r14, %r42;
	mad.lo.s32 	%r16, %r79, %r3, %r6;
	setp.lt.s32 	%p33, %r16, %r44;
	and.pred  	%p34, %p32, %p33;
	@%p34 bra 	$L__BB6_32;
$L__BB6_31:
	add.s32 	%r79, %r79, 1;
	setp.eq.s32 	%p43, %r79, %r4;
	@%p43 bra 	$L__BB6_28;
	bra.uni 	$L__BB6_30;
$L__BB6_32:
	setp.lt.u32 	%p35, %r43, 8;
	mul.lo.s32 	%r22, %r16, %r43;
	mov.f32 	%f217, 0f00000000;
	mov.b32 	%r83, 0;
	mov.f32 	%f216, %f217;
	@%p35 bra 	$L__BB6_35;
	and.b32  	%r67, %r43, 2147483640;
	neg.s32 	%r81, %r67;
	mul.wide.u32 	%rd24, %r22, 8;
	add.s64 	%rd25, %rd1, %rd24;
	add.s64 	%rd66, %rd25, 32;
	mov.f32 	%f217, 0f00000000;
	mov.u32 	%r80, %r14;
$L__BB6_34:
	.pragma "nounroll";
	mul.wide.s32 	%rd26, %r80, 8;
	add.s64 	%rd27, %rd2, %rd26;
	ld.global.v2.f32 	{%f43, %f44}, [%rd27];
	ld.global.v2.f32 	{%f45, %f46}, [%rd66+-32];
	mul.f32 	%f47, %f43, %f45;
	mul.f32 	%f48, %f44, %f46;
	sub.f32 	%f49, %f47, %f48;
	mul.f32 	%f50, %f43, %f46;
	fma.rn.f32 	%f51, %f44, %f45, %f50;
	add.f32 	%f52, %f216, %f49;
	add.f32 	%f53, %f217, %f51;
	mul.wide.s32 	%rd28, %r42, 8;
	add.s64 	%rd29, %rd27, %rd28;
	ld.global.v2.f32 	{%f54, %f55}, [%rd29];
	ld.global.v2.f32 	{%f56, %f57}, [%rd66+-24];
	mul.f32 	%f58, %f54, %f56;
	mul.f32 	%f59, %f55, %f57;
	sub.f32 	%f60, %f58, %f59;
	mul.f32 	%f61, %f54, %f57;
	fma.rn.f32 	%f62, %f55, %f56, %f61;
	add.f32 	%f63, %f52, %f60;
	add.f32 	%f64, %f53, %f62;
	add.s64 	%rd30, %rd29, %rd28;
	ld.global.v2.f32 	{%f65, %f66}, [%rd30];
	ld.global.v2.f32 	{%f67, %f68}, [%rd66+-16];
	mul.f32 	%f69, %f65, %f67;
	mul.f32 	%f70, %f66, %f68;
	sub.f32 	%f71, %f69, %f70;
	mul.f32 	%f72, %f65, %f68;
	fma.rn.f32 	%f73, %f66, %f67, %f72;
	add.f32 	%f74, %f63, %f71;
	add.f32 	%f75, %f64, %f73;
	add.s64 	%rd31, %rd30, %rd28;
	ld.global.v2.f32 	{%f76, %f77}, [%rd31];
	ld.global.v2.f32 	{%f78, %f79}, [%rd66+-8];
	mul.f32 	%f80, %f76, %f78;
	mul.f32 	%f81, %f77, %f79;
	sub.f32 	%f82, %f80, %f81;
	mul.f32 	%f83, %f76, %f79;
	fma.rn.f32 	%f84, %f77, %f78, %f83;
	add.f32 	%f85, %f74, %f82;
	add.f32 	%f86, %f75, %f84;
	add.s64 	%rd32, %rd31, %rd28;
	ld.global.v2.f32 	{%f87, %f88}, [%rd32];
	ld.global.v2.f32 	{%f89, %f90}, [%rd66];
	mul.f32 	%f91, %f87, %f89;
	mul.f32 	%f92, %f88, %f90;
	sub.f32 	%f93, %f91, %f92;
	mul.f32 	%f94, %f87, %f90;
	fma.rn.f32 	%f95, %f88, %f89, %f94;
	add.f32 	%f96, %f85, %f93;
	add.f32 	%f97, %f86, %f95;
	add.s64 	%rd33, %rd32, %rd28;
	ld.global.v2.f32 	{%f98, %f99}, [%rd33];
	ld.global.v2.f32 	{%f100, %f101}, [%rd66+8];
	mul.f32 	%f102, %f98, %f100;
	mul.f32 	%f103, %f99, %f101;
	sub.f32 	%f104, %f102, %f103;
	mul.f32 	%f105, %f98, %f101;
	fma.rn.f32 	%f106, %f99, %f100, %f105;
	add.f32 	%f107, %f96, %f104;
	add.f32 	%f108, %f97, %f106;
	add.s64 	%rd34, %rd33, %rd28;
	ld.global.v2.f32 	{%f109, %f110}, [%rd34];
	ld.global.v2.f32 	{%f111, %f112}, [%rd66+16];
	mul.f32 	%f113, %f109, %f111;
	mul.f32 	%f114, %f110, %f112;
	sub.f32 	%f115, %f113, %f114;
	mul.f32 	%f116, %f109, %f112;
	fma.rn.f32 	%f117, %f110, %f111, %f116;
	add.f32 	%f118, %f107, %f115;
	add.f32 	%f119, %f108, %f117;
	add.s64 	%rd35, %rd34, %rd28;
	ld.global.v2.f32 	{%f120, %f121}, [%rd35];
	ld.global.v2.f32 	{%f122, %f123}, [%rd66+24];
	mul.f32 	%f124, %f120, %f122;
	mul.f32 	%f125, %f121, %f123;
	sub.f32 	%f126, %f124, %f125;
	mul.f32 	%f127, %f120, %f123;
	fma.rn.f32 	%f128, %f121, %f122, %f127;
	add.f32 	%f216, %f118, %f126;
	add.f32 	%f217, %f119, %f128;
	add.s32 	%r81, %r81, 8;
	add.s32 	%r80, %r80, %r11;
	add.s64 	%rd66, %rd66, 64;
	setp.eq.s32 	%p36, %r81, 0;
	mov.u32 	%r83, %r10;
	@%p36 bra 	$L__BB6_35;
	bra.uni 	$L__BB6_34;
$L__BB6_35:
	setp.eq.s32 	%p37, %r9, 0;
	@%p37 bra 	$L__BB6_43;
	add.s32 	%r68, %r9, -1;
	setp.lt.u32 	%p38, %r68, 3;
	@%p38 bra 	$L__BB6_38;
	mad.lo.s32 	%r69, %r83, %r42, %r14;
	mul.wide.s32 	%rd36, %r69, 8;
	add.s64 	%rd37, %rd2, %rd36;
	ld.global.v2.f32 	{%f130, %f131}, [%rd37];
	add.s32 	%r70, %r83, %r22;
	mul.wide.u32 	%rd38, %r70, 8;
	add.s64 	%rd39, %rd1, %rd38;
	ld.global.v2.f32 	{%f132, %f133}, [%rd39];
	mul.f32 	%f134, %f130, %f132;
	mul.f32 	%f135, %f131, %f133;
	sub.f32 	%f136, %f134, %f135;
	mul.f32 	%f137, %f130, %f133;
	fma.rn.f32 	%f138, %f131, %f132, %f137;
	add.f32 	%f139, %f216, %f136;
	add.f32 	%f140, %f217, %f138;
	add.s64 	%rd41, %rd37, %rd53;
	ld.global.v2.f32 	{%f141, %f142}, [%rd41];
	cvt.u64.u32 	%rd42, %r22;
	cvt.u64.u32 	%rd43, %r83;
	add.s64 	%rd44, %rd43, %rd42;
	shl.b64 	%rd45, %rd44, 3;
	add.s64 	%rd46, %rd1, %rd45;
	ld.global.v2.f32 	{%f143, %f144}, [%rd46+8];
	mul.f32 	%f145, %f141, %f143;
	mul.f32 	%f146, %f142, %f144;
	sub.f32 	%f147, %f145, %f146;
	mul.f32 	%f148, %f141, %f144;
	fma.rn.f32 	%f149, %f142, %f143, %f148;
	add.f32 	%f150, %f139, %f147;
	add.f32 	%f151, %f140, %f149;
	add.s64 	%rd47, %rd41, %rd53;
	ld.global.v2.f32 	{%f152, %f153}, [%rd47];
	ld.global.v2.f32 	{%f154, %f155}, [%rd46+16];
	mul.f32 	%f156, %f152, %f154;
	mul.f32 	%f157, %f153, %f155;
	sub.f32 	%f158, %f156, %f157;
	mul.f32 	%f159, %f152, %f155;
	fma.rn.f32 	%f160, %f153, %f154, %f159;
	add.f32 	%f161, %f150, %f158;
	add.f32 	%f162, %f151, %f160;
	add.s64 	%rd48, %rd47, %rd53;
	ld.global.v2.f32 	{%f163, %f164}, [%rd48];
	ld.global.v2.f32 	{%f165, %f166}, [%rd46+24];
	mul.f32 	%f167, %f163, %f165;
	mul.f32 	%f168, %f164, %f166;
	sub.f32 	%f169, %f167, %f168;
	mul.f32 	%f170, %f163, %f166;
	fma.rn.f32 	%f171, %f164, %f165, %f170;
	add.f32 	%f216, %f161, %f169;
	add.f32 	%f217, %f162, %f171;
	add.s32 	%r83, %r83, 4;
$L__BB6_38:
	and.b32  	%r71, %r43, 3;
	setp.eq.s32 	%p39, %r71, 0;
	@%p39 bra 	$L__BB6_43;
	setp.eq.s32 	%p40, %r71, 1;
	@%p40 bra 	$L__BB6_41;
	mad.lo.s32 	%r72, %r83, %r42, %r14;
	mul.wide.s32 	%rd49, %r72, 8;
	add.s64 	%rd50, %rd2, %rd49;
	ld.global.v2.f32 	{%f173, %f174}, [%rd50];
	add.s32 	%r73, %r83, %r22;
	mul.wide.u32 	%rd51, %r73, 8;
	add.s64 	%rd52, %rd1, %rd51;
	ld.global.v2.f32 	{%f175, %f176}, [%rd52];
	mul.f32 	%f177, %f173, %f175;
	mul.f32 	%f178, %f174, %f176;
	sub.f32 	%f179, %f177, %f178;
	mul.f32 	%f180, %f173, %f176;
	fma.rn.f32 	%f181, %f174, %f175, %f180;
	add.f32 	%f182, %f216, %f179;
	add.f32 	%f183, %f217, %f181;
	add.s64 	%rd54, %rd50, %rd53;
	ld.global.v2.f32 	{%f184, %f185}, [%rd54];
	cvt.u64.u32 	%rd55, %r22;
	cvt.u64.u32 	%rd56, %r83;
	add.s64 	%rd57, %rd56, %rd55;
	shl.b64 	%rd58, %rd57, 3;
	add.s64 	%rd59, %rd1, %rd58;
	ld.global.v2.f32 	{%f186, %f187}, [%rd59+8];
	mul.f32 	%f188, %f184, %f186;
	mul.f32 	%f189, %f185, %f187;
	sub.f32 	%f190, %f188, %f189;
	mul.f32 	%f191, %f184, %f187;
	fma.rn.f32 	%f192, %f185, %f186, %f191;
	add.f32 	%f216, %f182, %f190;
	add.f32 	%f217, %f183, %f192;
	add.s32 	%r83, %r83, 2;
$L__BB6_41:
	and.b32  	%r74, %r43, 1;
	setp.eq.b32 	%p41, %r74, 1;
	not.pred 	%p42, %p41;
	@%p42 bra 	$L__BB6_43;
	mad.lo.s32 	%r75, %r83, %r42, %r14;
	mul.wide.s32 	%rd60, %r75, 8;
	add.s64 	%rd61, %rd2, %rd60;
	ld.global.v2.f32 	{%f193, %f194}, [%rd61];
	add.s32 	%r76, %r83, %r22;
	mul.wide.u32 	%rd62, %r76, 8;
	add.s64 	%rd63, %rd1, %rd62;
	ld.global.v2.f32 	{%f195, %f196}, [%rd63];
	mul.f32 	%f197, %f193, %f195;
	mul.f32 	%f198, %f194, %f196;
	sub.f32 	%f199, %f197, %f198;
	mul.f32 	%f200, %f193, %f196;
	fma.rn.f32 	%f201, %f194, %f195, %f200;
	add.f32 	%f216, %f216, %f199;
	add.f32 	%f217, %f217, %f201;
$L__BB6_43:
	mad.lo.s32 	%r77, %r16, %r42, %r14;
	mul.wide.s32 	%rd64, %r77, 8;
	add.s64 	%rd65, %rd3, %rd64;
	st.global.v2.f32 	[%rd65], {%f216, %f217};
	bra.uni 	$L__BB6_31;

}
	// .globl	_Z29Ltriangle_complex_matrix_multPK6float2S1_PS_iii
.visible .entry _Z29Ltriangle_complex_matrix_multPK6float2S1_PS_iii(
	.param .u64 .ptr .align 1 _Z29Ltriangle_complex_matrix_multPK6float2S1_PS_iii_param_0,
	.param .u64 .ptr .align 1 _Z29Ltriangle_complex_matrix_multPK6float2S1_PS_iii_param_1,
	.param .u64 .ptr .align 1 _Z29Ltriangle_complex_matrix_multPK6float2S1_PS_iii_param_2,
	.param .u32 _Z29Ltriangle_complex_matrix_multPK6float2S1_PS_iii_param_3,
	.param .u32 _Z29Ltriangle_complex_matrix_multPK6float2S1_PS_iii_param_4,
	.param .u32 _Z29Ltriangle_complex_matrix_multPK6float2S1_PS_iii_param_5
)
{
	.reg .pred 	%p<65>;
	.reg .b32 	%r<87>;
	.reg .b32 	%f<218>;
	.reg .b64 	%rd<67>;

	ld.param.u64 	%rd7, [_Z29Ltriangle_complex_matrix_multPK6float2S1_PS_iii_param_0];
	ld.param.u64 	%rd8, [_Z29Ltriangle_complex_matrix_multPK6float2S1_PS_iii_param_1];
	ld.param.u64 	%rd9, [_Z29Ltriangle_complex_matrix_multPK6float2S1_PS_iii_param_2];
	ld.param.u32 	%r42, [_Z29Ltriangle_complex_matrix_multPK6float2S1_PS_iii_param_3];
	ld.param.u32 	%r43, [_Z29Ltriangle_complex_matrix_multPK6float2S1_PS_iii_param_4];
	ld.param.u32 	%r44, [_Z29Ltriangle_complex_matrix_multPK6float2S1_PS_iii_param_5];
	cvta.to.global.u64 	%rd1, %rd8;
	cvta.to.global.u64 	%rd2, %rd7;
	cvta.to.global.u64 	%rd3, %rd9;
	mov.u32 	%r45, %ntid.x;
	mov.u32 	%r46, %nctaid.x;
	mul.lo.s32 	%r1, %r45, %r46;
	cvt.rn.f32.s32 	%f25, %r42;
	cvt.rn.f32.s32 	%f26, %r1;
	div.rn.f32 	%f27, %f25, %f26;
	cvt.rpi.f32.f32 	%f28, %f27;
	cvt.rzi.s32.f32 	%r2, %f28;
	mov.u32 	%r47, %ntid.y;
	mov.u32 	%r48, %nctaid.y;
	mul.lo.s32 	%r3, %r47, %r48;
	cvt.rn.f32.s32 	%f29, %r44;
	cvt.rn.f32.u32 	%f30, %r3;
	div.rn.f32 	%f31, %f29, %f30;
	cvt.rpi.f32.f32 	%f32, %f31;
	cvt.rzi.s32.f32 	%r4, %f32;
	mov.u32 	%r49, %tid.x;
	mov.u32 	%r50, %ctaid.x;
	mad.lo.s32 	%r5, %r45, %r50, %r49;
	mov.u32 	%r51, %tid.y;
	mov.u32 	%r52, %ctaid.y;
	mad.lo.s32 	%r6, %r47, %r52, %r51;
	setp.lt.s32 	%p1, %r2, 1;
	@%p1 bra 	$L__BB7_25;
	setp.gt.s32 	%p2, %r43, 0;
	@%p2 bra 	$L__BB7_26;
	and.b32  	%r7, %r4, 3;
	and.b32  	%r8, %r4, 2147483644;
	mov.b32 	%r84, 0;
$L__BB7_3:
	setp.lt.s32 	%p3, %r4, 1;
	@%p3 bra 	$L__BB7_24;
	setp.lt.u32 	%p4, %r4, 4;
	mad.lo.s32 	%r30, %r84, %r1, %r5;
	mov.b32 	%r86, 0;
	@%p4 bra 	$L__BB7_15;
	mov.b32 	%r85, 0;
$L__BB7_6:
	setp.ge.s32 	%p5, %r30, %r42;
	mad.lo.s32 	%r32, %r85, %r3, %r6;
	setp.lt.s32 	%p6, %r32, %r44;
	setp.ge.s32 	%p7, %r30, %r32;
	and.pred  	%p8, %p6, %p7;
	not.pred 	%p10, %p8;
	or.pred  	%p11, %p5, %p10;
	@%p11 bra 	$L__BB7_8;
	mad.lo.s32 	%r56, %r32, %r42, %r30;
	mul.wide.s32 	%rd10, %r56, 8;
	add.s64 	%rd11, %rd3, %rd10;
	mov.f32 	%f33, 0f00000000;
	st.global.v2.f32 	[%rd11], {%f33, %f33};
$L__BB7_8:
	setp.ge.s32 	%p12, %r30, %r42;
	add.s32 	%r33, %r32, %r3;
	setp.ge.s32 	%p13, %r33, %r44;
	setp.lt.s32 	%p14, %r30, %r33;
	or.pred  	%p15, %p13, %p12;
	or.pred  	%p16, %p15, %p14;
	@%p16 bra 	$L__BB7_10;
	mad.lo.s32 	%r57, %r33, %r42, %r30;
	mul.wide.s32 	%rd12, %r57, 8;
	add.s64 	%rd13, %rd3, %rd12;
	mov.f32 	%f34, 0f00000000;
	st.global.v2.f32 	[%rd13], {%f34, %f34};
$L__BB7_10:
	setp.ge.s32 	%p17, %r30, %r42;
	add.s32 	%r34, %r33, %r3;
	setp.ge.s32 	%p18, %r34, %r44;
	setp.lt.s32 	%p19, %r30, %r34;
	or.pred  	%p20, %p18, %p17;
	or.pred  	%p21, %p20, %p19;
	@%p21 bra 	$L__BB7_12;
	mad.lo.s32 	%r58, %r34, %r42, %r30;
	mul.wide.s32 	%rd14, %r58, 8;
	add.s64 	%rd15, %rd3, %rd14;
	mov.f32 	%f35, 0f00000000;
	st.global.v2.f32 	[%rd15], {%f35, %f35};
$L__BB7_12:
	setp.ge.s32 	%p22, %r30, %r42;
	add.s32 	%r35, %r34, %r3;
	setp.ge.s32 	%p23, %r35, %r44;
	setp.lt.s32 	%p24, %r30, %r35;
	or.pred  	%p25, %p23, %p22;
	or.pred  	%p26, %p25, %p24;
	@%p26 bra 	$L__BB7_14;
	mad.lo.s32 	%r59, %r35, %r42, %r30;
	mul.wide.s32 	%rd16, %r59, 8;
	add.s64 	%rd17, %rd3, %rd16;
	mov.f32 	%f36, 0f00000000;
	st.global.v2.f32 	[%rd17], {%f36, %f36};
$L__BB7_14:
	add.s32 	%r85, %r85, 4;
	setp.ne.s32 	%p27, %r85, %r8;
	mov.u32 	%r86, %r8;
	@%p27 bra 	$L__BB7_6;
$L__BB7_15:
	setp.eq.s32 	%p28, %r7, 0;
	@%p28 bra 	$L__BB7_24;
	setp.ge.s32 	%p29, %r30, %r42;
	mad.lo.s32 	%r38, %r86, %r3, %r6;
	setp.lt.s32 	%p30, %r38, %r44;
	setp.ge.s32 	%p31, %r30, %r38;
	and.pred  	%p32, %p30, %p31;
	not.pred 	%p34, %p32;
	or.pred  	%p35, %p29, %p34;
	@%p35 bra 	$L__BB7_18;
	mad.lo.s32 	%r60, %r38, %r42, %r30;
	mul.wide.s32 	%rd18, %r60, 8;
	add.s64 	%rd19, %rd3, %rd18;
	mov.f32 	%f37, 0f00000000;
	st.global.v2.f32 	[%rd19], {%f37, %f37};
$L__BB7_18:
	setp.eq.s32 	%p36, %r7, 1;
	@%p36 bra 	$L__BB7_24;
	setp.ge.s32 	%p37, %r30, %r42;
	add.s32 	%r39, %r38, %r3;
	setp.ge.s32 	%p38, %r39, %r44;
	setp.lt.s32 	%p39, %r30, %r39;
	or.pred  	%p40, %p38, %p37;
	or.pred  	%p41, %p40, %p39;
	@%p41 bra 	$L__BB7_21;
	mad.lo.s32 	%r61, %r39, %r42, %r30;
	mul.wide.s32 	%rd20, %r61, 8;
	add.s64 	%rd21, %rd3, %rd20;
	mov.f32 	%f38, 0f00000000;
	st.global.v2.f32 	[%rd21], {%f38, %f38};
$L__BB7_21:
	setp.eq.s32 	%p42, %r7, 2;
	@%p42 bra 	$L__BB7_24;
	setp.ge.s32 	%p43, %r30, %r42;
	add.s32 	%r40, %r39, %r3;
	setp.ge.s32 	%p44, %r40, %r44;
	setp.lt.s32 	%p45, %r30, %r40;
	or.pred  	%p46, %p44, %p43;
	or.pred  	%p47, %p46, %p45;
	@%p47 bra 	$L__BB7_24;
	mad.lo.s32 	%r62, %r40, %r42, %r30;
	mul.wide.s32 	%rd22, %r62, 8;
	add.s64 	%rd23, %rd3, %rd22;
	mov.f32 	%f39, 0f00000000;
	st.global.v2.f32 	[%rd23], {%f39, %f39};
$L__BB7_24:
	add.s32 	%r84, %r84, 1;
	setp.ne.s32 	%p48, %r84, %r2;
	@%p48 bra 	$L__BB7_3;
$L__BB7_25:
	ret;
$L__BB7_26:
	and.b32  	%r9, %r43, 7;
	and.b32  	%r10, %r43, 2147483640;
	shl.b32 	%r11, %r42, 3;
	mov.b32 	%r77, 0;
	mul.wide.s32 	%rd53, %r42, 8;
$L__BB7_27:
	setp.gt.s32 	%p49, %r4, 0;
	@%p49 bra 	$L__BB7_29;
$L__BB7_28:
	add.s32 	%r77, %r77, 1;
	setp.eq.s32 	%p64, %r77, %r2;
	@%p64 bra 	$L__BB7_25;
	bra.uni 	$L__BB7_27;
$L__BB7_29:
	mad.lo.s32 	%r14, %r77, %r1, %r5;
	mov.b32 	%r78, 0;
$L__BB7_30:
	setp.lt.s32 	%p50, %r14, %r42;
	mad.lo.s32 	%r16, %r78, %r3, %r6;
	setp.lt.s32 	%p51, %r16, %r44;
	setp.ge.s32 	%p52, %r14, %r16;
	and.pred  	%p53, %p51, %p50;
	and.pred  	%p54, %p53, %p52;
	@%p54 bra 	$L__BB7_32;
$L__BB7_31:
	add.s32 	%r78, %r78, 1;
	setp.eq.s32 	%p63, %r78, %r4;
	@%p63 bra 	$L__BB7_28;
	bra.uni 	$L__BB7_30;
$L__BB7_32:
	setp.lt.u32 	%p55, %r43, 8;
	mul.lo.s32 	%r22, %r16, %r43;
	mov.f32 	%f217, 0f00000000;
	mov.b32 	%r82, 0;
	mov.f32 	%f216, %f217;
	@%p55 bra 	$L__BB7_35;
	and.b32  	%r66, %r43, 2147483640;
	neg.s32 	%r80, %r66;
	mul.wide.u32 	%rd24, %r22, 8;
	add.s64 	%rd25, %rd1, %rd24;
	add.s64 	%rd66, %rd25, 32;
	mov.f32 	%f217, 0f00000000;
	mov.u32 	%r79, %r14;
$L__BB7_34:
	.pragma "nounroll";
	mul.wide.s32 	%rd26, %r79, 8;
	add.s64 	%rd27, %rd2, %rd26;
	ld.global.v2.f32 	{%f43, %f44}, [%rd27];
	ld.global.v2.f32 	{%f45, %f46}, [%rd66+-32];
	mul.f32 	%f47, %f43, %f45;
	mul.f32 	%f48, %f44, %f46;
	sub.f32 	%f49, %f47, %f48;
	mul.f32 	%f50, %f43, %f46;
	fma.rn.f32 	%f51, %f44, %f45, %f50;
	add.f32 	%f52, %f216, %f49;
	add.f32 	%f53, %f217, %f51;
	mul.wide.s32 	%rd28, %r42, 8;
	add.s64 	%rd29, %rd27, %rd28;
	ld.global.v2.f32 	{%f54, %f55}, [%rd29];
	ld.global.v2.f32 	{%f56, %f57}, [%rd66+-24];
	mul.f32 	%f58, %f54, %f56;
	mul.f32 	%f59, %f55, %f57;
	sub.f32 	%f60, %f58, %f59;
	mul.f32 	%f61, %f54, %f57;
	fma.rn.f32 	%f62, %f55, %f56, %f61;
	add.f32 	%f63, %f52, %f60;
	add.f32 	%f64, %f53, %f62;
	add.s64 	%rd30, %rd29, %rd28;
	ld.global.v2.f32 	{%f65, %f66}, [%rd30];
	ld.global.v2.f32 	{%f67, %f68}, [%rd66+-16];
	mul.f32 	%f69, %f65, %f67;
	mul.f32 	%f70, %f66, %f68;
	sub.f32 	%f71, %f69, %f70;
	mul.f32 	%f72, %f65, %f68;
	fma.rn.f32 	%f73, %f66, %f67, %f72;
	add.f32 	%f74, %f63, %f71;
	add.f32 	%f75, %f64, %f73;
	add.s64 	%rd31, %rd30, %rd28;
	ld.global.v2.f32 	{%f76, %f77}, [%rd31];
	ld.global.v2.f32 	{%f78, %f79}, [%rd66+-8];
	mul.f32 	%f80, %f76, %f78;
	mul.f32 	%f81, %f77, %f79;
	sub.f32 	%f82, %f80, %f81;
	mul.f32 	%f83, %f76, %f79;
	fma.rn.f32 	%f84, %f77, %f78, %f83;
	add.f32 	%f85, %f74, %f82;
	add.f32 	%f86, %f75, %f84;
	add.s64 	%rd32, %rd31, %rd28;
	ld.global.v2.f32 	{%f87, %f88}, [%rd32];
	ld.global.v2.f32 	{%f89, %f90}, [%rd66];
	mul.f32 	%f91, %f87, %f89;
	mul.f32 	%f92, %f88, %f90;
	sub.f32 	%f93, %f91, %f92;
	mul.f32 	%f94, %f87, %f90;
	fma.rn.f32 	%f95, %f88, %f89, %f94;
	add.f32 	%f96, %f85, %f93;
	add.f32 	%f97, %f86, %f95;
	add.s64 	%rd33, %rd32, %rd28;
	ld.global.v2.f32 	{%f98, %f99}, [%rd33];
	ld.global.v2.f32 	{%f100, %f101}, [%rd66+8];
	mul.f32 	%f102, %f98, %f100;
	mul.f32 	%f103, %f99, %f101;
	sub.f32 	%f104, %f102, %f103;
	mul.f32 	%f105, %f98, %f101;
	fma.rn.f32 	%f106, %f99, %f100, %f105;
	add.f32 	%f107, %f96, %f104;
	add.f32 	%f108, %f97, %f106;
	add.s64 	%rd34, %rd33, %rd28;
	ld.global.v2.f32 	{%f109, %f110}, [%rd34];
	ld.global.v2.f32 	{%f111, %f112}, [%rd66+16];
	mul.f32 	%f113, %f109, %f111;
	mul.f32 	%f114, %f110, %f112;
	sub.f32 	%f115, %f113, %f114;
	mul.f32 	%f116, %f109, %f112;
	fma.rn.f32 	%f117, %f110, %f111, %f116;
	add.f32 	%f118, %f107, %f115;
	add.f32 	%f119, %f108, %f117;
	add.s64 	%rd35, %rd34, %rd28;
	ld.global.v2.f32 	{%f120, %f121}, [%rd35];
	ld.global.v2.f32 	{%f122, %f123}, [%rd66+24];
	mul.f32 	%f124, %f120, %f122;
	mul.f32 	%f125, %f121, %f123;
	sub.f32 	%f126, %f124, %f125;
	mul.f32 	%f127, %f120, %f123;
	fma.rn.f32 	%f128, %f121, %f122, %f127;
	add.f32 	%f216, %f118, %f126;
	add.f32 	%f217, %f119, %f128;
	add.s32 	%r80, %r80, 8;
	add.s32 	%r79, %r79, %r11;
	add.s64 	%rd66, %rd66, 64;
	setp.eq.s32 	%p56, %r80, 0;
	mov.u32 	%r82, %r10;
	@%p56 bra 	$L__BB7_35;
	bra.uni 	$L__BB7_34;
$L__BB7_35:
	setp.eq.s32 	%p57, %r9, 0;
	@%p57 bra 	$L__BB7_43;
	add.s32 	%r67, %r9, -1;
	setp.lt.u32 	%p58, %r67, 3;
	@%p58 bra 	$L__BB7_38;
	mad.lo.s32 	%r68, %r82, %r42, %r14;
	mul.wide.s32 	%rd36, %r68, 8;
	add.s64 	%rd37, %rd2, %rd36;
	ld.global.v2.f32 	{%f130, %f131}, [%rd37];
	add.s32 	%r69, %r82, %r22;
	mul.wide.u32 	%rd38, %r69, 8;
	add.s64 	%rd39, %rd1, %rd38;
	ld.global.v2.f32 	{%f132, %f133}, [%rd39];
	mul.f32 	%f134, %f130, %f132;
	mul.f32 	%f135, %f131, %f133;
	sub.f32 	%f136, %f134, %f135;
	mul.f32 	%f137, %f130, %f133;
	fma.rn.f32 	%f138, %f131, %f132, %f137;
	add.f32 	%f139, %f216, %f136;
	add.f32 	%f140, %f217, %f138;
	add.s64 	%rd41, %rd37, %rd53;
	ld.global.v2.f32 	{%f141, %f142}, [%rd41];
	cvt.u64.u32 	%rd42, %r22;
	cvt.u64.u32 	%rd43, %r82;
	add.s64 	%rd44, %rd43, %rd42;
	shl.b64 	%rd45, %rd44, 3;
	add.s64 	%rd46, %rd1, %rd45;
	ld.global.v2.f32 	{%f143, %f144}, [%rd46+8];
	mul.f32 	%f145, %f141, %f143;
	mul.f32 	%f146, %f142, %f144;
	sub.f32 	%f147, %f145, %f146;
	mul.f32 	%f148, %f141, %f144;
	fma.rn.f32 	%f149, %f142, %f143, %f148;
	add.f32 	%f150, %f139, %f147;
	add.f32 	%f151, %f140, %f149;
	add.s64 	%rd47, %rd41, %rd53;
	ld.global.v2.f32 	{%f152, %f153}, [%rd47];
	ld.global.v2.f32 	{%f154, %f155}, [%rd46+16];
	mul.f32 	%f156, %f152, %f154;
	mul.f32 	%f157, %f153, %f155;
	sub.f32 	%f158, %f156, %f157;
	mul.f32 	%f159, %f152, %f155;
	fma.rn.f32 	%f160, %f153, %f154, %f159;
	add.f32 	%f161, %f150, %f158;
	add.f32 	%f162, %f151, %f160;
	add.s64 	%rd48, %rd47, %rd53;
	ld.global.v2.f32 	{%f163, %f164}, [%rd48];
	ld.global.v2.f32 	{%f165, %f166}, [%rd46+24];
	mul.f32 	%f167, %f163, %f165;
	mul.f32 	%f168, %f164, %f166;
	sub.f32 	%f169, %f167, %f168;
	mul.f32 	%f170, %f163, %f166;
	fma.rn.f32 	%f171, %f164, %f165, %f170;
	add.f32 	%f216, %f161, %f169;
	add.f32 	%f217, %f162, %f171;
	add.s32 	%r82, %r82, 4;
$L__BB7_38:
	and.b32  	%r70, %r43, 3;
	setp.eq.s32 	%p59, %r70, 0;
	@%p59 bra 	$L__BB7_43;
	setp.eq.s32 	%p60, %r70, 1;
	@%p60 bra 	$L__BB7_41;
	mad.lo.s32 	%r71, %r82, %r42, %r14;
	mul.wide.s32 	%rd49, %r71, 8;
	add.s64 	%rd50, %rd2, %rd49;
	ld.global.v2.f32 	{%f173, %f174}, [%rd50];
	add.s32 	%r72, %r82, %r22;
	mul.wide.u32 	%rd51, %r72, 8;
	add.s64 	%rd52, %rd1, %rd51;
	ld.global.v2.f32 	{%f175, %f176}, [%rd52];
	mul.f32 	%f177, %f173, %f175;
	mul.f32 	%f178, %f174, %f176;
	sub.f32 	%f179, %f177, %f178;
	mul.f32 	%f180, %f173, %f176;
	fma.rn.f32 	%f181, %f174, %f175, %f180;
	add.f32 	%f182, %f216, %f179;
	add.f32 	%f183, %f217, %f181;
	add.s64 	%rd54, %rd50, %rd53;
	ld.global.v2.f32 	{%f184, %f185}, [%rd54];
	cvt.u64.u32 	%rd55, %r22;
	cvt.u64.u32 	%rd56, %r82;
	add.s64 	%rd57, %rd56, %rd55;
	shl.b64 	%rd58, %rd57, 3;
	add.s64 	%rd59, %rd1, %rd58;
	ld.global.v2.f32 	{%f186, %f187}, [%rd59+8];
	mul.f32 	%f188, %f184, %f186;
	mul.f32 	%f189, %f185, %f187;
	sub.f32 	%f190, %f188, %f189;
	mul.f32 	%f191, %f184, %f187;
	fma.rn.f32 	%f192, %f185, %f186, %f191;
	add.f32 	%f216, %f182, %f190;
	add.f32 	%f217, %f183, %f192;
	add.s32 	%r82, %r82, 2;
$L__BB7_41:
	and.b32  	%r73, %r43, 1;
	setp.eq.b32 	%p61, %r73, 1;
	not.pred 	%p62, %p61;
	@%p62 bra 	$L__BB7_43;
	mad.lo.s32 	%r74, %r82, %r42, %r14;
	mul.wide.s32 	%rd60, %r74, 8;
	add.s64 	%rd61, %rd2, %rd60;
	ld.global.v2.f32 	{%f193, %f194}, [%rd61];
	add.s32 	%r75, %r82, %r22;
	mul.wide.u32 	%rd62, %r75, 8;
	add.s64 	%rd63, %rd1, %rd62;
	ld.global.v2.f32 	{%f195, %f196}, [%rd63];
	mul.f32 	%f197, %f193, %f195;
	mul.f32 	%f198, %f194, %f196;
	sub.f32 	%f199, %f197, %f198;
	mul.f32 	%f200, %f193, %f196;
	fma.rn.f32 	%f201, %f194, %f195, %f200;
	add.f32 	%f216, %f216, %f199;
	add.f32 	%f217, %f217, %f201;
$L__BB7_43:
	mad.lo.s32 	%r76, %r16, %r42, %r14;
	mul.wide.s32 	%rd64, %r76, 8;
	add.s64 	%rd65, %rd3, %rd64;
	st.global.v2.f32 	[%rd65], {%f216, %f217};
	bra.uni 	$L__BB7_31;

}
	// .globl	_Z18transpose_and_multPK6float2PS_iiS1_S1_S2_iii
.visible .entry _Z18transpose_and_multPK6float2PS_iiS1_S1_S2_iii(
	.param .u64 .ptr .align 1 _Z18transpose_and_multPK6float2PS_iiS1_S1_S2_iii_param_0,
	.param .u64 .ptr .align 1 _Z18transpose_and_multPK6float2PS_iiS1_S1_S2_iii_param_1,
	.param .u32 _Z18transpose_and_multPK6float2PS_iiS1_S1_S2_iii_param_2,
	.param .u32 _Z18transpose_and_multPK6float2PS_iiS1_S1_S2_iii_param_3,
	.param .u64 .ptr .align 1 _Z18transpose_and_multPK6float2PS_iiS1_S1_S2_iii_param_4,
	.param .u64 .ptr .align 1 _Z18transpose_and_multPK6float2PS_iiS1_S1_S2_iii_param_5,
	.param .u64 .ptr .align 1 _Z18transpose_and_multPK6float2PS_iiS1_S1_S2_iii_param_6,
	.param .u32 _Z18transpose_and_multPK6float2PS_iiS1_S1_S2_iii_param_7,
	.param .u32 _Z18transpose_and_multPK6float2PS_iiS1_S1_S2_iii_param_8,
	.param .u32 _Z18transpose_and_multPK6float2PS_iiS1_S1_S2_iii_param_9
)
{
	.reg .pred 	%p<74>;
	.reg .b32 	%r<182>;
	.reg .b32 	%f<247>;
	.reg .b64 	%rd<104>;

	ld.param.u64 	%rd7, [_Z18transpose_and_multPK6float2PS_iiS1_S1_S2_iii_param_1];
	ld.param.u32 	%r102, [_Z18transpose_and_multPK6float2PS_iiS1_S1_S2_iii_param_2];
	ld.param.u32 	%r103, [_Z18transpose_and_multPK6float2PS_iiS1_S1_S2_iii_param_3];
	ld.param.u64 	%rd8, [_Z18transpose_and_multPK6float2PS_iiS1_S1_S2_iii_param_4];
	ld.param.u64 	%rd9, [_Z18transpose_and_multPK6float2PS_iiS1_S1_S2_iii_param_5];
	ld.param.u64 	%rd10, [_Z18transpose_and_multPK6float2PS_iiS1_S1_S2_iii_param_6];
	ld.param.u32 	%r104, [_Z18transpose_and_multPK6float2PS_iiS1_S1_S2_iii_param_7];
	ld.param.u32 	%r106, [_Z18transpose_and_multPK6float2PS_iiS1_S1_S2_iii_param_9];
	cvta.to.global.u64 	%rd1, %rd9;
	cvta.to.global.u64 	%rd2, %rd8;
	cvta.to.global.u64 	%rd3, %rd10;
	cvta.to.global.u64 	%rd4, %rd7;
	mov.u32 	%r1, %ntid.x;
	mov.u32 	%r2, %nctaid.x;
	mul.lo.s32 	%r3, %r1, %r2;
	cvt.rn.f32.s32 	%f25, %r104;
	cvt.rn.f32.s32 	%f26, %r3;
	div.rn.f32 	%f27, %f25, %f26;
	cvt.rpi.f32.f32 	%f28, %f27;
	cvt.rzi.s32.f32 	%r4, %f28;
	mov.u32 	%r5, %ntid.y;
	mov.u32 	%r6, %nctaid.y;
	mul.lo.s32 	%r7, %r5, %r6;
	cvt.rn.f32.s32 	%f29, %r106;
	cvt.rn.f32.u32 	%f30, %r7;
	div.rn.f32 	%f31, %f29, %f30;
	cvt.rpi.f32.f32 	%f32, %f31;
	cvt.rzi.s32.f32 	%r8, %f32;
	mov.u32 	%r9, %tid.x;
	mov.u32 	%r10, %ctaid.x;
	mad.lo.s32 	%r11, %r1, %r10, %r9;
	mov.u32 	%r12, %tid.y;
	mov.u32 	%r13, %ctaid.y;
	mad.lo.s32 	%r14, %r5, %r13, %r12;
	setp.lt.s32 	%p1, %r4, 1;
	@%p1 bra 	$L__BB8_25;
	ld.param.u32 	%r153, [_Z18transpose_and_multPK6float2PS_iiS1_S1_S2_iii_param_8];
	setp.gt.s32 	%p2, %r153, 0;
	@%p2 bra 	$L__BB8_50;
	and.b32  	%r15, %r8, 3;
	and.b32  	%r16, %r8, 2147483644;
	mov.b32 	%r164, 0;
$L__BB8_3:
	setp.lt.s32 	%p3, %r8, 1;
	@%p3 bra 	$L__BB8_24;
	setp.lt.u32 	%p4, %r8, 4;
	mad.lo.s32 	%r34, %r164, %r3, %r11;
	mov.b32 	%r166, 0;
	@%p4 bra 	$L__BB8_15;
	mov.b32 	%r165, 0;
$L__BB8_6:
	setp.ge.s32 	%p5, %r34, %r104;
	mad.lo.s32 	%r36, %r165, %r7, %r14;
	setp.ge.s32 	%p6, %r36, %r106;
	or.pred  	%p7, %p5, %p6;
	@%p7 bra 	$L__BB8_8;
	mad.lo.s32 	%r110, %r36, %r104, %r34;
	mul.wide.s32 	%rd11, %r110, 8;
	add.s64 	%rd12, %rd3, %rd11;
	mov.f32 	%f33, 0f00000000;
	st.global.v2.f32 	[%rd12], {%f33, %f33};
$L__BB8_8:
	setp.ge.s32 	%p8, %r34, %r104;
	add.s32 	%r37, %r36, %r7;
	setp.ge.s32 	%p9, %r37, %r106;
	or.pred  	%p10, %p8, %p9;
	@%p10 bra 	$L__BB8_10;
	mad.lo.s32 	%r111, %r37, %r104, %r34;
	mul.wide.s32 	%rd13, %r111, 8;
	add.s64 	%rd14, %rd3, %rd13;
	mov.f32 	%f34, 0f00000000;
	st.global.v2.f32 	[%rd14], {%f34, %f34};
$L__BB8_10:
	setp.ge.s32 	%p11, %r34, %r104;
	add.s32 	%r38, %r37, %r7;
	setp.ge.s32 	%p12, %r38, %r106;
	or.pred  	%p13, %p11, %p12;
	@%p13 bra 	$L__BB8_12;
	mad.lo.s32 	%r112, %r38, %r104, %r34;
	mul.wide.s32 	%rd15, %r112, 8;
	add.s64 	%rd16, %rd3, %rd15;
	mov.f32 	%f35, 0f00000000;
	st.global.v2.f32 	[%rd16], {%f35, %f35};
$L__BB8_12:
	setp.ge.s32 	%p14, %r34, %r104;
	add.s32 	%r39, %r38, %r7;
	setp.ge.s32 	%p15, %r39, %r106;
	or.pred  	%p16, %p14, %p15;
	@%p16 bra 	$L__BB8_14;
	mad.lo.s32 	%r113, %r39, %r104, %r34;
	mul.wide.s32 	%rd17, %r113, 8;
	add.s64 	%rd18, %rd3, %rd17;
	mov.f32 	%f36, 0f00000000;
	st.global.v2.f32 	[%rd18], {%f36, %f36};
$L__BB8_14:
	add.s32 	%r165, %r165, 4;
	setp.ne.s32 	%p17, %r165, %r16;
	mov.u32 	%r166, %r16;
	@%p17 bra 	$L__BB8_6;
$L__BB8_15:
	setp.eq.s32 	%p18, %r15, 0;
	@%p18 bra 	$L__BB8_24;
	setp.ge.s32 	%p19, %r34, %r104;
	mad.lo.s32 	%r42, %r166, %r7, %r14;
	setp.ge.s32 	%p20, %r42, %r106;
	or.pred  	%p21, %p19, %p20;
	@%p21 bra 	$L__BB8_18;
	mad.lo.s32 	%r115, %r42, %r104, %r34;
	mul.wide.s32 	%rd19, %r115, 8;
	add.s64 	%rd20, %rd3, %rd19;
	mov.f32 	%f37, 0f00000000;
	st.global.v2.f32 	[%rd20], {%f37, %f37};
$L__BB8_18:
	setp.eq.s32 	%p22, %r15, 1;
	@%p22 bra 	$L__BB8_24;
	setp.ge.s32 	%p23, %r34, %r104;
	add.s32 	%r43, %r42, %r7;
	setp.ge.s32 	%p24, %r43, %r106;
	or.pred  	%p25, %p23, %p24;
	@%p25 bra 	$L__BB8_21;
	mad.lo.s32 	%r116, %r43, %r104, %r34;
	mul.wide.s32 	%rd21, %r116, 8;
	add.s64 	%rd22, %rd3, %rd21;
	mov.f32 	%f38, 0f00000000;
	st.global.v2.f32 	[%rd22], {%f38, %f38};
$L__BB8_21:
	setp.eq.s32 	%p26, %r15, 2;
	@%p26 bra 	$L__BB8_24;
	setp.ge.s32 	%p27, %r34, %r104;
	add.s32 	%r44, %r43, %r7;
	setp.ge.s32 	%p28, %r44, %r106;
	or.pred  	%p29, %p27, %p28;
	@%p29 bra 	$L__BB8_24;
	mad.lo.s32 	%r117, %r44, %r104, %r34;
	mul.wide.s32 	%rd23, %r117, 8;
	add.s64 	%rd24, %rd3, %rd23;
	mov.f32 	%f39, 0f00000000;
	st.global.v2.f32 	[%rd24], {%f39, %f39};
$L__BB8_24:
	add.s32 	%r164, %r164, 1;
	setp.ne.s32 	%p30, %r164, %r4;
	@%p30 bra 	$L__BB8_3;
$L__BB8_25:
	cvt.rn.f32.s32 	%f202, %r103;
	cvt.rn.f32.s32 	%f203, %r3;
	div.rn.f32 	%f204, %f202, %f203;
	cvt.rpi.f32.f32 	%f205, %f204;
	cvt.rzi.s32.f32 	%r46, %f205;
	setp.lt.s32 	%p45, %r46, 1;
	@%p45 bra 	$L__BB8_49;
	cvt.rn.f32.s32 	%f206, %r102;
	cvt.rn.f32.u32 	%f207, %r7;
	div.rn.f32 	%f208, %f206, %f207;
	cvt.rpi.f32.f32 	%f209, %f208;
	cvt.rzi.s32.f32 	%r47, %f209;
	and.b32  	%r48, %r47, 3;
	and.b32  	%r49, %r47, 2147483644;
	neg.s32 	%r50, %r49;
	add.s32 	%r136, %r6, %r13;
	mad.lo.s32 	%r51, %r5, %r136, %r12;
	shl.b32 	%r52, %r7, 2;
	mad.lo.s32 	%r53, %r103, %r51, %r9;
	mul.lo.s32 	%r137, %r7, %r103;
	shl.b32 	%r54, %r137, 2;
	shl.b32 	%r138, %r6, 1;
	add.s32 	%r139, %r13, %r138;
	mad.lo.s32 	%r55, %r5, %r139, %r12;
	mad.lo.s32 	%r56, %r103, %r55, %r9;
	mad.lo.s32 	%r140, %r6, 3, %r13;
	mad.lo.s32 	%r57, %r5, %r140, %r12;
	mad.lo.s32 	%r58, %r103, %r57, %r9;
	mad.lo.s32 	%r59, %r103, %r14, %r9;
	mov.b32 	%r167, 0;
$L__BB8_27:
	setp.lt.s32 	%p46, %r47, 1;
	@%p46 bra 	$L__BB8_48;
	setp.lt.u32 	%p47, %r47, 4;
	mov.u32 	%r142, %tid.x;
	mad.lo.s32 	%r143, %r1, %r10, %r142;
	mad.lo.s32 	%r61, %r167, %r3, %r143;
	mul.lo.s32 	%r62, %r61, %r102;
	mov.b32 	%r181, 0;
	@%p47 bra 	$L__BB8_39;
	mad.lo.s32 	%r144, %r2, %r167, %r10;
	mul.lo.s32 	%r145, %r1, %r144;
	add.s32 	%r178, %r53, %r145;
	add.s32 	%r177, %r51, %r62;
	add.s32 	%r175, %r56, %r145;
	add.s32 	%r174, %r55, %r62;
	add.s32 	%r172, %r58, %r145;
	add.s32 	%r171, %r57, %r62;
	add.s32 	%r170, %r59, %r145;
	add.s32 	%r169, %r14, %r62;
	mov.u32 	%r168, %r14;
	mov.u32 	%r173, %r57;
	mov.u32 	%r176, %r55;
	mov.u32 	%r179, %r51;
	mov.u32 	%r180, %r50;
$L__BB8_30:
	setp.ge.s32 	%p48, %r61, %r103;
	setp.ge.s32 	%p49, %r168, %r102;
	or.pred  	%p50, %p48, %p49;
	@%p50 bra 	$L__BB8_32;
	ld.param.u64 	%rd99, [_Z18transpose_and_multPK6float2PS_iiS1_S1_S2_iii_param_0];
	cvta.to.global.u64 	%rd67, %rd99;
	mul.wide.s32 	%rd68, %r170, 8;
	add.s64 	%rd69, %rd67, %rd68;
	ld.global.v2.f32 	{%f210, %f211}, [%rd69];
	mul.wide.s32 	%rd70, %r169, 8;
	add.s64 	%rd71, %rd4, %rd70;
	neg.f32 	%f212, %f211;
	st.global.v2.f32 	[%rd71], {%f210, %f212};
$L__BB8_32:
	setp.ge.s32 	%p52, %r179, %r102;
	or.pred  	%p53, %p48, %p52;
	@%p53 bra 	$L__BB8_34;
	ld.param.u64 	%rd100, [_Z18transpose_and_multPK6float2PS_iiS1_S1_S2_iii_param_0];
	cvta.to.global.u64 	%rd72, %rd100;
	mul.wide.s32 	%rd73, %r178, 8;
	add.s64 	%rd74, %rd72, %rd73;
	ld.global.v2.f32 	{%f213, %f214}, [%rd74];
	mul.wide.s32 	%rd75, %r177, 8;
	add.s64 	%rd76, %rd4, %rd75;
	neg.f32 	%f215, %f214;
	st.global.v2.f32 	[%rd76], {%f213, %f215};
$L__BB8_34:
	setp.ge.s32 	%p55, %r176, %r102;
	or.pred  	%p56, %p48, %p55;
	@%p56 bra 	$L__BB8_36;
	ld.param.u64 	%rd101, [_Z18transpose_and_multPK6float2PS_iiS1_S1_S2_iii_param_0];
	cvta.to.global.u64 	%rd77, %rd101;
	mul.wide.s32 	%rd78, %r175, 8;
	add.s64 	%rd79, %rd77, %rd78;
	ld.global.v2.f32 	{%f216, %f217}, [%rd79];
	mul.wide.s32 	%rd80, %r174, 8;
	add.s64 	%rd81, %rd4, %rd80;
	neg.f32 	%f218, %f217;
	st.global.v2.f32 	[%rd81], {%f216, %f218};
$L__BB8_36:
	setp.ge.s32 	%p58, %r173, %r102;
	or.pred  	%p59, %p48, %p58;
	@%p59 bra 	$L__BB8_38;
	ld.param.u64 	%rd102, [_Z18transpose_and_multPK6float2PS_iiS1_S1_S2_iii_param_0];
	cvta.to.global.u64 	%rd82, %rd102;
	mul.wide.s32 	%rd83, %r172, 8;
	add.s64 	%rd84, %rd82, %rd83;
	ld.global.v2.f32 	{%f219, %f220}, [%rd84];
	mul.wide.s32 	%rd85, %r171, 8;
	add.s64 	%rd86, %rd4, %rd85;
	neg.f32 	%f221, %f220;
	st.global.v2.f32 	[%rd86], {%f219, %f221};
$L__BB8_38:
	add.s32 	%r180, %r180, 4;
	add.s32 	%r179, %r179, %r52;
	add.s32 	%r178, %r178, %r54;
	add.s32 	%r177, %r177, %r52;
	add.s32 	%r176, %r176, %r52;
	add.s32 	%r175, %r175, %r54;
	add.s32 	%r174, %r174, %r52;
	add.s32 	%r173, %r173, %r52;
	add.s32 	%r172, %r172, %r54;
	add.s32 	%r171, %r171, %r52;
	add.s32 	%r170, %r170, %r54;
	add.s32 	%r169, %r169, %r52;
	add.s32 	%r168, %r168, %r52;
	setp.ne.s32 	%p60, %r180, 0;
	mov.u32 	%r181, %r49;
	@%p60 bra 	$L__BB8_30;
$L__BB8_39:
	setp.eq.s32 	%p61, %r48, 0;
	@%p61 bra 	$L__BB8_48;
	ld.param.u64 	%rd103, [_Z18transpose_and_multPK6float2PS_iiS1_S1_S2_iii_param_0];
	cvta.to.global.u64 	%rd5, %rd103;
	setp.ge.s32 	%p62, %r61, %r103;
	mad.lo.s32 	%r98, %r181, %r7, %r14;
	setp.ge.s32 	%p63, %r98, %r102;
	or.pred  	%p64, %p62, %p63;
	@%p64 bra 	$L__BB8_42;
	mad.lo.s32 	%r147, %r98, %r103, %r61;
	add.s32 	%r148, %r98, %r62;
	mul.wide.s32 	%rd87, %r147, 8;
	add.s64 	%rd88, %rd5, %rd87;
	ld.global.v2.f32 	{%f222, %f223}, [%rd88];
	mul.wide.s32 	%rd89, %r148, 8;
	add.s64 	%rd90, %rd4, %rd89;
	neg.f32 	%f224, %f223;
	st.global.v2.f32 	[%rd90], {%f222, %f224};
$L__BB8_42:
	setp.eq.s32 	%p65, %r48, 1;
	@%p65 bra 	$L__BB8_48;
	setp.ge.s32 	%p66, %r61, %r103;
	add.s32 	%r99, %r98, %r7;
	setp.ge.s32 	%p67, %r99, %r102;
	or.pred  	%p68, %p66, %p67;
	@%p68 bra 	$L__BB8_45;
	mad.lo.s32 	%r149, %r99, %r103, %r61;
	add.s32 	%r150, %r99, %r62;
	mul.wide.s32 	%rd91, %r149, 8;
	add.s64 	%rd92, %rd5, %rd91;
	ld.global.v2.f32 	{%f225, %f226}, [%rd92];
	mul.wide.s32 	%rd93, %r150, 8;
	add.s64 	%rd94, %rd4, %rd93;
	neg.f32 	%f227, %f226;
	st.global.v2.f32 	[%rd94], {%f225, %f227};
$L__BB8_45:
	setp.eq.s32 	%p69, %r48, 2;
	@%p69 bra 	$L__BB8_48;
	setp.ge.s32 	%p70, %r61, %r103;
	add.s32 	%r100, %r99, %r7;
	setp.ge.s32 	%p71, %r100, %r102;
	or.pred  	%p72, %p70, %p71;
	@%p72 bra 	$L__BB8_48;
	mad.lo.s32 	%r151, %r100, %r103, %r61;
	add.s32 	%r152, %r100, %r62;
	mul.wide.s32 	%rd95, %r151, 8;
	add.s64 	%rd96, %rd5, %rd95;
	ld.global.v2.f32 	{%f228, %f229}, [%rd96];
	mul.wide.s32 	%rd97, %r152, 8;
	add.s64 	%rd98, %rd4, %rd97;
	neg.f32 	%f230, %f229;
	st.global.v2.f32 	[%rd98], {%f228, %f230};
$L__BB8_48:
	add.s32 	%r167, %r167, 1;
	setp.ne.s32 	%p73, %r167, %r46;
	@%p73 bra 	$L__BB8_27;
$L__BB8_49:
	ret;
$L__BB8_50:
	ld.param.u32 	%r154, [_Z18transpose_and_multPK6float2PS_iiS1_S1_S2_iii_param_8];
	and.b32  	%r17, %r154, 7;
	and.b32  	%r18, %r154, 2147483640;
	mov.b32 	%r158, 0;
	mul.wide.s32 	%rd54, %r104, 8;
$L__BB8_51:
	setp.gt.s32 	%p31, %r8, 0;
	@%p31 bra 	$L__BB8_53;
$L__BB8_52:
	add.s32 	%r158, %r158, 1;
	setp.eq.s32 	%p44, %r158, %r4;
	@%p44 bra 	$L__BB8_25;
	bra.uni 	$L__BB8_51;
$L__BB8_53:
	mad.lo.s32 	%r21, %r158, %r3, %r11;
	mov.b32 	%r159, 0;
$L__BB8_54:
	setp.lt.s32 	%p32, %r21, %r104;
	mad.lo.s32 	%r23, %r159, %r7, %r14;
	setp.lt.s32 	%p33, %r23, %r106;
	and.pred  	%p34, %p32, %p33;
	@%p34 bra 	$L__BB8_56;
$L__BB8_55:
	add.s32 	%r159, %r159, 1;
	setp.eq.s32 	%p43, %r159, %r8;
	@%p43 bra 	$L__BB8_52;
	bra.uni 	$L__BB8_54;
$L__BB8_56:
	ld.param.u32 	%r155, [_Z18transpose_and_multPK6float2PS_iiS1_S1_S2_iii_param_8];
	setp.lt.u32 	%p35, %r155, 8;
	mul.lo.s32 	%r27, %r23, %r155;
	mov.f32 	%f246, 0f00000000;
	mov.b32 	%r162, 0;
	mov.f32 	%f245, %f246;
	@%p35 bra 	$L__BB8_59;
	mov.f32 	%f246, 0f00000000;
	mov.b32 	%r160, 0;
$L__BB8_58:
	.pragma "nounroll";
	mad.lo.s32 	%r123, %r160, %r104, %r21;
	mul.wide.s32 	%rd25, %r123, 8;
	add.s64 	%rd26, %rd2, %rd25;
	ld.global.v2.f32 	{%f43, %f44}, [%rd26];
	add.s32 	%r124, %r160, %r27;
	mul.wide.u32 	%rd27, %r124, 8;
	add.s64 	%rd28, %rd1, %rd27;
	ld.global.v2.f32 	{%f45, %f46}, [%rd28];
	mul.f32 	%f47, %f43, %f45;
	mul.f32 	%f48, %f44, %f46;
	sub.f32 	%f49, %f47, %f48;
	mul.f32 	%f50, %f43, %f46;
	fma.rn.f32 	%f51, %f44, %f45, %f50;
	add.f32 	%f52, %f245, %f49;
	add.f32 	%f53, %f246, %f51;
	add.s64 	%rd30, %rd26, %rd54;
	ld.global.v2.f32 	{%f54, %f55}, [%rd30];
	ld.global.v2.f32 	{%f56, %f57}, [%rd28+8];
	mul.f32 	%f58, %f54, %f56;
	mul.f32 	%f59, %f55, %f57;
	sub.f32 	%f60, %f58, %f59;
	mul.f32 	%f61, %f54, %f57;
	fma.rn.f32 	%f62, %f55, %f56, %f61;
	add.f32 	%f63, %f52, %f60;
	add.f32 	%f64, %f53, %f62;
	add.s64 	%rd31, %rd30, %rd54;
	ld.global.v2.f32 	{%f65, %f66}, [%rd31];
	ld.global.v2.f32 	{%f67, %f68}, [%rd28+16];
	mul.f32 	%f69, %f65, %f67;
	mul.f32 	%f70, %f66, %f68;
	sub.f32 	%f71, %f69, %f70;
	mul.f32 	%f72, %f65, %f68;
	fma.rn.f32 	%f73, %f66, %f67, %f72;
	add.f32 	%f74, %f63, %f71;
	add.f32 	%f75, %f64, %f73;
	add.s64 	%rd32, %rd31, %rd54;
	ld.global.v2.f32 	{%f76, %f77}, [%rd32];
	ld.global.v2.f32 	{%f78, %f79}, [%rd28+24];
	mul.f32 	%f80, %f76, %f78;
	mul.f32 	%f81, %f77, %f79;
	sub.f32 	%f82, %f80, %f81;
	mul.f32 	%f83, %f76, %f79;
	fma.rn.f32 	%f84, %f77, %f78, %f83;
	add.f32 	%f85, %f74, %f82;
	add.f32 	%f86, %f75, %f84;
	add.s64 	%rd33, %rd32, %rd54;
	ld.global.v2.f32 	{%f87, %f88}, [%rd33];
	ld.global.v2.f32 	{%f89, %f90}, [%rd28+32];
	mul.f32 	%f91, %f87, %f89;
	mul.f32 	%f92, %f88, %f90;
	sub.f32 	%f93, %f91, %f92;
	mul.f32 	%f94, %f87, %f90;
	fma.rn.f32 	%f95, %f88, %f89, %f94;
	add.f32 	%f96, %f85, %f93;
	add.f32 	%f97, %f86, %f95;
	add.s64 	%rd34, %rd33, %rd54;
	ld.global.v2.f32 	{%f98, %f99}, [%rd34];
	ld.global.v2.f32 	{%f100, %f101}, [%rd28+40];
	mul.f32 	%f102, %f98, %f100;
	mul.f32 	%f103, %f99, %f101;
	sub.f32 	%f104, %f102, %f103;
	mul.f32 	%f105, %f98, %f101;
	fma.rn.f32 	%f106, %f99, %f100, %f105;
	add.f32 	%f107, %f96, %f104;
	add.f32 	%f108, %f97, %f106;
	add.s64 	%rd35, %rd34, %rd54;
	ld.global.v2.f32 	{%f109, %f110}, [%rd35];
	ld.global.v2.f32 	{%f111, %f112}, [%rd28+48];
	mul.f32 	%f113, %f109, %f111;
	mul.f32 	%f114, %f110, %f112;
	sub.f32 	%f115, %f113, %f114;
	mul.f32 	%f116, %f109, %f112;
	fma.rn.f32 	%f117, %f110, %f111, %f116;
	add.f32 	%f118, %f107, %f115;
	add.f32 	%f119, %f108, %f117;
	add.s64 	%rd36, %rd35, %rd54;
	ld.global.v2.f32 	{%f120, %f121}, [%rd36];
	ld.global.v2.f32 	{%f122, %f123}, [%rd28+56];
	mul.f32 	%f124, %f120, %f122;
	mul.f32 	%f125, %f121, %f123;
	sub.f32 	%f126, %f124, %f125;
	mul.f32 	%f127, %f120, %f123;
	fma.rn.f32 	%f128, %f121, %f122, %f127;
	add.f32 	%f245, %f118, %f126;
	add.f32 	%f246, %f119, %f128;
	add.s32 	%r160, %r160, 8;
	setp.eq.s32 	%p36, %r160, %r18;
	mov.u32 	%r162, %r18;
	@%p36 bra 	$L__BB8_59;
	bra.uni 	$L__BB8_58;
$L__BB8_59:
	setp.eq.s32 	%p37, %r17, 0;
	@%p37 bra 	$L__BB8_67;
	add.s32 	%r125, %r17, -1;
	setp.lt.u32 	%p38, %r125, 3;
	@%p38 bra 	$L__BB8_62;
	mad.lo.s32 	%r126, %r162, %r104, %r21;
	mul.wide.s32 	%rd37, %r126, 8;
	add.s64 	%rd38, %rd2, %rd37;
	ld.global.v2.f32 	{%f130, %f131}, [%rd38];
	add.s32 	%r127, %r162, %r27;
	mul.wide.u32 	%rd39, %r127, 8;
	add.s64 	%rd40, %rd1, %rd39;
	ld.global.v2.f32 	{%f132, %f133}, [%rd40];
	mul.f32 	%f134, %f130, %f132;
	mul.f32 	%f135, %f131, %f133;
	sub.f32 	%f136, %f134, %f135;
	mul.f32 	%f137, %f130, %f133;
	fma.rn.f32 	%f138, %f131, %f132, %f137;
	add.f32 	%f139, %f245, %f136;
	add.f32 	%f140, %f246, %f138;
	add.s64 	%rd42, %rd38, %rd54;
	ld.global.v2.f32 	{%f141, %f142}, [%rd42];
	cvt.u64.u32 	%rd43, %r27;
	cvt.u64.u32 	%rd44, %r162;
	add.s64 	%rd45, %rd44, %rd43;
	shl.b64 	%rd46, %rd45, 3;
	add.s64 	%rd47, %rd1, %rd46;
	ld.global.v2.f32 	{%f143, %f144}, [%rd47+8];
	mul.f32 	%f145, %f141, %f143;
	mul.f32 	%f146, %f142, %f144;
	sub.f32 	%f147, %f145, %f146;
	mul.f32 	%f148, %f141, %f144;
	fma.rn.f32 	%f149, %f142, %f143, %f148;
	add.f32 	%f150, %f139, %f147;
	add.f32 	%f151, %f140, %f149;
	add.s64 	%rd48, %rd42, %rd54;
	ld.global.v2.f32 	{%f152, %f153}, [%rd48];
	ld.global.v2.f32 	{%f154, %f155}, [%rd47+16];
	mul.f32 	%f156, %f152, %f154;
	mul.f32 	%f157, %f153, %f155;
	sub.f32 	%f158, %f156, %f157;
	mul.f32 	%f159, %f152, %f155;
	fma.rn.f32 	%f160, %f153, %f154, %f159;
	add.f32 	%f161, %f150, %f158;
	add.f32 	%f162, %f151, %f160;
	add.s64 	%rd49, %rd48, %rd54;
	ld.global.v2.f32 	{%f163, %f164}, [%rd49];
	ld.global.v2.f32 	{%f165, %f166}, [%rd47+24];
	mul.f32 	%f167, %f163, %f165;
	mul.f32 	%f168, %f164, %f166;
	sub.f32 	%f169, %f167, %f168;
	mul.f32 	%f170, %f163, %f166;
	fma.rn.f32 	%f171, %f164, %f165, %f170;
	add.f32 	%f245, %f161, %f169;
	add.f32 	%f246, %f162, %f171;
	add.s32 	%r162, %r162, 4;
$L__BB8_62:
	ld.param.u32 	%r156, [_Z18transpose_and_multPK6float2PS_iiS1_S1_S2_iii_param_8];
	and.b32  	%r128, %r156, 3;
	setp.eq.s32 	%p39, %r128, 0;
	@%p39 bra 	$L__BB8_67;
	setp.eq.s32 	%p40, %r128, 1;
	@%p40 bra 	$L__BB8_65;
	mad.lo.s32 	%r129, %r162, %r104, %r21;
	mul.wide.s32 	%rd50, %r129, 8;
	add.s64 	%rd51, %rd2, %rd50;
	ld.global.v2.f32 	{%f173, %f174}, [%rd51];
	add.s32 	%r130, %r162, %r27;
	mul.wide.u32 	%rd52, %r130, 8;
	add.s64 	%rd53, %rd1, %rd52;
	ld.global.v2.f32 	{%f175, %f176}, [%rd53];
	mul.f32 	%f177, %f173, %f175;
	mul.f32 	%f178, %f174, %f176;
	sub.f32 	%f179, %f177, %f178;
	mul.f32 	%f180, %f173, %f176;
	fma.rn.f32 	%f181, %f174, %f175, %f180;
	add.f32 	%f182, %f245, %f179;
	add.f32 	%f183, %f246, %f181;
	add.s64 	%rd55, %rd51, %rd54;
	ld.global.v2.f32 	{%f184, %f185}, [%rd55];
	cvt.u64.u32 	%rd56, %r27;
	cvt.u64.u32 	%rd57, %r162;
	add.s64 	%rd58, %rd57, %rd56;
	shl.b64 	%rd59, %rd58, 3;
	add.s64 	%rd60, %rd1, %rd59;
	ld.global.v2.f32 	{%f186, %f187}, [%rd60+8];
	mul.f32 	%f188, %f184, %f186;
	mul.f32 	%f189, %f185, %f187;
	sub.f32 	%f190, %f188, %f189;
	mul.f32 	%f191, %f184, %f187;
	fma.rn.f32 	%f192, %f185, %f186, %f191;
	add.f32 	%f245, %f182, %f190;
	add.f32 	%f246, %f183, %f192;
	add.s32 	%r162, %r162, 2;
$L__BB8_65:
	ld.param.u32 	%r157, [_Z18transpose_and_multPK6float2PS_iiS1_S1_S2_iii_param_8];
	and.b32  	%r131, %r157, 1;
	setp.eq.b32 	%p41, %r131, 1;
	not.pred 	%p42, %p41;
	@%p42 bra 	$L__BB8_67;
	mad.lo.s32 	%r132, %r162, %r104, %r21;
	mul.wide.s32 	%rd61, %r132, 8;
	add.s64 	%rd62, %rd2, %rd61;
	ld.global.v2.f32 	{%f193, %f194}, [%rd62];
	add.s32 	%r133, %r162, %r27;
	mul.wide.u32 	%rd63, %r133, 8;
	add.s64 	%rd64, %rd1, %rd63;
	ld.global.v2.f32 	{%f195, %f196}, [%rd64];
	mul.f32 	%f197, %f193, %f195;
	mul.f32 	%f198, %f194, %f196;
	sub.f32 	%f199, %f197, %f198;
	mul.f32 	%f200, %f193, %f196;
	fma.rn.f32 	%f201, %f194, %f195, %f200;
	add.f32 	%f245, %f245, %f199;
	add.f32 	%f246, %f246, %f201;
$L__BB8_67:
	mad.lo.s32 	%r134, %r23, %r104, %r21;
	mul.wide.s32 	%rd65, %r134, 8;
	add.s64 	%rd66, %rd3, %rd65;
	st.global.v2.f32 	[%rd66], {%f245, %f246};
	bra.uni 	$L__BB8_55;

}


// ===== COMPILED SASS (sm_100) =====

	.target	sm_100

	.elftype	@"ET_EXEC"


//--------------------- .note.nv.tkinfo           --------------------------
	.section	.note.nv.tkinfo,"",@"SHT_NOTE"
	.sectionflags	@"SHF_NOTE_NV_TKINFO"
	.tkinfo
        /*0018*/ 	.word	0x00000002
        /*0030*/ 	.string	""
        /*0030*/ 	.string	"ptxas"
        /*0030*/ 	.string	"Cuda compilation tools, release 13.0, V13.0.88"
        /*0030*/ 	.string	"Build cuda_13.0.r13.0/compiler.36424714_0"
        /*0030*/ 	.string	"-arch sm_100 -m 64 "



//--------------------- .note.nv.cuinfo           --------------------------
	.section	.note.nv.cuinfo,"",@"SHT_NOTE"
	.sectionflags	@"SHF_NOTE_NV_CUINFO"
        /*0018*/ 	.short	0x0002
        /*001a*/ 	.short	0x0064
        /*001c*/ 	.short	0x0082
	.zero		2


//--------------------- .nv.info                  --------------------------
	.section	.nv.info,"",@"SHT_CUDA_INFO"
	.align	4


	//----- nvinfo : EIATTR_REGCOUNT
	.align		4
        /*0000*/ 	.byte	0x04, 0x2f
        /*0002*/ 	.short	(.L_2 - .L_1)
	.align		4
.L_1:
        /*0004*/ 	.word	index@(_Z5cInv2P6float2S0_ii)
        /*0008*/ 	.word	0x00000020


	//----- nvinfo : EIATTR_FRAME_SIZE
	.align		4
.L_2:
        /*000c*/ 	.byte	0x04, 0x11
        /*000e*/ 	.short	(.L_4 - .L_3)
	.align		4
.L_3:
        /*0010*/ 	.word	index@($__internal_15_$__cuda_sm3x_div_rn_noftz_f32_slowpath)
        /*0014*/ 	.word	0x00000020


	//----- nvinfo : EIATTR_FRAME_SIZE
	.align		4
.L_4:
        /*0018*/ 	.byte	0x04, 0x11
        /*001a*/ 	.short	(.L_6 - .L_5)
	.align		4
.L_5:
        /*001c*/ 	.word	index@($__internal_14_$__cuda_sm20_sqrt_rn_f32_slowpath)
        /*0020*/ 	.word	0x00000020


	//----- nvinfo : EIATTR_FRAME_SIZE
	.align		4
.L_6:
        /*0024*/ 	.byte	0x04, 0x11
        /*0026*/ 	.short	(.L_8 - .L_7)
	.align		4
.L_7:
        /*0028*/ 	.word	index@($__internal_13_$__cuda_sm20_rcp_rn_f32_slowpath)
        /*002c*/ 	.word	0x00000020


	//----- nvinfo : EIATTR_FRAME_SIZE
	.align		4
.L_8:
        /*0030*/ 	.byte	0x04, 0x11
        /*0032*/ 	.short	(.L_10 - .L_9)
	.align		4
.L_9:
        /*0034*/ 	.word	index@(_Z5cInv2P6float2S0_ii)
        /*0038*/ 	.word	0x00000020


	//----- nvinfo : EIATTR_REGCOUNT
	.align		4
.L_10:
        /*003c*/ 	.byte	0x04, 0x2f
        /*003e*/ 	.short	(.L_12 - .L_11)
	.align		4
.L_11:
        /*0040*/ 	.word	index@(_Z5cInv1P6float2S0_ii)
        /*0044*/ 	.word	0x00000028


	//----- nvinfo : EIATTR_FRAME_SIZE
	.align		4
.L_12:
        /*0048*/ 	.byte	0x04, 0x11
        /*004a*/ 	.short	(.L_14 - .L_13)
	.align		4
.L_13:
        /*004c*/ 	.word	index@($__internal_12_$__cuda_sm3x_div_rn_noftz_f32_slowpath)
        /*0050*/ 	.word	0x00000000


	//----- nvinfo : EIATTR_FRAME_SIZE
	.align		4
.L_14:
        /*0054*/ 	.byte	0x04, 0x11
        /*0056*/ 	.short	(.L_16 - .L_15)
	.align		4
.L_15:
        /*0058*/ 	.word	index@($__internal_11_$__cuda_sm20_rcp_rn_f32_slowpath)
        /*005c*/ 	.word	0x00000000


	//----- nvinfo : EIATTR_FRAME_SIZE
	.align		4
.L_16:
        /*0060*/ 	.byte	0x04, 0x11
        /*0062*/ 	.short	(.L_18 - .L_17)
	.align		4
.L_17:
        /*0064*/ 	.word	index@(_Z5cInv1P6float2S0_ii)
        /*0068*/ 	.word	0x00000000


	//----- nvinfo : EIATTR_REGCOUNT
	.align		4
.L_18:
        /*006c*/ 	.byte	0x04, 0x2f
        /*006e*/ 	.short	(.L_20 - .L_19)
	.align		4
.L_19:
        /*0070*/ 	.word	index@(_Z6bChol3P6float2S0_ii)
        /*0074*/ 	.word	0x00000028


	//----- nvinfo : EIATTR_FRAME_SIZE
	.align		4
.L_20:
        /*0078*/ 	.byte	0x04, 0x11
        /*007a*/ 	.short	(.L_22 - .L_21)
	.align		4
.L_21:
        /*007c*/ 	.word	index@($__internal_10_$__cuda_sm3x_div_rn_noftz_f32_slowpath)
        /*0080*/ 	.word	0x00000000


	//----- nvinfo : EIATTR_FRAME_SIZE
	.align		4
.L_22:
        /*0084*/ 	.byte	0x04, 0x11
        /*0086*/ 	.short	(.L_24 - .L_23)
	.align		4
.L_23:
        /*0088*/ 	.word	index@($__internal_9_$__cuda_sm20_rcp_rn_f32_slowpath)
        /*008c*/ 	.word	0x00000000


	//----- nvinfo : EIATTR_FRAME_SIZE
	.align		4
.L_24:
        /*0090*/ 	.byte	0x04, 0x11
        /*0092*/ 	.short	(.L_26 - .L_25)
	.align		4
.L_25:
        /*0094*/ 	.word	index@(_Z6bChol3P6float2S0_ii)
        /*0098*/ 	.word	0x00000000


	//----- nvinfo : EIATTR_REGCOUNT
	.align		4
.L_26:
        /*009c*/ 	.byte	0x04, 0x2f
        /*009e*/ 	.short	(.L_28 - .L_27)
	.align		4
.L_27:
        /*00a0*/ 	.word	index@(_Z6bChol2P6float2ii)
        /*00a4*/ 	.word	0x0000001a


	//----- nvinfo : EIATTR_FRAME_SIZE
	.align		4
.L_28:
        /*00a8*/ 	.byte	0x04, 0x11
        /*00aa*/ 	.short	(.L_30 - .L_29)
	.align		4
.L_29:
        /*00ac*/ 	.word	index@($__internal_8_$__cuda_sm3x_div_rn_noftz_f32_slowpath)
        /*00b0*/ 	.word	0x00000020


	//----- nvinfo : EIATTR_FRAME_SIZE
	.align		4
.L_30:
        /*00b4*/ 	.byte	0x04, 0x11
        /*00b6*/ 	.short	(.L_32 - .L_31)
	.align		4
.L_31:
        /*00b8*/ 	.word	index@($__internal_7_$__cuda_sm20_sqrt_rn_f32_slowpath)
        /*00bc*/ 	.word	0x00000020


	//----- nvinfo : EIATTR_FRAME_SIZE
	.align		4
.L_32:
        /*00c0*/ 	.byte	0x04, 0x11
        /*00c2*/ 	.short	(.L_34 - .L_33)
	.align		4
.L_33:
        /*00c4*/ 	.word	index@($__internal_6_$__cuda_sm20_rcp_rn_f32_slowpath)
        /*00c8*/ 	.word	0x00000020


	//----- nvinfo : EIATTR_FRAME_SIZE
	.align		4
.L_34:
        /*00cc*/ 	.byte	0x04, 0x11
        /*00ce*/ 	.short	(.L_36 - .L_35)
	.align		4
.L_35:
        /*00d0*/ 	.word	index@(_Z6bChol2P6float2ii)
        /*00d4*/ 	.word	0x00000020


	//----- nvinfo : EIATTR_REGCOUNT
	.align		4
.L_36:
        /*00d8*/ 	.byte	0x04, 0x2f
        /*00da*/ 	.short	(.L_38 - .L_37)
	.align		4
.L_37:
        /*00dc*/ 	.word	index@(_Z5bCholP6float2ii)
        /*00e0*/ 	.word	0x00000016


	//----- nvinfo : EIATTR_FRAME_SIZE
	.align		4
.L_38:
        /*00e4*/ 	.byte	0x04, 0x11
        /*00e6*/ 	.short	(.L_40 - .L_39)
	.align		4
.L_39:
        /*00e8*/ 	.word	index@($__internal_5_$__cuda_sm3x_div_rn_noftz_f32_slowpath)
        /*00ec*/ 	.word	0x00000020


	//----- nvinfo : EIATTR_FRAME_SIZE
	.align		4
.L_40:
        /*00f0*/ 	.byte	0x04, 0x11
        /*00f2*/ 	.short	(.L_42 - .L_41)
	.align		4
.L_41:
        /*00f4*/ 	.word	index@($__internal_4_$__cuda_sm20_sqrt_rn_f32_slowpath)
        /*00f8*/ 	.word	0x00000020


	//----- nvinfo : EIATTR_FRAME_SIZE
	.align		4
.L_42:
        /*00fc*/ 	.byte	0x04, 0x11
        /*00fe*/ 	.short	(.L_44 - .L_43)
	.align		4
.L_43:
        /*0100*/ 	.word	index@(_Z5bCholP6float2ii)
        /*0104*/ 	.word	0x00000020


	//----- nvinfo : EIATTR_REGCOUNT
	.align		4
.L_44:
        /*0108*/ 	.byte	0x04, 0x2f
        /*010a*/ 	.short	(.L_46 - .L_45)
	.align		4
.L_45:
        /*010c*/ 	.word	index@(_Z19hermitian_transposePK6float2PS_ii)
        /*0110*/ 	.word	0x00000020


	//----- nvinfo : EIATTR_FRAME_SIZE
	.align		4
.L_46:
        /*0114*/ 	.byte	0x04, 0x11
        /*0116*/ 	.short	(.L_48 - .L_47)
	.align		4
.L_47:
        /*0118*/ 	.word	index@($__internal_3_$__cuda_sm3x_div_rn_noftz_f32_slowpath)
        /*011c*/ 	.word	0x00000000


	//----- nvinfo : EIATTR_FRAME_SIZE
	.align		4
.L_48:
        /*0120*/ 	.byte	0x04, 0x11
        /*0122*/ 	.short	(.L_50 - .L_49)
	.align		4
.L_49:
        /*0124*/ 	.word	index@(_Z19hermitian_transposePK6float2PS_ii)
        /*0128*/ 	.word	0x00000000


	//----- nvinfo : EIATTR_REGCOUNT
	.align		4
.L_50:
        /*012c*/ 	.byte	0x04, 0x2f
        /*012e*/ 	.short	(.L_52 - .L_51)
	.align		4
.L_51:
        /*0130*/ 	.word	index@(_Z19complex_matrix_multPK6float2S1_PS_iii)
        /*0134*/ 	.word	0x00000024


	//----- nvinfo : EIATTR_FRAME_SIZE
	.align		4
.L_52:
        /*0138*/ 	.byte	0x04, 0x11
        /*013a*/ 	.short	(.L_54 - .L_53)
	.align		4
.L_53:
        /*013c*/ 	.word	index@($__internal_2_$__cuda_sm3x_div_rn_noftz_f32_slowpath)
        /*0140*/ 	.word	0x00000000


	//----- nvinfo : EIATTR_FRAME_SIZE
	.align		4
.L_54:
        /*0144*/ 	.byte	0x04, 0x11
        /*0146*/ 	.short	(.L_56 - .L_55)
	.align		4
.L_55:
        /*0148*/ 	.word	index@(_Z19complex_matrix_multPK6float2S1_PS_iii)
        /*014c*/ 	.word	0x00000000


	//----- nvinfo : EIATTR_REGCOUNT
	.align		4
.L_56:
        /*0150*/ 	.byte	0x04, 0x2f
        /*0152*/ 	.short	(.L_58 - .L_57)
	.align		4
.L_57:
        /*0154*/ 	.word	index@(_Z29Ltriangle_complex_matrix_multPK6float2S1_PS_iii)
        /*0158*/ 	.word	0x00000024


	//----- nvinfo : EIATTR_FRAME_SIZE
	.align		4
.L_58:
        /*015c*/ 	.byte	0x04, 0x11
        /*015e*/ 	.short	(.L_60 - .L_59)
	.align		4
.L_59:
        /*0160*/ 	.word	index@($__internal_1_$__cuda_sm3x_div_rn_noftz_f32_slowpath)
        /*0164*/ 	.word	0x00000000


	//----- nvinfo : EIATTR_FRAME_SIZE
	.align		4
.L_60:
        /*0168*/ 	.byte	0x04, 0x11
        /*016a*/ 	.short	(.L_62 - .L_61)
	.align		4
.L_61:
        /*016c*/ 	.word	index@(_Z29Ltriangle_complex_matrix_multPK6float2S1_PS_iii)
        /*0170*/ 	.word	0x00000000


	//----- nvinfo : EIATTR_REGCOUNT
	.align		4
.L_62:
        /*0174*/ 	.byte	0x04, 0x2f
        /*0176*/ 	.short	(.L_64 - .L_63)
	.align		4
.L_63:
        /*0178*/ 	.word	index@(_Z18transpose_and_multPK6float2PS_iiS1_S1_S2_iii)
        /*017c*/ 	.word	0x00000028


	//----- nvinfo : EIATTR_FRAME_SIZE
	.align		4
.L_64:
        /*0180*/ 	.byte	0x04, 0x11
        /*0182*/ 	.short	(.L_66 - .L_65)
	.align		4
.L_65:
        /*0184*/ 	.word	index@($__internal_0_$__cuda_sm3x_div_rn_noftz_f32_slowpath)
        /*0188*/ 	.word	0x00000000


	//----- nvinfo : EIATTR_FRAME_SIZE
	.align		4
.L_66:
        /*018c*/ 	.byte	0x04, 0x11
        /*018e*/ 	.short	(.L_68 - .L_67)
	.align		4
.L_67:
        /*0190*/ 	.word	index@(_Z18transpose_and_multPK6float2PS_iiS1_S1_S2_iii)
        /*0194*/ 	.word	0x00000000


	//----- nvinfo : EIATTR_MIN_STACK_SIZE
	.align		4
.L_68:
        /*0198*/ 	.byte	0x04, 0x12
        /*019a*/ 	.short	(.L_70 - .L_69)
	.align		4
.L_69:
        /*019c*/ 	.word	index@(_Z18transpose_and_multPK6float2PS_iiS1_S1_S2_iii)
        /*01a0*/ 	.word	0x00000000


	//----- nvinfo : EIATTR_MIN_STACK_SIZE
	.align		4
.L_70:
        /*01a4*/ 	.byte	0x04, 0x12
        /*01a6*/ 	.short	(.L_72 - .L_71)
	.align		4
.L_71:
        /*01a8*/ 	.word	index@(_Z29Ltriangle_complex_matrix_multPK6float2S1_PS_iii)
        /*01ac*/ 	.word	0x00000000


	//----- nvinfo : EIATTR_MIN_STACK_SIZE
	.align		4
.L_72:
        /*01b0*/ 	.byte	0x04, 0x12
        /*01b2*/ 	.short	(.L_74 - .L_73)
	.align		4
.L_73:
        /*01b4*/ 	.word	index@(_Z19complex_matrix_multPK6float2S1_PS_iii)
        /*01b8*/ 	.word	0x00000000


	//----- nvinfo : EIATTR_MIN_STACK_SIZE
	.align		4
.L_74:
        /*01bc*/ 	.byte	0x04, 0x12
        /*01be*/ 	.short	(.L_76 - .L_75)
	.align		4
.L_75:
        /*01c0*/ 	.word	index@(_Z19hermitian_transposePK6float2PS_ii)
        /*01c4*/ 	.word	0x00000000


	//----- nvinfo : EIATTR_MIN_STACK_SIZE
	.align		4
.L_76:
        /*01c8*/ 	.byte	0x04, 0x12
        /*01ca*/ 	.short	(.L_78 - .L_77)
	.align		4
.L_77:
        /*01cc*/ 	.word	index@(_Z5bCholP6float2ii)
        /*01d0*/ 	.word	0x00000020


	//----- nvinfo : EIATTR_MIN_STACK_SIZE
	.align		4
.L_78:
        /*01d4*/ 	.byte	0x04, 0x12
        /*01d6*/ 	.short	(.L_80 - .L_79)
	.align		4
.L_79:
        /*01d8*/ 	.word	index@(_Z6bChol2P6float2ii)
        /*01dc*/ 	.word	0x00000020


	//----- nvinfo : EIATTR_MIN_STACK_SIZE
	.align		4
.L_80:
        /*01e0*/ 	.byte	0x04, 0x12
        /*01e2*/ 	.short	(.L_82 - .L_81)
	.align		4
.L_81:
        /*01e4*/ 	.word	index@(_Z6bChol3P6float2S0_ii)
        /*01e8*/ 	.word	0x00000000


	//----- nvinfo : EIATTR_MIN_STACK_SIZE
	.align		4
.L_82:
        /*01ec*/ 	.byte	0x04, 0x12
        /*01ee*/ 	.short	(.L_84 - .L_83)
	.align		4
.L_83:
        /*01f0*/ 	.word	index@(_Z5cInv1P6float2S0_ii)
        /*01f4*/ 	.word	0x00000000


	//----- nvinfo : EIATTR_MIN_STACK_SIZE
	.align		4
.L_84:
        /*01f8*/ 	.byte	0x04, 0x12
        /*01fa*/ 	.short	(.L_86 - .L_85)
	.align		4
.L_85:
        /*01fc*/ 	.word	index@(_Z5cInv2P6float2S0_ii)
        /*0200*/ 	.word	0x00000020
.L_86:


//--------------------- .nv.compat                --------------------------
	.section	.nv.compat,"",@"SHT_CUDA_COMPAT_INFO"
	.align	4
        /*0000*/ 	.byte	0x02, 0x09, 0x00, 0x00, 0x02, 0x02, 0x01, 0x00, 0x02, 0x05, 0x05, 0x00, 0x03, 0x07, 0x01, 0x01
        /*0010*/ 	.byte	0x02, 0x03, 0x00, 0x00, 0x02, 0x06, 0x01, 0x00, 0x04, 0x0b, 0x08, 0x00, 0x01, 0x00, 0x00, 0x00
        /*0020*/ 	.byte	0x00, 0x00, 0x00, 0x00


//--------------------- .nv.info._Z18transpose_and_multPK6float2PS_iiS1_S1_S2_iii --------------------------
	.section	.nv.info._Z18transpose_and_multPK6float2PS_iiS1_S1_S2_iii,"",@"SHT_CUDA_INFO"
	.sectionflags	@""
	.align	4


	//----- nvinfo : EIATTR_CUDA_API_VERSION
	.align		4
        /*0000*/ 	.byte	0x04, 0x37
        /*0002*/ 	.short	(.L_88 - .L_87)
.L_87:
        /*0004*/ 	.word	0x00000082


	//----- nvinfo : EIATTR_KPARAM_INFO
	.align		4
.L_88:
        /*0008*/ 	.byte	0x04, 0x17
        /*000a*/ 	.short	(.L_90 - .L_89)
.L_89:
        /*000c*/ 	.word	0x00000000
        /*0010*/ 	.short	0x0009
        /*0012*/ 	.short	0x0038
        /*0014*/ 	.byte	0x00, 0xf0, 0x11, 0x00


	//----- nvinfo : EIATTR_KPARAM_INFO
	.align		4
.L_90:
        /*0018*/ 	.byte	0x04, 0x17
        /*001a*/ 	.short	(.L_92 - .L_91)
.L_91:
        /*001c*/ 	.word	0x00000000
        /*0020*/ 	.short	0x0008
        /*0022*/ 	.short	0x0034
        /*0024*/ 	.byte	0x00, 0xf0, 0x11, 0x00


	//----- nvinfo : EIATTR_KPARAM_INFO
	.align		4
.L_92:
        /*0028*/ 	.byte	0x04, 0x17
        /*002a*/ 	.short	(.L_94 - .L_93)
.L_93:
        /*002c*/ 	.word	0x00000000
        /*0030*/ 	.short	0x0007
        /*0032*/ 	.short	0x0030
        /*0034*/ 	.byte	0x00, 0xf0, 0x11, 0x00


	//----- nvinfo : EIATTR_KPARAM_INFO
	.align		4
.L_94:
        /*0038*/ 	.byte	0x04, 0x17
        /*003a*/ 	.short	(.L_96 - .L_95)
.L_95:
        /*003c*/ 	.word	0x00000000
        /*0040*/ 	.short	0x0006
        /*0042*/ 	.short	0x0028
        /*0044*/ 	.byte	0x00, 0xf5, 0x21, 0x00


	//----- nvinfo : EIATTR_KPARAM_INFO
	.align		4
.L_96:
        /*0048*/ 	.byte	0x04, 0x17
        /*004a*/ 	.short	(.L_98 - .L_97)
.L_97:
        /*004c*/ 	.word	0x00000000
        /*0050*/ 	.short	0x0005
        /*0052*/ 	.short	0x0020
        /*0054*/ 	.byte	0x00, 0xf5, 0x21, 0x00


	//----- nvinfo : EIATTR_KPARAM_INFO
	.align		4
.L_98:
        /*0058*/ 	.byte	0x04, 0x17
        /*005a*/ 	.short	(.L_100 - .L_99)
.L_99:
        /*005c*/ 	.word	0x00000000
        /*0060*/ 	.short	0x0004
        /*0062*/ 	.short	0x0018
        /*0064*/ 	.byte	0x00, 0xf5, 0x21, 0x00


	//----- nvinfo : EIATTR_KPARAM_INFO
	.align		4
.L_100:
        /*0068*/ 	.byte	0x04, 0x17
        /*006a*/ 	.short	(.L_102 - .L_101)
.L_101:
        /*006c*/ 	.word	0x00000000
        /*0070*/ 	.short	0x0003
        /*0072*/ 	.short	0x0014
        /*0074*/ 	.byte	0x00, 0xf0, 0x11, 0x00


	//----- nvinfo : EIATTR_KPARAM_INFO
	.align		4
.L_102:
        /*0078*/ 	.byte	0x04, 0x17
        /*007a*/ 	.short	(.L_104 - .L_103)
.L_103:
        /*007c*/ 	.word	0x00000000
        /*0080*/ 	.short	0x0002
        /*0082*/ 	.short	0x0010
        /*0084*/ 	.byte	0x00, 0xf0, 0x11, 0x00


	//----- nvinfo : EIATTR_KPARAM_INFO
	.align		4
.L_104:
        /*0088*/ 	.byte	0x04, 0x17
        /*008a*/ 	.short	(.L_106 - .L_105)
.L_105:
        /*008c*/ 	.word	0x00000000
        /*0090*/ 	.short	0x0001
        /*0092*/ 	.short	0x0008
        /*0094*/ 	.byte	0x00, 0xf5, 0x21, 0x00


	//----- nvinfo : EIATTR_KPARAM_INFO
	.align		4
.L_106:
        /*0098*/ 	.byte	0x04, 0x17
        /*009a*/ 	.short	(.L_108 - .L_107)
.L_107:
        /*009c*/ 	.word	0x00000000
        /*00a0*/ 	.short	0x0000
        /*00a2*/ 	.short	0x0000
        /*00a4*/ 	.byte	0x00, 0xf5, 0x21, 0x00


	//----- nvinfo : EIATTR_SPARSE_MMA_MASK
	.align		4
.L_108:
        /*00a8*/ 	.byte	0x03, 0x50
        /*00aa*/ 	.short	0x0000


	//----- nvinfo : EIATTR_MAXREG_COUNT
	.align		4
        /*00ac*/ 	.byte	0x03, 0x1b
        /*00ae*/ 	.short	0x00ff


	//----- nvinfo : EIATTR_MERCURY_ISA_VERSION
	.align		4
        /*00b0*/ 	.byte	0x03, 0x5f
        /*00b2*/ 	.short	0x0101


	//----- nvinfo : EIATTR_VRC_CTA_INIT_COUNT
	.align		4
        /*00b4*/ 	.byte	0x02, 0x4a
	.zero		1
	.zero		1


	//----- nvinfo : EIATTR_EXIT_INSTR_OFFSETS
	.align		4
        /*00b8*/ 	.byte	0x04, 0x1c
        /*00ba*/ 	.short	(.L_110 - .L_109)


	//   ....[0]....
.L_109:
        /*00bc*/ 	.word	0x00001740


	//   ....[1]....
        /*00c0*/ 	.word	0x000021a0


	//----- nvinfo : EIATTR_CRS_STACK_SIZE
	.align		4
.L_110:
        /*00c4*/ 	.byte	0x04, 0x1e
        /*00c6*/ 	.short	(.L_112 - .L_111)
.L_111:
        /*00c8*/ 	.word	0x00000000


	//----- nvinfo : EIATTR_CBANK_PARAM_SIZE
	.align		4
.L_112:
        /*00cc*/ 	.byte	0x03, 0x19
        /*00ce*/ 	.short	0x003c


	//----- nvinfo : EIATTR_PARAM_CBANK
	.align		4
        /*00d0*/ 	.byte	0x04, 0x0a
        /*00d2*/ 	.short	(.L_114 - .L_113)
	.align		4
.L_113:
        /*00d4*/ 	.word	index@(.nv.constant0._Z18transpose_and_multPK6float2PS_iiS1_S1_S2_iii)
        /*00d8*/ 	.short	0x0380
        /*00da*/ 	.short	0x003c


	//----- nvinfo : EIATTR_SW_WAR
	.align		4
.L_114:
        /*00dc*/ 	.byte	0x04, 0x36
        /*00de*/ 	.short	(.L_116 - .L_115)
.L_115:
        /*00e0*/ 	.word	0x00000008
.L_116:


//--------------------- .nv.info._Z29Ltriangle_complex_matrix_multPK6float2S1_PS_iii --------------------------
	.section	.nv.info._Z29Ltriangle_complex_matrix_multPK6float2S1_PS_iii,"",@"SHT_CUDA_INFO"
	.sectionflags	@""
	.align	4


	//----- nvinfo : EIATTR_CUDA_API_VERSION
	.align		4
        /*0000*/ 	.byte	0x04, 0x37
        /*0002*/ 	.short	(.L_118 - .L_117)
.L_117:
        /*0004*/ 	.word	0x00000082


	//----- nvinfo : EIATTR_KPARAM_INFO
	.align		4
.L_118:
        /*0008*/ 	.byte	0x04, 0x17
        /*000a*/ 	.short	(.L_120 - .L_119)
.L_119:
        /*000c*/ 	.word	0x00000000
        /*0010*/ 	.short	0x0005
        /*0012*/ 	.short	0x0020
        /*0014*/ 	.byte	0x00, 0xf0, 0x11, 0x00


	//----- nvinfo : EIATTR_KPARAM_INFO
	.align		4
.L_120:
        /*0018*/ 	.byte	0x04, 0x17
        /*001a*/ 	.short	(.L_122 - .L_121)
.L_121:
        /*001c*/ 	.word	0x00000000
        /*0020*/ 	.short	0x0004
        /*0022*/ 	.short	0x001c
        /*0024*/ 	.byte	0x00, 0xf0, 0x11, 0x00


	//----- nvinfo : EIATTR_KPARAM_INFO
	.align		4
.L_122:
        /*0028*/ 	.byte	0x04, 0x17
        /*002a*/ 	.short	(.L_124 - .L_123)
.L_123:
        /*002c*/ 	.word	0x00000000
        /*0030*/ 	.short	0x0003
        /*0032*/ 	.short	0x0018
        /*0034*/ 	.byte	0x00, 0xf0, 0x11, 0x00


	//----- nvinfo : EIATTR_KPARAM_INFO
	.align		4
.L_124:
        /*0038*/ 	.byte	0x04, 0x17
        /*003a*/ 	.short	(.L_126 - .L_125)
.L_125:
        /*003c*/ 	.word	0x00000000
        /*0040*/ 	.short	0x0002
        /*0042*/ 	.short	0x0010
        /*0044*/ 	.byte	0x00, 0xf5, 0x21, 0x00


	//----- nvinfo : EIATTR_KPARAM_INFO
	.align		4
.L_126:
        /*0048*/ 	.byte	0x04, 0x17
        /*004a*/ 	.short	(.L_128 - .L_127)
.L_127:
        /*004c*/ 	.word	0x00000000
        /*0050*/ 	.short	0x0001
        /*0052*/ 	.short	0x0008
        /*0054*/ 	.byte	0x00, 0xf5, 0x21, 0x00


	//----- nvinfo : EIATTR_KPARAM_INFO
	.align		4
.L_128:
        /*0058*/ 	.byte	0x04, 0x17
        /*005a*/ 	.short	(.L_130 - .L_129)
.L_129:
        /*005c*/ 	.word	0x00000000
        /*0060*/ 	.short	0x0000
        /*0062*/ 	.short	0x0000
        /*0064*/ 	.byte	0x00, 0xf5, 0x21, 0x00


	//----- nvinfo : EIATTR_SPARSE_MMA_MASK
	.align		4
.L_130:
        /*0068*/ 	.byte	0x03, 0x50
        /*006a*/ 	.short	0x0000


	//----- nvinfo : EIATTR_MAXREG_COUNT
	.align		4
        /*006c*/ 	.byte	0x03, 0x1b
        /*006e*/ 	.short	0x00ff


	//----- nvinfo : EIATTR_MERCURY_ISA_VERSION
	.align		4
        /*0070*/ 	.byte	0x03, 0x5f
        /*0072*/ 	.short	0x0101


	//----- nvinfo : EIATTR_VRC_CTA_INIT_COUNT
	.align		4
        /*0074*/ 	.byte	0x02, 0x4a
	.zero		1
	.zero		1


	//----- nvinfo : EIATTR_EXIT_INSTR_OFFSETS
	.align		4
        /*0078*/ 	.byte	0x04, 0x1c
        /*007a*/ 	.short	(.L_132 - .L_131)


	//   ....[0]....
.L_131:
        /*007c*/ 	.word	0x000002c0


	//   ....[1]....
        /*0080*/ 	.word	0x00000820


	//   ....[2]....
        /*0084*/ 	.word	0x000015e0


	//----- nvinfo : EIATTR_CRS_STACK_SIZE
	.align		4
.L_132:
        /*0088*/ 	.byte	0x04, 0x1e
        /*008a*/ 	.short	(.L_134 - .L_133)
.L_133:
        /*008c*/ 	.word	0x00000000


	//----- nvinfo : EIATTR_CBANK_PARAM_SIZE
	.align		4
.L_134:
        /*0090*/ 	.byte	0x03, 0x19
        /*0092*/ 	.short	0x0024


	//----- nvinfo : EIATTR_PARAM_CBANK
	.align		4
        /*0094*/ 	.byte	0x04, 0x0a
        /*0096*/ 	.short	(.L_136 - .L_135)
	.align		4
.L_135:
        /*0098*/ 	.word	index@(.nv.constant0._Z29Ltriangle_complex_matrix_multPK6float2S1_PS_iii)
        /*009c*/ 	.short	0x0380
        /*009e*/ 	.short	0x0024


	//----- nvinfo : EIATTR_SW_WAR
	.align		4
.L_136:
        /*00a0*/ 	.byte	0x04, 0x36
        /*00a2*/ 	.short	(.L_138 - .L_137)
.L_137:
        /*00a4*/ 	.word	0x00000008
.L_138:


//--------------------- .nv.info._Z19complex_matrix_multPK6float2S1_PS_iii --------------------------
	.section	.nv.info._Z19complex_matrix_multPK6float2S1_PS_iii,"",@"SHT_CUDA_INFO"
	.sectionflags	@""
	.align	4


	//----- nvinfo : EIATTR_CUDA_API_VERSION
	.align		4
        /*0000*/ 	.byte	0x04, 0x37
        /*0002*/ 	.short	(.L_140 - .L_139)
.L_139:
        /*0004*/ 	.word	0x00000082


	//----- nvinfo : EIATTR_KPARAM_INFO
	.align		4
.L_140:
        /*0008*/ 	.byte	0x04, 0x17
        /*000a*/ 	.short	(.L_142 - .L_141)
.L_141:
        /*000c*/ 	.word	0x00000000
        /*0010*/ 	.short	0x0005
        /*0012*/ 	.short	0x0020
        /*0014*/ 	.byte	0x00, 0xf0, 0x11, 0x00


	//----- nvinfo : EIATTR_KPARAM_INFO
	.align		4
.L_142:
        /*0018*/ 	.byte	0x04, 0x17
        /*001a*/ 	.short	(.L_144 - .L_143)
.L_143:
        /*001c*/ 	.word	0x00000000
        /*0020*/ 	.short	0x0004
        /*0022*/ 	.short	0x001c
        /*0024*/ 	.byte	0x00, 0xf0, 0x11, 0x00


	//----- nvinfo : EIATTR_KPARAM_INFO
	.align		4
.L_144:
        /*0028*/ 	.byte	0x04, 0x17
        /*002a*/ 	.short	(.L_146 - .L_145)
.L_145:
        /*002c*/ 	.word	0x00000000
        /*0030*/ 	.short	0x0003
        /*0032*/ 	.short	0x0018
        /*0034*/ 	.byte	0x00, 0xf0, 0x11, 0x00


	//----- nvinfo : EIATTR_KPARAM_INFO
	.align		4
.L_146:
        /*0038*/ 	.byte	0x04, 0x17
        /*003a*/ 	.short	(.L_148 - .L_147)
.L_147:
        /*003c*/ 	.word	0x00000000
        /*0040*/ 	.short	0x0002
        /*0042*/ 	.short	0x0010
        /*0044*/ 	.byte	0x00, 0xf5, 0x21, 0x00


	//----- nvinfo : EIATTR_KPARAM_INFO
	.align		4
.L_148:
        /*0048*/ 	.byte	0x04, 0x17
        /*004a*/ 	.short	(.L_150 - .L_149)
.L_149:
        /*004c*/ 	.word	0x00000000
        /*0050*/ 	.short	0x0001
        /*0052*/ 	.short	0x0008
        /*0054*/ 	.byte	0x00, 0xf5, 0x21, 0x00


	//----- nvinfo : EIATTR_KPARAM_INFO
	.align		4
.L_150:
        /*0058*/ 	.byte	0x04, 0x17
        /*005a*/ 	.short	(.L_152 - .L_151)
.L_151:
        /*005c*/ 	.word	0x00000000
        /*0060*/ 	.short	0x0000
        /*0062*/ 	.short	0x0000
        /*0064*/ 	.byte	0x00, 0xf5, 0x21, 0x00


	//----- nvinfo : EIATTR_SPARSE_MMA_MASK
	.align		4
.L_152:
        /*0068*/ 	.byte	0x03, 0x50
        /*006a*/ 	.short	0x0000


	//----- nvinfo : EIATTR_MAXREG_COUNT
	.align		4
        /*006c*/ 	.byte	0x03, 0x1b
        /*006e*/ 	.short	0x00ff


	//----- nvinfo : EIATTR_MERCURY_ISA_VERSION
	.align		4
        /*0070*/ 	.byte	0x03, 0x5f
        /*0072*/ 	.short	0x0101


	//----- nvinfo : EIATTR_VRC_CTA_INIT_COUNT
	.align		4
        /*0074*/ 	.byte	0x02, 0x4a
	.zero		1
	.zero		1


	//----- nvinfo : EIATTR_EXIT_INSTR_OFFSETS
	.align		4
        /*0078*/ 	.byte	0x04, 0x1c
        /*007a*/ 	.short	(.L_154 - .L_153)


	//   ....[0]....
.L_153:
        /*007c*/ 	.word	0x000002c0


	//   ....[1]....
        /*0080*/ 	.word	0x000007e0


	//   ....[2]....
        /*0084*/ 	.word	0x00001590


	//----- nvinfo : EIATTR_CRS_STACK_SIZE
	.align		4
.L_154:
        /*0088*/ 	.byte	0x04, 0x1e
        /*008a*/ 	.short	(.L_156 - .L_155)
.L_155:
        /*008c*/ 	.word	0x00000000


	//----- nvinfo : EIATTR_CBANK_PARAM_SIZE
	.align		4
.L_156:
        /*0090*/ 	.byte	0x03, 0x19
        /*0092*/ 	.short	0x0024


	//----- nvinfo : EIATTR_PARAM_CBANK
	.align		4
        /*0094*/ 	.byte	0x04, 0x0a
        /*0096*/ 	.short	(.L_158 - .L_157)
	.align		4
.L_157:
        /*0098*/ 	.word	index@(.nv.constant0._Z19complex_matrix_multPK6float2S1_PS_iii)
        /*009c*/ 	.short	0x0380
        /*009e*/ 	.short	0x0024


	//----- nvinfo : EIATTR_SW_WAR
	.align		4
.L_158:
        /*00a0*/ 	.byte	0x04, 0x36
        /*00a2*/ 	.short	(.L_160 - .L_159)
.L_159:
        /*00a4*/ 	.word	0x00000008
.L_160:


//--------------------- .nv.info._Z19hermitian_transposePK6float2PS_ii --------------------------
	.section	.nv.info._Z19hermitian_transposePK6float2PS_ii,"",@"SHT_CUDA_INFO"
	.sectionflags	@""
	.align	4


	//----- nvinfo : EIATTR_CUDA_API_VERSION
	.align		4
        /*0000*/ 	.byte	0x04, 0x37
        /*0002*/ 	.short	(.L_162 - .L_161)
.L_161:
        /*0004*/ 	.word	0x00000082


	//----- nvinfo : EIATTR_KPARAM_INFO
	.align		4
.L_162:
        /*0008*/ 	.byte	0x04, 0x17
        /*000a*/ 	.short	(.L_164 - .L_163)
.L_163:
        /*000c*/ 	.word	0x00000000
        /*0010*/ 	.short	0x0003
        /*0012*/ 	.short	0x0014
        /*0014*/ 	.byte	0x00, 0xf0, 0x11, 0x00


	//----- nvinfo : EIATTR_KPARAM_INFO
	.align		4
.L_164:
        /*0018*/ 	.byte	0x04, 0x17
        /*001a*/ 	.short	(.L_166 - .L_165)
.L_165:
        /*001c*/ 	.word	0x00000000
        /*0020*/ 	.short	0x0002
        /*0022*/ 	.short	0x0010
        /*0024*/ 	.byte	0x00, 0xf0, 0x11, 0x00


	//----- nvinfo : EIATTR_KPARAM_INFO
	.align		4
.L_166:
        /*0028*/ 	.byte	0x04, 0x17
        /*002a*/ 	.short	(.L_168 - .L_167)
.L_167:
        /*002c*/ 	.word	0x00000000
        /*0030*/ 	.short	0x0001
        /*0032*/ 	.short	0x0008
        /*0034*/ 	.byte	0x00, 0xf5, 0x21, 0x00


	//----- nvinfo : EIATTR_KPARAM_INFO
	.align		4
.L_168:
        /*0038*/ 	.byte	0x04, 0x17
        /*003a*/ 	.short	(.L_170 - .L_169)
.L_169:
        /*003c*/ 	.word	0x00000000
        /*0040*/ 	.short	0x0000
        /*0042*/ 	.short	0x0000
        /*0044*/ 	.byte	0x00, 0xf5, 0x21, 0x00


	//----- nvinfo : EIATTR_SPARSE_MMA_MASK
	.align		4
.L_170:
        /*0048*/ 	.byte	0x03, 0x50
        /*004a*/ 	.short	0x0000


	//----- nvinfo : EIATTR_MAXREG_COUNT
	.align		4
        /*004c*/ 	.byte	0x03, 0x1b
        /*004e*/ 	.short	0x00ff


	//----- nvinfo : EIATTR_MERCURY_ISA_VERSION
	.align		4
        /*0050*/ 	.byte	0x03, 0x5f
        /*0052*/ 	.short	0x0101


	//----- nvinfo : EIATTR_VRC_CTA_INIT_COUNT
	.align		4
        /*0054*/ 	.byte	0x02, 0x4a
	.zero		1
	.zero		1


	//----- nvinfo : EIATTR_EXIT_INSTR_OFFSETS
	.align		4
        /*0058*/ 	.byte	0x04, 0x1c
        /*005a*/ 	.short	(.L_172 - .L_171)


	//   ....[0]....
.L_171:
        /*005c*/ 	.word	0x00000180


	//   ....[1]....
        /*0060*/ 	.word	0x00000bf0


	//----- nvinfo : EIATTR_CRS_STACK_SIZE
	.align		4
.L_172:
        /*0064*/ 	.byte	0x04, 0x1e
        /*0066*/ 	.short	(.L_174 - .L_173)
.L_173:
        /*0068*/ 	.word	0x00000000


	//----- nvinfo : EIATTR_CBANK_PARAM_SIZE
	.align		4
.L_174:
        /*006c*/ 	.byte	0x03, 0x19
        /*006e*/ 	.short	0x0018


	//----- nvinfo : EIATTR_PARAM_CBANK
	.align		4
        /*0070*/ 	.byte	0x04, 0x0a
        /*0072*/ 	.short	(.L_176 - .L_175)
	.align		4
.L_175:
        /*0074*/ 	.word	index@(.nv.constant0._Z19hermitian_transposePK6float2PS_ii)
        /*0078*/ 	.short	0x0380
        /*007a*/ 	.short	0x0018


	//----- nvinfo : EIATTR_SW_WAR
	.align		4
.L_176:
        /*007c*/ 	.byte	0x04, 0x36
        /*007e*/ 	.short	(.L_178 - .L_177)
.L_177:
        /*0080*/ 	.word	0x00000008
.L_178:


//--------------------- .nv.info._Z5bCholP6float2ii --------------------------
	.section	.nv.info._Z5bCholP6float2ii,"",@"SHT_CUDA_INFO"
	.sectionflags	@""
	.align	4


	//----- nvinfo : EIATTR_CUDA_API_VERSION
	.align		4
        /*0000*/ 	.byte	0x04, 0x37
        /*0002*/ 	.short	(.L_180 - .L_179)
.L_179:
        /*0004*/ 	.word	0x00000082


	//----- nvinfo : EIATTR_KPARAM_INFO
	.align		4
.L_180:
        /*0008*/ 	.byte	0x04, 0x17
        /*000a*/ 	.short	(.L_182 - .L_181)
.L_181:
        /*000c*/ 	.word	0x00000000
        /*0010*/ 	.short	0x0002
        /*0012*/ 	.short	0x000c
        /*0014*/ 	.byte	0x00, 0xf0, 0x11, 0x00


	//----- nvinfo : EIATTR_KPARAM_INFO
	.align		4
.L_182:
        /*0018*/ 	.byte	0x04, 0x17
        /*001a*/ 	.short	(.L_184 - .L_183)
.L_183:
        /*001c*/ 	.word	0x00000000
        /*0020*/ 	.short	0x0001
        /*0022*/ 	.short	0x0008
        /*0024*/ 	.byte	0x00, 0xf0, 0x11, 0x00


	//----- nvinfo : EIATTR_KPARAM_INFO
	.align		4
.L_184:
        /*0028*/ 	.byte	0x04, 0x17
        /*002a*/ 	.short	(.L_186 - .L_185)
.L_185:
        /*002c*/ 	.word	0x00000000
        /*0030*/ 	.short	0x0000
        /*0032*/ 	.short	0x0000
        /*0034*/ 	.byte	0x00, 0xf5, 0x21, 0x00


	//----- nvinfo : EIATTR_SPARSE_MMA_MASK
	.align		4
.L_186:
        /*0038*/ 	.byte	0x03, 0x50
        /*003a*/ 	.short	0x0000


	//----- nvinfo : EIATTR_MAXREG_COUNT
	.align		4
        /*003c*/ 	.byte	0x03, 0x1b
        /*003e*/ 	.short	0x00ff


	//----- nvinfo : EIATTR_MERCURY_ISA_VERSION
	.align		4
        /*0040*/ 	.byte	0x03, 0x5f
        /*0042*/ 	.short	0x0101


	//----- nvinfo : EIATTR_VRC_CTA_INIT_COUNT
	.align		4
        /*0044*/ 	.byte	0x02, 0x4a
	.zero		1
	.zero		1


	//----- nvinfo : EIATTR_EXIT_INSTR_OFFSETS
	.align		4
        /*0048*/ 	.byte	0x04, 0x1c
        /*004a*/ 	.short	(.L_188 - .L_187)


	//   ....[0]....
.L_187:
        /*004c*/ 	.word	0x00001010


	//----- nvinfo : EIATTR_CRS_STACK_SIZE
	.align		4
.L_188:
        /*0050*/ 	.byte	0x04, 0x1e
        /*0052*/ 	.short	(.L_190 - .L_189)
.L_189:
        /*0054*/ 	.word	0x00000000


	//----- nvinfo : EIATTR_CBANK_PARAM_SIZE
	.align		4
.L_190:
        /*0058*/ 	.byte	0x03, 0x19
        /*005a*/ 	.short	0x0010


	//----- nvinfo : EIATTR_PARAM_CBANK
	.align		4
        /*005c*/ 	.byte	0x04, 0x0a
        /*005e*/ 	.short	(.L_192 - .L_191)
	.align		4
.L_191:
        /*0060*/ 	.word	index@(.nv.constant0._Z5bCholP6float2ii)
        /*0064*/ 	.short	0x0380
        /*0066*/ 	.short	0x0010


	//----- nvinfo : EIATTR_SW_WAR
	.align		4
.L_192:
        /*0068*/ 	.byte	0x04, 0x36
        /*006a*/ 	.short	(.L_194 - .L_193)
.L_193:
        /*006c*/ 	.word	0x00000008
.L_194:


//--------------------- .nv.info._Z6bChol2P6float2ii --------------------------
	.section	.nv.info._Z6bChol2P6float2ii,"",@"SHT_CUDA_INFO"
	.sectionflags	@""
	.align	4


	//----- nvinfo : EIATTR_CUDA_API_VERSION
	.align		4
        /*0000*/ 	.byte	0x04, 0x37
        /*0002*/ 	.short	(.L_196 - .L_195)
.L_195:
        /*0004*/ 	.word	0x00000082


	//----- nvinfo : EIATTR_KPARAM_INFO
	.align		4
.L_196:
        /*0008*/ 	.byte	0x04, 0x17
        /*000a*/ 	.short	(.L_198 - .L_197)
.L_197:
        /*000c*/ 	.word	0x00000000
        /*0010*/ 	.short	0x0002
        /*0012*/ 	.short	0x000c
        /*0014*/ 	.byte	0x00, 0xf0, 0x11, 0x00


	//----- nvinfo : EIATTR_KPARAM_INFO
	.align		4
.L_198:
        /*0018*/ 	.byte	0x04, 0x17
        /*001a*/ 	.short	(.L_200 - .L_199)
.L_199:
        /*001c*/ 	.word	0x00000000
        /*0020*/ 	.short	0x0001
        /*0022*/ 	.short	0x0008
        /*0024*/ 	.byte	0x00, 0xf0, 0x11, 0x00


	//----- nvinfo : EIATTR_KPARAM_INFO
	.align		4
.L_200:
        /*0028*/ 	.byte	0x04, 0x17
        /*002a*/ 	.short	(.L_202 - .L_201)
.L_201:
        /*002c*/ 	.word	0x00000000
        /*0030*/ 	.short	0x0000
        /*0032*/ 	.short	0x0000
        /*0034*/ 	.byte	0x00, 0xf5, 0x21, 0x00


	//----- nvinfo : EIATTR_SPARSE_MMA_MASK
	.align		4
.L_202:
        /*0038*/ 	.byte	0x03, 0x50
        /*003a*/ 	.short	0x0000


	//----- nvinfo : EIATTR_MAXREG_COUNT
	.align		4
        /*003c*/ 	.byte	0x03, 0x1b
        /*003e*/ 	.short	0x00ff


	//----- nvinfo : EIATTR_NUM_BARRIERS
	.align		4
        /*0040*/ 	.byte	0x02, 0x4c
        /*0042*/ 	.byte	0x01
	.zero		1


	//----- nvinfo : EIATTR_MERCURY_ISA_VERSION
	.align		4
        /*0044*/ 	.byte	0x03, 0x5f
        /*0046*/ 	.short	0x0101


	//----- nvinfo : EIATTR_VRC_CTA_INIT_COUNT
	.align		4
        /*0048*/ 	.byte	0x02, 0x4a
	.zero		1
	.zero		1


	//----- nvinfo : EIATTR_EXIT_INSTR_OFFSETS
	.align		4
        /*004c*/ 	.byte	0x04, 0x1c
        /*004e*/ 	.short	(.L_204 - .L_203)


	//   ....[0]....
.L_203:
        /*0050*/ 	.word	0x00000150


	//   ....[1]....
        /*0054*/ 	.word	0x00001630


	//----- nvinfo : EIATTR_CRS_STACK_SIZE
	.align		4
.L_204:
        /*0058*/ 	.byte	0x04, 0x1e
        /*005a*/ 	.short	(.L_206 - .L_205)
.L_205:
        /*005c*/ 	.word	0x00000000


	//----- nvinfo : EIATTR_CBANK_PARAM_SIZE
	.align		4
.L_206:
        /*0060*/ 	.byte	0x03, 0x19
        /*0062*/ 	.short	0x0010


	//----- nvinfo : EIATTR_PARAM_CBANK
	.align		4
        /*0064*/ 	.byte	0x04, 0x0a
        /*0066*/ 	.short	(.L_208 - .L_207)
	.align		4
.L_207:
        /*0068*/ 	.word	index@(.nv.constant0._Z6bChol2P6float2ii)
        /*006c*/ 	.short	0x0380
        /*006e*/ 	.short	0x0010


	//----- nvinfo : EIATTR_SW_WAR
	.align		4
.L_208:
        /*0070*/ 	.byte	0x04, 0x36
        /*0072*/ 	.short	(.L_210 - .L_209)
.L_209:
        /*0074*/ 	.word	0x00000008
.L_210:


//--------------------- .nv.info._Z6bChol3P6float2S0_ii --------------------------
	.section	.nv.info._Z6bChol3P6float2S0_ii,"",@"SHT_CUDA_INFO"
	.sectionflags	@""
	.align	4


	//----- nvinfo : EIATTR_CUDA_API_VERSION
	.align		4
        /*0000*/ 	.byte	0x04, 0x37
        /*0002*/ 	.short	(.L_212 - .L_211)
.L_211:
        /*0004*/ 	.word	0x00000082


	//----- nvinfo : EIATTR_KPARAM_INFO
	.align		4
.L_212:
        /*0008*/ 	.byte	0x04, 0x17
        /*000a*/ 	.short	(.L_214 - .L_213)
.L_213:
        /*000c*/ 	.word	0x00000000
        /*0010*/ 	.short	0x0003
        /*0012*/ 	.short	0x0014
        /*0014*/ 	.byte	0x00, 0xf0, 0x11, 0x00


	//----- nvinfo : EIATTR_KPARAM_INFO
	.align		4
.L_214:
        /*0018*/ 	.byte	0x04, 0x17
        /*001a*/ 	.short	(.L_216 - .L_215)
.L_215:
        /*001c*/ 	.word	0x00000000
        /*0020*/ 	.short	0x0002
        /*0022*/ 	.short	0x0010
        /*0024*/ 	.byte	0x00, 0xf0, 0x11, 0x00


	//----- nvinfo : EIATTR_KPARAM_INFO
	.align		4
.L_216:
        /*0028*/ 	.byte	0x04, 0x17
        /*002a*/ 	.short	(.L_218 - .L_217)
.L_217:
        /*002c*/ 	.word	0x00000000
        /*0030*/ 	.short	0x0001
        /*0032*/ 	.short	0x0008
        /*0034*/ 	.byte	0x00, 0xf5, 0x21, 0x00


	//----- nvinfo : EIATTR_KPARAM_INFO
	.align		4
.L_218:
        /*0038*/ 	.byte	0x04, 0x17
        /*003a*/ 	.short	(.L_220 - .L_219)
.L_219:
        /*003c*/ 	.word	0x00000000
        /*0040*/ 	.short	0x0000
        /*0042*/ 	.short	0x0000
        /*0044*/ 	.byte	0x00, 0xf5, 0x21, 0x00


	//----- nvinfo : EIATTR_SPARSE_MMA_MASK
	.align		4
.L_220:
        /*0048*/ 	.byte	0x03, 0x50
        /*004a*/ 	.short	0x0000


	//----- nvinfo : EIATTR_MAXREG_COUNT
	.align		4
        /*004c*/ 	.byte	0x03, 0x1b
        /*004e*/ 	.short	0x00ff


	//----- nvinfo : EIATTR_MERCURY_ISA_VERSION
	.align		4
        /*0050*/ 	.byte	0x03, 0x5f
        /*0052*/ 	.short	0x0101


	//----- nvinfo : EIATTR_VRC_CTA_INIT_COUNT
	.align		4
        /*0054*/ 	.byte	0x02, 0x4a
	.zero		1
	.zero		1


	//----- nvinfo : EIATTR_EXIT_INSTR_OFFSETS
	.align		4
        /*0058*/ 	.byte	0x04, 0x1c
        /*005a*/ 	.short	(.L_222 - .L_221)


	//   ....[0]....
.L_221:
        /*005c*/ 	.word	0x000014d0


	//   ....[1]....
        /*0060*/ 	.word	0x00002610


	//----- nvinfo : EIATTR_CRS_STACK_SIZE
	.align		4
.L_222:
        /*0064*/ 	.byte	0x04, 0x1e
        /*0066*/ 	.short	(.L_224 - .L_223)
.L_223:
        /*0068*/ 	.word	0x00000000


	//----- nvinfo : EIATTR_CBANK_PARAM_SIZE
	.align		4
.L_224:
        /*006c*/ 	.byte	0x03, 0x19
        /*006e*/ 	.short	0x0018


	//----- nvinfo : EIATTR_PARAM_CBANK
	.align		4
        /*0070*/ 	.byte	0x04, 0x0a
        /*0072*/ 	.short	(.L_226 - .L_225)
	.align		4
.L_225:
        /*0074*/ 	.word	index@(.nv.constant0._Z6bChol3P6float2S0_ii)
        /*0078*/ 	.short	0x0380
        /*007a*/ 	.short	0x0018


	//----- nvinfo : EIATTR_SW_WAR
	.align		4
.L_226:
        /*007c*/ 	.byte	0x04, 0x36
        /*007e*/ 	.short	(.L_228 - .L_227)
.L_227:
        /*0080*/ 	.word	0x00000008
.L_228:


//--------------------- .nv.info._Z5cInv1P6float2S0_ii --------------------------
	.section	.nv.info._Z5cInv1P6float2S0_ii,"",@"SHT_CUDA_INFO"
	.sectionflags	@""
	.align	4


	//----- nvinfo : EIATTR_CUDA_API_VERSION
	.align		4
        /*0000*/ 	.byte	0x04, 0x37
        /*0002*/ 	.short	(.L_230 - .L_229)
.L_229:
        /*0004*/ 	.word	0x00000082


	//----- nvinfo : EIATTR_KPARAM_INFO
	.align		4
.L_230:
        /*0008*/ 	.byte	0x04, 0x17
        /*000a*/ 	.short	(.L_232 - .L_231)
.L_231:
        /*000c*/ 	.word	0x00000000
        /*0010*/ 	.short	0x0003
        /*0012*/ 	.short	0x0014
        /*0014*/ 	.byte	0x00, 0xf0, 0x11, 0x00


	//----- nvinfo : EIATTR_KPARAM_INFO
	.align		4
.L_232:
        /*0018*/ 	.byte	0x04, 0x17
        /*001a*/ 	.short	(.L_234 - .L_233)
.L_233:
        /*001c*/ 	.word	0x00000000
        /*0020*/ 	.short	0x0002
        /*0022*/ 	.short	0x0010
        /*0024*/ 	.byte	0x00, 0xf0, 0x11, 0x00


	//----- nvinfo : EIATTR_KPARAM_INFO
	.align		4
.L_234:
        /*0028*/ 	.byte	0x04, 0x17
        /*002a*/ 	.short	(.L_236 - .L_235)
.L_235:
        /*002c*/ 	.word	0x00000000
        /*0030*/ 	.short	0x0001
        /*0032*/ 	.short	0x0008
        /*0034*/ 	.byte	0x00, 0xf5, 0x21, 0x00


	//----- nvinfo : EIATTR_KPARAM_INFO
	.align		4
.L_236:
        /*0038*/ 	.byte	0x04, 0x17
        /*003a*/ 	.short	(.L_238 - .L_237)
.L_237:
        /*003c*/ 	.word	0x00000000
        /*0040*/ 	.short	0x0000
        /*0042*/ 	.short	0x0000
        /*0044*/ 	.byte	0x00, 0xf5, 0x21, 0x00


	//----- nvinfo : EIATTR_SPARSE_MMA_MASK
	.align		4
.L_238:
        /*0048*/ 	.byte	0x03, 0x50
        /*004a*/ 	.short	0x0000


	//----- nvinfo : EIATTR_MAXREG_COUNT
	.align		4
        /*004c*/ 	.byte	0x03, 0x1b
        /*004e*/ 	.short	0x00ff


	//----- nvinfo : EIATTR_MERCURY_ISA_VERSION
	.align		4
        /*0050*/ 	.byte	0x03, 0x5f
        /*0052*/ 	.short	0x0101


	//----- nvinfo : EIATTR_VRC_CTA_INIT_COUNT
	.align		4
        /*0054*/ 	.byte	0x02, 0x4a
	.zero		1
	.zero		1


	//----- nvinfo : EIATTR_EXIT_INSTR_OFFSETS
	.align		4
        /*0058*/ 	.byte	0x04, 0x1c
        /*005a*/ 	.short	(.L_240 - .L_239)


	//   ....[0]....
.L_239:
        /*005c*/ 	.word	0x00000150


	//   ....[1]....
        /*0060*/ 	.word	0x00001140


	//   ....[2]....
        /*0064*/ 	.word	0x00001560


	//----- nvinfo : EIATTR_CRS_STACK_SIZE
	.align		4
.L_240:
        /*0068*/ 	.byte	0x04, 0x1e
        /*006a*/ 	.short	(.L_242 - .L_241)
.L_241:
        /*006c*/ 	.word	0x00000000


	//----- nvinfo : EIATTR_CBANK_PARAM_SIZE
	.align		4
.L_242:
        /*0070*/ 	.byte	0x03, 0x19
        /*0072*/ 	.short	0x0018


	//----- nvinfo : EIATTR_PARAM_CBANK
	.align		4
        /*0074*/ 	.byte	0x04, 0x0a
        /*0076*/ 	.short	(.L_244 - .L_243)
	.align		4
.L_243:
        /*0078*/ 	.word	index@(.nv.constant0._Z5cInv1P6float2S0_ii)
        /*007c*/ 	.short	0x0380
        /*007e*/ 	.short	0x0018


	//----- nvinfo : EIATTR_SW_WAR
	.align		4
.L_244:
        /*0080*/ 	.byte	0x04, 0x36
        /*0082*/ 	.short	(.L_246 - .L_245)
.L_245:
        /*0084*/ 	.word	0x00000008
.L_246:


//--------------------- .nv.info._Z5cInv2P6float2S0_ii --------------------------
	.section	.nv.info._Z5cInv2P6float2S0_ii,"",@"SHT_CUDA_INFO"
	.sectionflags	@""
	.align	4


	//----- nvinfo : EIATTR_CUDA_API_VERSION
	.align		4
        /*0000*/ 	.byte	0x04, 0x37
        /*0002*/ 	.short	(.L_248 - .L_247)
.L_247:
        /*0004*/ 	.word	0x00000082


	//----- nvinfo : EIATTR_KPARAM_INFO
	.align		4
.L_248:
        /*0008*/ 	.byte	0x04, 0x17
        /*000a*/ 	.short	(.L_250 - .L_249)
.L_249:
        /*000c*/ 	.word	0x00000000
        /*0010*/ 	.short	0x0003
        /*0012*/ 	.short	0x0014
        /*0014*/ 	.byte	0x00, 0xf0, 0x11, 0x00


	//----- nvinfo : EIATTR_KPARAM_INFO
	.align		4
.L_250:
        /*0018*/ 	.byte	0x04, 0x17
        /*001a*/ 	.short	(.L_252 - .L_251)
.L_251:
        /*001c*/ 	.word	0x00000000
        /*0020*/ 	.short	0x0002
        /*0022*/ 	.short	0x0010
        /*0024*/ 	.byte	0x00, 0xf0, 0x11, 0x00


	//----- nvinfo : EIATTR_KPARAM_INFO
	.align		4
.L_252:
        /*0028*/ 	.byte	0x04, 0x17
        /*002a*/ 	.short	(.L_254 - .L_253)
.L_253:
        /*002c*/ 	.word	0x00000000
        /*0030*/ 	.short	0x0001
        /*0032*/ 	.short	0x0008
        /*0034*/ 	.byte	0x00, 0xf5, 0x21, 0x00


	//----- nvinfo : EIATTR_KPARAM_INFO
	.align		4
.L_254:
        /*0038*/ 	.byte	0x04, 0x17
        /*003a*/ 	.short	(.L_256 - .L_255)
.L_255:
        /*003c*/ 	.word	0x00000000
        /*0040*/ 	.short	0x0000
        /*0042*/ 	.short	0x0000
        /*0044*/ 	.byte	0x00, 0xf5, 0x21, 0x00


	//----- nvinfo : EIATTR_SPARSE_MMA_MASK
	.align		4
.L_256:
        /*0048*/ 	.byte	0x03, 0x50
        /*004a*/ 	.short	0x0000


	//----- nvinfo : EIATTR_MAXREG_COUNT
	.align		4
        /*004c*/ 	.byte	0x03, 0x1b
        /*004e*/ 	.short	0x00ff


	//----- nvinfo : EIATTR_NUM_BARRIERS
	.align		4
        /*0050*/ 	.byte	0x02, 0x4c
        /*0052*/ 	.byte	0x01
	.zero		1


	//----- nvinfo : EIATTR_MERCURY_ISA_VERSION
	.align		4
        /*0054*/ 	.byte	0x03, 0x5f
        /*0056*/ 	.short	0x0101


	//----- nvinfo : EIATTR_VRC_CTA_INIT_COUNT
	.align		4
        /*0058*/ 	.byte	0x02, 0x4a
	.zero		1
	.zero		1


	//----- nvinfo : EIATTR_EXIT_INSTR_OFFSETS
	.align		4
        /*005c*/ 	.byte	0x04, 0x1c
        /*005e*/ 	.short	(.L_258 - .L_257)


	//   ....[0]....
.L_257:
        /*0060*/ 	.word	0x000021f0


	//   ....[1]....
        /*0064*/ 	.word	0x00002a80


	//   ....[2]....
        /*0068*/ 	.word	0x00002c70


	//----- nvinfo : EIATTR_CRS_STACK_SIZE
	.align		4
.L_258:
        /*006c*/ 	.byte	0x04, 0x1e
        /*006e*/ 	.short	(.L_260 - .L_259)
.L_259:
        /*0070*/ 	.word	0x00000000


	//----- nvinfo : EIATTR_CBANK_PARAM_SIZE
	.align		4
.L_260:
        /*0074*/ 	.byte	0x03, 0x19
        /*0076*/ 	.short	0x0018


	//----- nvinfo : EIATTR_PARAM_CBANK
	.align		4
        /*0078*/ 	.byte	0x04, 0x0a
        /*007a*/ 	.short	(.L_262 - .L_261)
	.align		4
.L_261:
        /*007c*/ 	.word	index@(.nv.constant0._Z5cInv2P6float2S0_ii)
        /*0080*/ 	.short	0x0380
        /*0082*/ 	.short	0x0018


	//----- nvinfo : EIATTR_SW_WAR
	.align		4
.L_262:
        /*0084*/ 	.byte	0x04, 0x36
        /*0086*/ 	.short	(.L_264 - .L_263)
.L_263:
        /*0088*/ 	.word	0x00000008
.L_264:


//--------------------- .nv.callgraph             --------------------------
	.section	.nv.callgraph,"",@"SHT_CUDA_CALLGRAPH"
	.align	4
	.sectionentsize	8
	.align		4
        /*0000*/ 	.word	0x00000000
	.align		4
        /*0004*/ 	.word	0xffffffff
	.align		4
        /*0008*/ 	.word	0x00000000
	.align		4
        /*000c*/ 	.word	0xfffffffe
	.align		4
        /*0010*/ 	.word	0x00000000
	.align		4
        /*0014*/ 	.word	0xfffffffd
	.align		4
        /*0018*/ 	.word	0x00000000
	.align		4
        /*001c*/ 	.word	0xfffffffc


//--------------------- .nv.constant4             --------------------------
	.section	.nv.constant4,"a",@progbits
	.align	8
	.align		8
.nv.constant4:
        /*0000*/ 	.dword	__cudart_i2opi_f


//--------------------- .text._Z18transpose_and_multPK6float2PS_iiS1_S1_S2_iii --------------------------
	.section	.text._Z18transpose_and_multPK6float2PS_iiS1_S1_S2_iii,"ax",@progbits
	.align	128
        .global         _Z18transpose_and_multPK6float2PS_iiS1_S1_S2_iii
        .type           _Z18transpose_and_multPK6float2PS_iiS1_S1_S2_iii,@function
        .size           _Z18transpose_and_multPK6float2PS_iiS1_S1_S2_iii,(.L_x_350 - _Z18transpose_and_multPK6float2PS_iiS1_S1_S2_iii)
        .other          _Z18transpose_and_multPK6float2PS_iiS1_S1_S2_iii,@"STO_CUDA_ENTRY STV_DEFAULT"
_Z18transpose_and_multPK6float2PS_iiS1_S1_S2_iii:
.text._Z18transpose_and_multPK6float2PS_iiS1_S1_S2_iii:
[----:B------:R-:W-:Y:S01]  /*0000*/  LDC R1, c[0x0][0x37c] ;  /* 0x0000df00ff017b82 */ /* 0x000fe20000000800 */
[----:B------:R-:W0:Y:S01]  /*0010*/  LDCU UR11, c[0x0][0x360] ;  /* 0x00006c00ff0b77ac */ /* 0x000e220008000800 */
[----:B------:R-:W0:Y:S01]  /*0020*/  LDCU UR12, c[0x0][0x370] ;  /* 0x00006e00ff0c77ac */ /* 0x000e220008000800 */
[----:B------:R-:W1:Y:S01]  /*0030*/  LDCU UR4, c[0x0][0x3b0] ;  /* 0x00007600ff0477ac */ /* 0x000e620008000800 */
[----:B0-----:R-:W-:Y:S01]  /*0040*/  UIMAD UR5, UR11, UR12, URZ ;  /* 0x0000000c0b0572a4 */ /* 0x001fe2000f8e02ff */
[----:B-1----:R-:W-:-:S05]  /*0050*/  I2FP.F32.S32 R0, UR4 ;  /* 0x0000000400007c45 */ /* 0x002fca0008201400 */
[----:B------:R-:W-:-:S04]  /*0060*/  I2FP.F32.S32 R7, UR5 ;  /* 0x0000000500077c45 */ /* 0x000fc80008201400 */
[----:B------:R-:W0:Y:S08]  /*0070*/  MUFU.RCP R2, R7 ;  /* 0x0000000700027308 */ /* 0x000e300000001000 */
[----:B------:R-:W1:Y:S01]  /*0080*/  FCHK P0, R0, R7 ;  /* 0x0000000700007302 */ /* 0x000e620000000000 */
[----:B0-----:R-:W-:-:S04]  /*0090*/  FFMA R3, -R7, R2, 1 ;  /* 0x3f80000007037423 */ /* 0x001fc80000000102 */
[----:B------:R-:W-:-:S04]  /*00a0*/  FFMA R3, R2, R3, R2 ;  /* 0x0000000302037223 */ /* 0x000fc80000000002 */
[----:B------:R-:W-:-:S04]  /*00b0*/  FFMA R2, R0, R3, RZ ;  /* 0x0000000300027223 */ /* 0x000fc800000000ff */
[----:B------:R-:W-:-:S04]  /*00c0*/  FFMA R4, -R7, R2, R0 ;  /* 0x0000000207047223 */ /* 0x000fc80000000100 */
[----:B------:R-:W-:Y:S01]  /*00d0*/  FFMA R2, R3, R4, R2 ;  /* 0x0000000403027223 */ /* 0x000fe20000000002 */
[----:B-1----:R-:W-:Y:S06]  /*00e0*/  @!P0 BRA `(.L_x_0) ;  /* 0x0000000000108947 */ /* 0x002fec0003800000 */
[----:B------:R-:W-:Y:S02]  /*00f0*/  MOV R6, R0 ;  /* 0x0000000000067202 */ /* 0x000fe40000000f00 */
[----:B------:R-:W-:-:S07]  /*0100*/  MOV R8, 0x120 ;  /* 0x0000012000087802 */ /* 0x000fce0000000f00 */
[----:B------:R-:W-:Y:S05]  /*0110*/  CALL.REL.NOINC `($__internal_0_$__cuda_sm3x_div_rn_noftz_f32_slowpath) ;  /* 0x0000002000247944 */ /* 0x000fea0003c00000 */
[----:B------:R-:W-:-:S07]  /*0120*/  MOV R2, R11 ;  /* 0x0000000b00027202 */ /* 0x000fce0000000f00 */
.L_x_0:
[----:B------:R-:W0:Y:S01]  /*0130*/  LDCU UR13, c[0x0][0x364] ;  /* 0x00006c80ff0d77ac */ /* 0x000e220008000800 */
[----:B------:R-:W0:Y:S01]  /*0140*/  LDC R0, c[0x0][0x374] ;  /* 0x0000dd00ff007b82 */ /* 0x000e220000000800 */
[----:B------:R-:W-:Y:S01]  /*0150*/  F2I.CEIL.NTZ R2, R2 ;  /* 0x0000000200027305 */ /* 0x000fe2000020b100 */
[----:B------:R-:W1:Y:S02]  /*0160*/  LDCU UR4, c[0x0][0x3b8] ;  /* 0x00007700ff0477ac */ /* 0x000e640008000800 */
[----:B-1----:R-:W-:Y:S01]  /*0170*/  I2FP.F32.S32 R3, UR4 ;  /* 0x0000000400037c45 */ /* 0x002fe20008201400 */
[----:B0-----:R-:W-:-:S05]  /*0180*/  IMAD R32, R0, UR13, RZ ;  /* 0x0000000d00207c24 */ /* 0x001fca000f8e02ff */
[----:B------:R-:W-:-:S04]  /*0190*/  I2FP.F32.U32 R7, R32 ;  /* 0x0000002000077245 */ /* 0x000fc80000201000 */
        /* <DEDUP_REMOVED lines=12> */
.L_x_1:
[----:B------:R-:W0:Y:S01]  /*0260*/  S2R R8, SR_TID.Y ;  /* 0x0000000000087919 */ /* 0x000e220000002200 */
[----:B------:R-:W-:Y:S01]  /*0270*/  ISETP.GE.AND P0, PT, R2, 0x1, PT ;  /* 0x000000010200780c */ /* 0x000fe20003f06270 */
[----:B------:R-:W1:Y:S01]  /*0280*/  LDCU.64 UR14, c[0x0][0x358] ;  /* 0x00006b00ff0e77ac */ /* 0x000e620008000a00 */
[----:B------:R-:W0:Y:S01]  /*0290*/  S2R R3, SR_CTAID.Y ;  /* 0x0000000000037919 */ /* 0x000e220000002600 */
[----:B------:R-:W2:Y:S01]  /*02a0*/  S2R R4, SR_TID.X ;  /* 0x0000000000047919 */ /* 0x000ea20000002100 */
[----:B------:R-:W3:Y:S01]  /*02b0*/  S2R R5, SR_CTAID.X ;  /* 0x0000000000057919 */ /* 0x000ee20000002500 */
[----:B0-----:R-:W-:-:S08]  /*02c0*/  IMAD R29, R3, UR13, R8 ;  /* 0x0000000d031d7c24 */ /* 0x001fd0000f8e0208 */
[----:B-12---:R-:W-:Y:S05]  /*02d0*/  @!P0 BRA `(.L_x_2) ;  /* 0x0000001000d08947 */ /* 0x006fea0003800000 */
[----:B------:R-:W0:Y:S01]  /*02e0*/  LDCU UR6, c[0x0][0x3b4] ;  /* 0x00007680ff0677ac */ /* 0x000e220008000800 */
[----:B------:R-:W1:Y:S01]  /*02f0*/  F2I.CEIL.NTZ R6, R6 ;  /* 0x0000000600067305 */ /* 0x000e62000020b100 */
[----:B---3--:R-:W-:Y:S01]  /*0300*/  IMAD R7, R5, UR11, R4 ;  /* 0x0000000b05077c24 */ /* 0x008fe2000f8e0204 */
[----:B0-----:R-:W-:-:S09]  /*0310*/  UISETP.GT.AND UP0, UPT, UR6, URZ, UPT ;  /* 0x000000ff0600728c */ /* 0x001fd2000bf04270 */
[----:B-1----:R-:W-:Y:S05]  /*0320*/  BRA.U UP0, `(.L_x_3) ;  /* 0x0000000500347547 */ /* 0x002fea000b800000 */
[----:B------:R-:W-:Y:S01]  /*0330*/  HFMA2 R12, -RZ, RZ, 0, 0 ;  /* 0x00000000ff0c7431 */ /* 0x000fe200000001ff */
[C---:B------:R-:W-:Y:S02]  /*0340*/  LOP3.LUT R18, R6.reuse, 0x3, RZ, 0xc0, !PT ;  /* 0x0000000306127812 */ /* 0x040fe400078ec0ff */
[----:B------:R-:W-:-:S07]  /*0350*/  LOP3.LUT R4, R6, 0x7ffffffc, RZ, 0xc0, !PT ;  /* 0x7ffffffc06047812 */ /* 0x000fce00078ec0ff */
.L_x_7:
[----:B------:R-:W-:-:S13]  /*0360*/  ISETP.GE.AND P0, PT, R6, 0x1, PT ;  /* 0x000000010600780c */ /* 0x000fda0003f06270 */
[----:B0-----:R-:W-:Y:S05]  /*0370*/  @!P0 BRA `(.L_x_4) ;  /* 0x0000000400108947 */ /* 0x001fea0003800000 */
[----:B------:R-:W-:Y:S01]  /*0380*/  ISETP.GE.U32.AND P0, PT, R6, 0x4, PT ;  /* 0x000000040600780c */ /* 0x000fe20003f06070 */
[----:B------:R-:W-:Y:S01]  /*0390*/  IMAD R13, R12, UR5, R7 ;  /* 0x000000050c0d7c24 */ /* 0x000fe2000f8e0207 */
[----:B------:R-:W-:-:S11]  /*03a0*/  MOV R8, RZ ;  /* 0x000000ff00087202 */ /* 0x000fd60000000f00 */
[----:B------:R-:W-:Y:S05]  /*03b0*/  @!P0 BRA `(.L_x_5) ;  /* 0x00000000008c8947 */ /* 0x000fea0003800000 */
[----:B------:R-:W0:Y:S01]  /*03c0*/  LDCU UR6, c[0x0][0x3b8] ;  /* 0x00007700ff0677ac */ /* 0x000e220008000800 */
[----:B------:R-:W1:Y:S01]  /*03d0*/  LDCU UR7, c[0x0][0x3b0] ;  /* 0x00007600ff0777ac */ /* 0x000e620008000800 */
[----:B------:R-:W-:-:S05]  /*03e0*/  UMOV UR4, URZ ;  /* 0x000000ff00047c82 */ /* 0x000fca0008000000 */
.L_x_6:
[----:B------:R-:W-:Y:S01]  /*03f0*/  IMAD R19, R32, UR4, R29 ;  /* 0x0000000420137c24 */ /* 0x000fe2000f8e021d */
[----:B------:R-:W-:-:S04]  /*0400*/  UIADD3 UR4, UPT, UPT, UR4, 0x4, URZ ;  /* 0x0000000404047890 */ /* 0x000fc8000fffe0ff */
[C---:B------:R-:W-:Y:S02]  /*0410*/  IADD3 R21, PT, PT, R32.reuse, R19, RZ ;  /* 0x0000001320157210 */ /* 0x040fe40007ffe0ff */
[----:B0-----:R-:W-:Y:S02]  /*0420*/  ISETP.GE.AND P2, PT, R19, UR6, PT ;  /* 0x0000000613007c0c */ /* 0x001fe4000bf46270 */
[C---:B------:R-:W-:Y:S02]  /*0430*/  IADD3 R23, PT, PT, R32.reuse, R21, RZ ;  /* 0x0000001520177210 */ /* 0x040fe40007ffe0ff */
[----:B------:R-:W-:Y:S02]  /*0440*/  ISETP.GE.AND P3, PT, R21, UR6, PT ;  /* 0x0000000615007c0c */ /* 0x000fe4000bf66270 */
[----:B------:R-:W-:Y:S02]  /*0450*/  IADD3 R20, PT, PT, R32, R23, RZ ;  /* 0x0000001720147210 */ /* 0x000fe40007ffe0ff */
[----:B------:R-:W-:-:S02]  /*0460*/  ISETP.GE.AND P0, PT, R23, UR6, PT ;  /* 0x0000000617007c0c */ /* 0x000fc4000bf06270 */
[----:B------:R-:W-:Y:S02]  /*0470*/  ISETP.GE.AND P1, PT, R20, UR6, PT ;  /* 0x0000000614007c0c */ /* 0x000fe4000bf26270 */
[C---:B-1----:R-:W-:Y:S02]  /*0480*/  ISETP.GE.OR P2, PT, R13.reuse, UR7, P2 ;  /* 0x000000070d007c0c */ /* 0x042fe40009746670 */
[C---:B------:R-:W-:Y:S02]  /*0490*/  ISETP.GE.OR P3, PT, R13.reuse, UR7, P3 ;  /* 0x000000070d007c0c */ /* 0x040fe40009f66670 */
[C---:B------:R-:W-:Y:S02]  /*04a0*/  ISETP.GE.OR P0, PT, R13.reuse, UR7, P0 ;  /* 0x000000070d007c0c */ /* 0x040fe40008706670 */
[----:B------:R-:W-:-:S07]  /*04b0*/  ISETP.GE.OR P1, PT, R13, UR7, P1 ;  /* 0x000000070d007c0c */ /* 0x000fce0008f26670 */
[----:B----4-:R-:W0:Y:S01]  /*04c0*/  @!P2 LDC.64 R10, c[0x0][0x3a8] ;  /* 0x0000ea00ff0aab82 */ /* 0x010e220000000a00 */
[--C-:B------:R-:W-:Y:S02]  /*04d0*/  @!P2 IMAD R19, R19, UR7, R13.reuse ;  /* 0x000000071313ac24 */ /* 0x100fe4000f8e020d */
[--C-:B------:R-:W-:Y:S02]  /*04e0*/  @!P3 IMAD R21, R21, UR7, R13.reuse ;  /* 0x000000071515bc24 */ /* 0x100fe4000f8e020d */
[--C-:B------:R-:W-:Y:S02]  /*04f0*/  @!P0 IMAD R23, R23, UR7, R13.reuse ;  /* 0x0000000717178c24 */ /* 0x100fe4000f8e020d */
[----:B------:R-:W-:Y:S01]  /*0500*/  @!P1 IMAD R25, R20, UR7, R13 ;  /* 0x0000000714199c24 */ /* 0x000fe2000f8e020d */
[----:B------:R-:W1:Y:S08]  /*0510*/  @!P3 LDC.64 R16, c[0x0][0x3a8] ;  /* 0x0000ea00ff10bb82 */ /* 0x000e700000000a00 */
[----:B------:R-:W2:Y:S08]  /*0520*/  @!P0 LDC.64 R14, c[0x0][0x3a8] ;  /* 0x0000ea00ff0e8b82 */ /* 0x000eb00000000a00 */
[----:B------:R-:W3:Y:S01]  /*0530*/  @!P1 LDC.64 R8, c[0x0][0x3a8] ;  /* 0x0000ea00ff089b82 */ /* 0x000ee20000000a00 */
[----:B0-----:R-:W-:-:S05]  /*0540*/  @!P2 IMAD.WIDE R10, R19, 0x8, R10 ;  /* 0x00000008130aa825 */ /* 0x001fca00078e020a */
[----:B------:R4:W-:Y:S01]  /*0550*/  @!P2 STG.E.64 desc[UR14][R10.64], RZ ;  /* 0x000000ff0a00a986 */ /* 0x0009e2000c101b0e */
[----:B-1----:R-:W-:-:S05]  /*0560*/  @!P3 IMAD.WIDE R16, R21, 0x8, R16 ;  /* 0x000000081510b825 */ /* 0x002fca00078e0210 */
[----:B------:R4:W-:Y:S01]  /*0570*/  @!P3 STG.E.64 desc[UR14][R16.64], RZ ;  /* 0x000000ff1000b986 */ /* 0x0009e2000c101b0e */
[----:B--2---:R-:W-:-:S05]  /*0580*/  @!P0 IMAD.WIDE R14, R23, 0x8, R14 ;  /* 0x00000008170e8825 */ /* 0x004fca00078e020e */
[----:B------:R4:W-:Y:S01]  /*0590*/  @!P0 STG.E.64 desc[UR14][R14.64], RZ ;  /* 0x000000ff0e008986 */ /* 0x0009e2000c101b0e */
[----:B------:R-:W-:Y:S01]  /*05a0*/  ISETP.NE.AND P0, PT, R4, UR4, PT ;  /* 0x0000000404007c0c */ /* 0x000fe2000bf05270 */
[----:B---3--:R-:W-:-:S05]  /*05b0*/  @!P1 IMAD.WIDE R8, R25, 0x8, R8 ;  /* 0x0000000819089825 */ /* 0x008fca00078e0208 */
[----:B------:R4:W-:Y:S07]  /*05c0*/  @!P1 STG.E.64 desc[UR14][R8.64], RZ ;  /* 0x000000ff08009986 */ /* 0x0009ee000c101b0e */
[----:B------:R-:W-:Y:S05]  /*05d0*/  @P0 BRA `(.L_x_6) ;  /* 0xfffffffc00840947 */ /* 0x000fea000383ffff */
[----:B----4-:R-:W-:-:S07]  /*05e0*/  MOV R8, R4 ;  /* 0x0000000400087202 */ /* 0x010fce0000000f00 */
.L_x_5:
[----:B------:R-:W-:-:S13]  /*05f0*/  ISETP.NE.AND P0, PT, R18, RZ, PT ;  /* 0x000000ff1200720c */ /* 0x000fda0003f05270 */
[----:B------:R-:W-:Y:S05]  /*0600*/  @!P0 BRA `(.L_x_4) ;  /* 0x00000000006c8947 */ /* 0x000fea0003800000 */
[----:B------:R-:W0:Y:S01]  /*0610*/  LDCU UR4, c[0x0][0x3b8] ;  /* 0x00007700ff0477ac */ /* 0x000e220008000800 */
[----:B------:R-:W-:Y:S01]  /*0620*/  IMAD R10, R32, R8, R29 ;  /* 0x00000008200a7224 */ /* 0x000fe200078e021d */
[----:B------:R-:W1:Y:S04]  /*0630*/  LDCU UR6, c[0x0][0x3b0] ;  /* 0x00007600ff0677ac */ /* 0x000e680008000800 */
[----:B0-----:R-:W-:-:S04]  /*0640*/  ISETP.GE.AND P0, PT, R10, UR4, PT ;  /* 0x000000040a007c0c */ /* 0x001fc8000bf06270 */
[----:B-1----:R-:W-:-:S13]  /*0650*/  ISETP.GE.OR P0, PT, R13, UR6, P0 ;  /* 0x000000060d007c0c */ /* 0x002fda0008706670 */
[----:B------:R-:W0:Y:S01]  /*0660*/  @!P0 LDC.64 R8, c[0x0][0x3a8] ;  /* 0x0000ea00ff088b82 */ /* 0x000e220000000a00 */
[----:B------:R-:W-:-:S04]  /*0670*/  @!P0 IMAD R11, R10, UR6, R13 ;  /* 0x000000060a0b8c24 */ /* 0x000fc8000f8e020d */
[----:B0-----:R-:W-:-:S05]  /*0680*/  @!P0 IMAD.WIDE R8, R11, 0x8, R8 ;  /* 0x000000080b088825 */ /* 0x001fca00078e0208 */
[----:B------:R0:W-:Y:S01]  /*0690*/  @!P0 STG.E.64 desc[UR14][R8.64], RZ ;  /* 0x000000ff08008986 */ /* 0x0001e2000c101b0e */
[----:B------:R-:W-:-:S13]  /*06a0*/  ISETP.NE.AND P0, PT, R18, 0x1, PT ;  /* 0x000000011200780c */ /* 0x000fda0003f05270 */
[----:B0-----:R-:W-:Y:S05]  /*06b0*/  @!P0 BRA `(.L_x_4) ;  /* 0x0000000000408947 */ /* 0x001fea0003800000 */
[----:B------:R-:W-:-:S04]  /*06c0*/  IADD3 R10, PT, PT, R32, R10, RZ ;  /* 0x0000000a200a7210 */ /* 0x000fc80007ffe0ff */
[----:B------:R-:W-:-:S04]  /*06d0*/  ISETP.GE.AND P0, PT, R10, UR4, PT ;  /* 0x000000040a007c0c */ /* 0x000fc8000bf06270 */
[----:B------:R-:W-:-:S13]  /*06e0*/  ISETP.GE.OR P0, PT, R13, UR6, P0 ;  /* 0x000000060d007c0c */ /* 0x000fda0008706670 */
        /* <DEDUP_REMOVED lines=12> */
[----:B------:R0:W-:Y:S02]  /*07b0*/  @!P0 STG.E.64 desc[UR14][R8.64], RZ ;  /* 0x000000ff08008986 */ /* 0x0001e4000c101b0e */
.L_x_4:
[----:B------:R-:W-:-:S04]  /*07c0*/  IADD3 R12, PT, PT, R12, 0x1, RZ ;  /* 0x000000010c0c7810 */ /* 0x000fc80007ffe0ff */
[----:B------:R-:W-:-:S13]  /*07d0*/  ISETP.NE.AND P0, PT, R12, R2, PT ;  /* 0x000000020c00720c */ /* 0x000fda0003f05270 */
[----:B------:R-:W-:Y:S05]  /*07e0*/  @P0 BRA `(.L_x_7) ;  /* 0xfffffff800dc0947 */ /* 0x000fea000383ffff */
[----:B------:R-:W-:Y:S05]  /*07f0*/  BRA `(.L_x_2) ;  /* 0x0000000c00887947 */ /* 0x000fea0003800000 */
.L_x_3:
[----:B------:R-:W-:Y:S01]  /*0800*/  HFMA2 R30, -RZ, RZ, 0, 0 ;  /* 0x00000000ff1e7431 */ /* 0x000fe200000001ff */
[----:B------:R-:W-:Y:S02]  /*0810*/  ULOP3.LUT UR8, UR6, 0x7, URZ, 0xc0, !UPT ;  /* 0x0000000706087892 */ /* 0x000fe4000f8ec0ff */
[----:B------:R-:W-:-:S12]  /*0820*/  ULOP3.LUT UR6, UR6, 0x7ffffff8, URZ, 0xc0, !UPT ;  /* 0x7ffffff806067892 */ /* 0x000fd8000f8ec0ff */
.L_x_17:
[----:B------:R-:W-:-:S13]  /*0830*/  ISETP.GT.AND P0, PT, R6, RZ, PT ;  /* 0x000000ff0600720c */ /* 0x000fda0003f04270 */
[----:B0-----:R-:W-:Y:S05]  /*0840*/  @!P0 BRA `(.L_x_8) ;  /* 0x0000000c00688947 */ /* 0x001fea0003800000 */
[----:B------:R-:W-:Y:S01]  /*0850*/  IMAD R7, R5, UR11, R4 ;  /* 0x0000000b05077c24 */ /* 0x000fe2000f8e0204 */
[----:B------:R-:W-:Y:S01]  /*0860*/  UIMAD UR18, UR11, UR12, URZ ;  /* 0x0000000c0b1272a4 */ /* 0x000fe2000f8e02ff */
[----:B------:R-:W-:-:S11]  /*0870*/  UMOV UR4, URZ ;  /* 0x000000ff00047c82 */ /* 0x000fd60008000000 */
.L_x_16:
[----:B0-----:R-:W0:Y:S01]  /*0880*/  LDC R8, c[0x0][0x3b0] ;  /* 0x0000ec00ff087b82 */ /* 0x001e220000000800 */
[----:B------:R-:W1:Y:S01]  /*0890*/  LDCU UR5, c[0x0][0x3b8] ;  /* 0x00007700ff0577ac */ /* 0x000e620008000800 */
[----:B------:R-:W-:Y:S01]  /*08a0*/  IMAD R9, R32, UR4, R29 ;  /* 0x0000000420097c24 */ /* 0x000fe2000f8e021d */
[----:B------:R-:W-:Y:S01]  /*08b0*/  BSSY.RECONVERGENT B0, `(.L_x_9) ;  /* 0x00000d2000007945 */ /* 0x000fe20003800200 */
[----:B------:R-:W-:Y:S01]  /*08c0*/  IMAD R27, R30, UR18, R7 ;  /* 0x000000121e1b7c24 */ /* 0x000fe2000f8e0207 */
[----:B------:R-:W-:-:S06]  /*08d0*/  UIADD3 UR4, UPT, UPT, UR4, 0x1, URZ ;  /* 0x0000000104047890 */ /* 0x000fcc000fffe0ff */
[----:B------:R-:W-:Y:S02]  /*08e0*/  ISETP.NE.AND P1, PT, R6, UR4, PT ;  /* 0x0000000406007c0c */ /* 0x000fe4000bf25270 */
[----:B-1----:R-:W-:-:S04]  /*08f0*/  ISETP.GE.AND P0, PT, R9, UR5, PT ;  /* 0x0000000509007c0c */ /* 0x002fc8000bf06270 */
[----:B0-----:R-:W-:-:S13]  /*0900*/  ISETP.LT.AND P0, PT, R27, R8, !P0 ;  /* 0x000000081b00720c */ /* 0x001fda0004701270 */
[----:B------:R-:W-:Y:S05]  /*0910*/  @!P0 BRA `(.L_x_10) ;  /* 0x0000000c002c8947 */ /* 0x000fea0003800000 */
[----:B------:R-:W0:Y:S01]  /*0920*/  LDCU UR7, c[0x0][0x3b4] ;  /* 0x00007680ff0777ac */ /* 0x000e220008000800 */
[----:B------:R-:W-:Y:S01]  /*0930*/  CS2R R10, SRZ ;  /* 0x00000000000a7805 */ /* 0x000fe2000001ff00 */
[----:B------:R-:W-:Y:S01]  /*0940*/  UMOV UR5, URZ ;  /* 0x000000ff00057c82 */ /* 0x000fe20008000000 */
[----:B0-----:R-:W-:Y:S02]  /*0950*/  UISETP.GE.U32.AND UP0, UPT, UR7, 0x8, UPT ;  /* 0x000000080700788c */ /* 0x001fe4000bf06070 */
[----:B------:R-:W-:-:S07]  /*0960*/  IMAD R28, R9, UR7, RZ ;  /* 0x00000007091c7c24 */ /* 0x000fce000f8e02ff */
[----:B------:R-:W-:Y:S05]  /*0970*/  BRA.U !UP0, `(.L_x_11) ;  /* 0x00000005084c7547 */ /* 0x000fea000b800000 */
[----:B------:R-:W-:Y:S01]  /*0980*/  HFMA2 R11, -RZ, RZ, 0, 0 ;  /* 0x00000000ff0b7431 */ /* 0x000fe200000001ff */
[----:B------:R-:W-:-:S06]  /*0990*/  UMOV UR5, URZ ;  /* 0x000000ff00057c82 */ /* 0x000fcc0008000000 */
.L_x_12:
[----:B------:R-:W0:Y:S01]  /*09a0*/  LDC.64 R22, c[0x0][0x398] ;  /* 0x0000e600ff167b82 */ /* 0x000e220000000a00 */
[----:B------:R-:W-:Y:S01]  /*09b0*/  IADD3 R15, PT, PT, R28, UR5, RZ ;  /* 0x000000051c0f7c10 */ /* 0x000fe2000fffe0ff */
[----:B------:R-:W-:-:S06]  /*09c0*/  IMAD R13, R8, UR5, R27 ;  /* 0x00000005080d7c24 */ /* 0x000fcc000f8e021b */
[----:B------:R-:W1:Y:S01]  /*09d0*/  LDC.64 R34, c[0x0][0x3a0] ;  /* 0x0000e800ff227b82 */ /* 0x000e620000000a00 */
[----:B0-----:R-:W-:-:S04]  /*09e0*/  IMAD.WIDE R22, R13, 0x8, R22 ;  /* 0x000000080d167825 */ /* 0x001fc800078e0216 */
[----:B-1----:R-:W-:Y:S02]  /*09f0*/  IMAD.WIDE.U32 R34, R15, 0x8, R34 ;  /* 0x000000080f227825 */ /* 0x002fe400078e0022 */
[----:B------:R-:W2:Y:S02]  /*0a00*/  LDG.E.64 R14, desc[UR14][R22.64] ;  /* 0x0000000e160e7981 */ /* 0x000ea4000c1e1b00 */
[C---:B------:R-:W-:Y:S02]  /*0a10*/  IMAD.WIDE R20, R8.reuse, 0x8, R22 ;  /* 0x0000000808147825 */ /* 0x040fe400078e0216 */
[----:B------:R-:W2:Y:S04]  /*0a20*/  LDG.E.64 R16, desc[UR14][R34.64] ;  /* 0x0000000e22107981 */ /* 0x000ea8000c1e1b00 */
[----:B------:R-:W3:Y:S04]  /*0a30*/  LDG.E.64 R12, desc[UR14][R34.64+0x8] ;  /* 0x0000080e220c7981 */ /* 0x000ee8000c1e1b00 */
[----:B------:R-:W3:Y:S01]  /*0a40*/  LDG.E.64 R18, desc[UR14][R20.64] ;  /* 0x0000000e14127981 */ /* 0x000ee2000c1e1b00 */
[----:B------:R-:W-:-:S04]  /*0a50*/  IMAD.WIDE R36, R8, 0x8, R20 ;  /* 0x0000000808247825 */ /* 0x000fc800078e0214 */
[-C--:B--2---:R-:W-:Y:S01]  /*0a60*/  FMUL R25, R15, R17.reuse ;  /* 0x000000110f197220 */ /* 0x084fe20000400000 */
[----:B------:R-:W-:-:S03]  /*0a70*/  FMUL R26, R14, R17 ;  /* 0x000000110e1a7220 */ /* 0x000fc60000400000 */
[-C--:B------:R-:W-:Y:S01]  /*0a80*/  FFMA R25, R14, R16.reuse, -R25 ;  /* 0x000000100e197223 */ /* 0x080fe20000000819 */
[----:B------:R-:W-:Y:S02]  /*0a90*/  FFMA R26, R15, R16, R26 ;  /* 0x000000100f1a7223 */ /* 0x000fe4000000001a */
[----:B------:R0:W2:Y:S01]  /*0aa0*/  LDG.E.64 R16, desc[UR14][R36.64] ;  /* 0x0000000e24107981 */ /* 0x0000a2000c1e1b00 */
[-C--:B---3--:R-:W-:Y:S01]  /*0ab0*/  FMUL R23, R19, R13.reuse ;  /* 0x0000000d13177220 */ /* 0x088fe20000400000 */
[C---:B------:R-:W-:Y:S02]  /*0ac0*/  FMUL R22, R18.reuse, R13 ;  /* 0x0000000d12167220 */ /* 0x040fe40000400000 */
[----:B------:R-:W2:Y:S01]  /*0ad0*/  LDG.E.64 R14, desc[UR14][R34.64+0x10] ;  /* 0x0000100e220e7981 */ /* 0x000ea2000c1e1b00 */
[----:B------:R-:W-:Y:S01]  /*0ae0*/  FFMA R24, R18, R12, -R23 ;  /* 0x0000000c12187223 */ /* 0x000fe20000000817 */
[----:B0-----:R-:W-:-:S04]  /*0af0*/  IMAD.WIDE R36, R8, 0x8, R36 ;  /* 0x0000000808247825 */ /* 0x001fc800078e0224 */
[----:B------:R-:W-:Y:S01]  /*0b00*/  FFMA R31, R19, R12, R22 ;  /* 0x0000000c131f7223 */ /* 0x000fe20000000016 */
[----:B------:R-:W-:Y:S01]  /*0b10*/  FADD R25, R25, R10 ;  /* 0x0000000a19197221 */ /* 0x000fe20000000000 */
[----:B------:R-:W3:Y:S01]  /*0b20*/  LDG.E.64 R18, desc[UR14][R34.64+0x18] ;  /* 0x0000180e22127981 */ /* 0x000ee2000c1e1b00 */
[----:B------:R-:W-:-:S03]  /*0b30*/  IMAD.WIDE R22, R8, 0x8, R36 ;  /* 0x0000000808167825 */ /* 0x000fc600078e0224 */
[----:B------:R-:W3:Y:S01]  /*0b40*/  LDG.E.64 R20, desc[UR14][R36.64] ;  /* 0x0000000e24147981 */ /* 0x000ee2000c1e1b00 */
[----:B------:R-:W-:-:S03]  /*0b50*/  FADD R26, R26, R11 ;  /* 0x0000000b1a1a7221 */ /* 0x000fc60000000000 */
[----:B------:R-:W4:Y:S04]  /*0b60*/  LDG.E.64 R10, desc[UR14][R34.64+0x20] ;  /* 0x0000200e220a7981 */ /* 0x000f28000c1e1b00 */
[----:B------:R0:W4:Y:S01]  /*0b70*/  LDG.E.64 R12, desc[UR14][R22.64] ;  /* 0x0000000e160c7981 */ /* 0x000122000c1e1b00 */
[----:B------:R-:W-:Y:S01]  /*0b80*/  FADD R24, R25, R24 ;  /* 0x0000001819187221 */ /* 0x000fe20000000000 */
[----:B------:R-:W-:Y:S01]  /*0b90*/  FADD R31, R26, R31 ;  /* 0x0000001f1a1f7221 */ /* 0x000fe20000000000 */
[----:B0-----:R-:W-:-:S04]  /*0ba0*/  IMAD.WIDE R22, R8, 0x8, R22 ;  /* 0x0000000808167825 */ /* 0x001fc800078e0216 */
[-C--:B--2---:R-:W-:Y:S01]  /*0bb0*/  FMUL R25, R17, R15.reuse ;  /* 0x0000000f11197220 */ /* 0x084fe20000400000 */
[----:B------:R-:W-:-:S03]  /*0bc0*/  FMUL R15, R16, R15 ;  /* 0x0000000f100f7220 */ /* 0x000fc60000400000 */
[-C--:B------:R-:W-:Y:S01]  /*0bd0*/  FFMA R25, R16, R14.reuse, -R25 ;  /* 0x0000000e10197223 */ /* 0x080fe20000000819 */
[----:B------:R-:W-:Y:S02]  /*0be0*/  FFMA R14, R17, R14, R15 ;  /* 0x0000000e110e7223 */ /* 0x000fe4000000000f */
[----:B------:R0:W2:Y:S02]  /*0bf0*/  LDG.E.64 R16, desc[UR14][R22.64] ;  /* 0x0000000e16107981 */ /* 0x0000a4000c1e1b00 */
[----:B------:R-:W-:Y:S02]  /*0c00*/  FADD R31, R31, R14 ;  /* 0x0000000e1f1f7221 */ /* 0x000fe40000000000 */
[----:B------:R-:W2:Y:S01]  /*0c10*/  LDG.E.64 R14, desc[UR14][R34.64+0x28] ;  /* 0x0000280e220e7981 */ /* 0x000ea2000c1e1b00 */
[-C--:B---3--:R-:W-:Y:S01]  /*0c20*/  FMUL R33, R21, R19.reuse ;  /* 0x0000001315217220 */ /* 0x088fe20000400000 */
[----:B------:R-:W-:Y:S01]  /*0c30*/  FMUL R36, R20, R19 ;  /* 0x0000001314247220 */ /* 0x000fe20000400000 */
[----:B0-----:R-:W-:-:S04]  /*0c40*/  IMAD.WIDE R22, R8, 0x8, R22 ;  /* 0x0000000808167825 */ /* 0x001fc800078e0216 */
[----:B------:R-:W-:Y:S01]  /*0c50*/  FADD R26, R24, R25 ;  /* 0x00000019181a7221 */ /* 0x000fe20000000000 */
[-C--:B----4-:R-:W-:Y:S01]  /*0c60*/  FMUL R19, R13, R11.reuse ;  /* 0x0000000b0d137220 */ /* 0x090fe20000400000 */
[----:B------:R-:W-:Y:S01]  /*0c70*/  FMUL R11, R12, R11 ;  /* 0x0000000b0c0b7220 */ /* 0x000fe20000400000 */
[----:B------:R-:W-:-:S04]  /*0c80*/  IMAD.WIDE R24, R8, 0x8, R22 ;  /* 0x0000000808187825 */ /* 0x000fc800078e0216 */
[-C--:B------:R-:W-:Y:S01]  /*0c90*/  FFMA R33, R20, R18.reuse, -R33 ;  /* 0x0000001214217223 */ /* 0x080fe20000000821 */
[----:B------:R-:W-:Y:S01]  /*0ca0*/  FFMA R36, R21, R18, R36 ;  /* 0x0000001215247223 */ /* 0x000fe20000000024 */
[-C--:B------:R-:W-:Y:S01]  /*0cb0*/  FFMA R12, R12, R10.reuse, -R19 ;  /* 0x0000000a0c0c7223 */ /* 0x080fe20000000813 */
[----:B------:R-:W3:Y:S04]  /*0cc0*/  LDG.E.64 R20, desc[UR14][R22.64] ;  /* 0x0000000e16147981 */ /* 0x000ee8000c1e1b00 */
[----:B------:R-:W3:Y:S04]  /*0cd0*/  LDG.E.64 R18, desc[UR14][R34.64+0x30] ;  /* 0x0000300e22127981 */ /* 0x000ee8000c1e1b00 */
[----:B------:R-:W4:Y:S04]  /*0ce0*/  LDG.E.64 R24, desc[UR14][R24.64] ;  /* 0x0000000e18187981 */ /* 0x000f28000c1e1b00 */
[----:B------:R-:W4:Y:S01]  /*0cf0*/  LDG.E.64 R22, desc[UR14][R34.64+0x38] ;  /* 0x0000380e22167981 */ /* 0x000f22000c1e1b00 */
[----:B------:R-:W-:Y:S01]  /*0d00*/  FFMA R11, R13, R10, R11 ;  /* 0x0000000a0d0b7223 */ /* 0x000fe2000000000b */
[----:B------:R-:W-:Y:S01]  /*0d10*/  FADD R36, R31, R36 ;  /* 0x000000241f247221 */ /* 0x000fe20000000000 */
[----:B------:R-:W-:Y:S01]  /*0d20*/  FADD R33, R26, R33 ;  /* 0x000000211a217221 */ /* 0x000fe20000000000 */
[----:B------:R-:W-:-:S02]  /*0d30*/  UIADD3 UR5, UPT, UPT, UR5, 0x8, URZ ;  /* 0x0000000805057890 */ /* 0x000fc4000fffe0ff */
[----:B------:R-:W-:Y:S01]  /*0d40*/  FADD R11, R36, R11 ;  /* 0x0000000b240b7221 */ /* 0x000fe20000000000 */
[----:B------:R-:W-:Y:S01]  /*0d50*/  FADD R12, R33, R12 ;  /* 0x0000000c210c7221 */ /* 0x000fe20000000000 */
[----:B------:R-:W-:Y:S01]  /*0d60*/  UISETP.NE.AND UP0, UPT, UR5, UR6, UPT ;  /* 0x000000060500728c */ /* 0x000fe2000bf05270 */
[-C--:B--2---:R-:W-:Y:S01]  /*0d70*/  FMUL R13, R17, R15.reuse ;  /* 0x0000000f110d7220 */ /* 0x084fe20000400000 */
[----:B------:R-:W-:-:S03]  /*0d80*/  FMUL R10, R16, R15 ;  /* 0x0000000f100a7220 */ /* 0x000fc60000400000 */
[-C--:B------:R-:W-:Y:S01]  /*0d90*/  FFMA R13, R16, R14.reuse, -R13 ;  /* 0x0000000e100d7223 */ /* 0x080fe2000000080d */
[----:B------:R-:W-:-:S03]  /*0da0*/  FFMA R10, R17, R14, R10 ;  /* 0x0000000e110a7223 */ /* 0x000fc6000000000a */
[----:B------:R-:W-:Y:S01]  /*0db0*/  FADD R12, R12, R13 ;  /* 0x0000000d0c0c7221 */ /* 0x000fe20000000000 */
[----:B------:R-:W-:Y:S01]  /*0dc0*/  FADD R10, R11, R10 ;  /* 0x0000000a0b0a7221 */ /* 0x000fe20000000000 */
[-C--:B---3--:R-:W-:Y:S01]  /*0dd0*/  FMUL R15, R21, R19.reuse ;  /* 0x00000013150f7220 */ /* 0x088fe20000400000 */
[----:B------:R-:W-:-:S03]  /*0de0*/  FMUL R14, R20, R19 ;  /* 0x00000013140e7220 */ /* 0x000fc60000400000 */
[-C--:B------:R-:W-:Y:S01]  /*0df0*/  FFMA R15, R20, R18.reuse, -R15 ;  /* 0x00000012140f7223 */ /* 0x080fe2000000080f */
[----:B------:R-:W-:Y:S01]  /*0e00*/  FFMA R21, R21, R18, R14 ;  /* 0x0000001215157223 */ /* 0x000fe2000000000e */
[CC--:B----4-:R-:W-:Y:S01]  /*0e10*/  FMUL R11, R25.reuse, R23.reuse ;  /* 0x00000017190b7220 */ /* 0x0d0fe20000400000 */
[----:B------:R-:W-:Y:S01]  /*0e20*/  FMUL R14, R24, R23 ;  /* 0x00000017180e7220 */ /* 0x000fe20000400000 */
[----:B------:R-:W-:Y:S01]  /*0e30*/  FADD R12, R12, R15 ;  /* 0x0000000f0c0c7221 */ /* 0x000fe20000000000 */
[----:B------:R-:W-:Y:S01]  /*0e40*/  FADD R21, R10, R21 ;  /* 0x000000150a157221 */ /* 0x000fe20000000000 */
[-C--:B------:R-:W-:Y:S01]  /*0e50*/  FFMA R11, R24, R22.reuse, -R11 ;  /* 0x00000016180b7223 */ /* 0x080fe2000000080b */
[----:B------:R-:W-:-:S03]  /*0e60*/  FFMA R14, R25, R22, R14 ;  /* 0x00000016190e7223 */ /* 0x000fc6000000000e */
[----:B------:R-:W-:Y:S01]  /*0e70*/  FADD R10, R12, R11 ;  /* 0x0000000b0c0a7221 */ /* 0x000fe20000000000 */
[----:B------:R-:W-:Y:S01]  /*0e80*/  FADD R11, R21, R14 ;  /* 0x0000000e150b7221 */ /* 0x000fe20000000000 */
[----:B------:R-:W-:Y:S06]  /*0e90*/  BRA.U UP0, `(.L_x_12) ;  /* 0xfffffff900c07547 */ /* 0x000fec000b83ffff */
[----:B------:R-:W-:-:S05]  /*0ea0*/  UMOV UR5, UR6 ;  /* 0x0000000600057c82 */ /* 0x000fca0008000000 */
.L_x_11:
[----:B------:R-:W-:-:S09]  /*0eb0*/  UISETP.NE.AND UP0, UPT, UR8, URZ, UPT ;  /* 0x000000ff0800728c */ /* 0x000fd2000bf05270 */
[----:B------:R-:W-:Y:S05]  /*0ec0*/  BRA.U !UP0, `(.L_x_13) ;  /* 0x0000000508a87547 */ /* 0x000fea000b800000 */
[----:B------:R-:W-:Y:S02]  /*0ed0*/  UIADD3 UR9, UPT, UPT, UR8, -0x1, URZ ;  /* 0xffffffff08097890 */ /* 0x000fe4000fffe0ff */
[----:B------:R-:W-:Y:S02]  /*0ee0*/  ULOP3.LUT UP1, UR10, UR7, 0x3, URZ, 0xc0, !UPT ;  /* 0x00000003070a7892 */ /* 0x000fe4000f82c0ff */
[----:B------:R-:W-:-:S09]  /*0ef0*/  UISETP.GE.U32.AND UP0, UPT, UR9, 0x3, UPT ;  /* 0x000000030900788c */ /* 0x000fd2000bf06070 */
[----:B------:R-:W-:Y:S05]  /*0f00*/  BRA.U !UP0, `(.L_x_14) ;  /* 0x0000000108c47547 */ /* 0x000fea000b800000 */
[----:B------:R-:W0:Y:S01]  /*0f10*/  LDC.64 R14, c[0x0][0x398] ;  /* 0x0000e600ff0e7b82 */ /* 0x000e220000000a00 */
[----:B------:R-:W-:Y:S01]  /*0f20*/  UIMAD UR9, UR11, UR12, URZ ;  /* 0x0000000c0b0972a4 */ /* 0x000fe2000f8e02ff */
[C---:B------:R-:W-:Y:S01]  /*0f30*/  IADD3 R19, PT, PT, R28.reuse, UR5, RZ ;  /* 0x000000051c137c10 */ /* 0x040fe2000fffe0ff */
[----:B------:R-:W1:Y:S01]  /*0f40*/  LDCU.64 UR16, c[0x0][0x3a0] ;  /* 0x00007400ff1077ac */ /* 0x000e620008000a00 */
[----:B------:R-:W-:-:S03]  /*0f50*/  IADD3 R16, P0, PT, R28, UR5, RZ ;  /* 0x000000051c107c10 */ /* 0x000fc6000ff1e0ff */
[----:B------:R-:W-:Y:S01]  /*0f60*/  IMAD R17, R30, UR9, R7 ;  /* 0x000000091e117c24 */ /* 0x000fe2000f8e0207 */
[----:B------:R-:W2:Y:S03]  /*0f70*/  LDC.64 R12, c[0x0][0x3a0] ;  /* 0x0000e800ff0c7b82 */ /* 0x000ea60000000a00 */
[----:B------:R-:W-:-:S04]  /*0f80*/  IMAD R17, R8, UR5, R17 ;  /* 0x0000000508117c24 */ /* 0x000fc8000f8e0211 */
[----:B0-----:R-:W-:Y:S01]  /*0f90*/  IMAD.WIDE R14, R17, 0x8, R14 ;  /* 0x00000008110e7825 */ /* 0x001fe200078e020e */
[----:B------:R-:W-:Y:S02]  /*0fa0*/  IADD3.X R17, PT, PT, RZ, RZ, RZ, P0, !PT ;  /* 0x000000ffff117210 */ /* 0x000fe400007fe4ff */
[----:B-1----:R-:W-:-:S04]  /*0fb0*/  LEA R34, P0, R16, UR16, 0x3 ;  /* 0x0000001010227c11 */ /* 0x002fc8000f8018ff */
[----:B------:R-:W-:Y:S01]  /*0fc0*/  LEA.HI.X R35, R16, UR17, R17, 0x3, P0 ;  /* 0x0000001110237c11 */ /* 0x000fe200080f1c11 */
[----:B--2---:R-:W-:-:S04]  /*0fd0*/  IMAD.WIDE.U32 R12, R19, 0x8, R12 ;  /* 0x00000008130c7825 */ /* 0x004fc800078e000c */
[C---:B------:R-:W-:Y:S01]  /*0fe0*/  IMAD.WIDE R18, R8.reuse, 0x8, R14 ;  /* 0x0000000808127825 */ /* 0x040fe200078e020e */
[----:B------:R-:W2:Y:S04]  /*0ff0*/  LDG.E.64 R16, desc[UR14][R34.64+0x8] ;  /* 0x0000080e22107981 */ /* 0x000ea8000c1e1b00 */
[----:B------:R-:W3:Y:S04]  /*1000*/  LDG.E.64 R12, desc[UR14][R12.64] ;  /* 0x0000000e0c0c7981 */ /* 0x000ee8000c1e1b00 */
[----:B------:R-:W3:Y:S01]  /*1010*/  LDG.E.64 R14, desc[UR14][R14.64] ;  /* 0x0000000e0e0e7981 */ /* 0x000ee2000c1e1b00 */
[----:B------:R-:W-:-:S03]  /*1020*/  IMAD.WIDE R36, R8, 0x8, R18 ;  /* 0x0000000808247825 */ /* 0x000fc600078e0212 */
[----:B------:R-:W2:Y:S01]  /*1030*/  LDG.E.64 R18, desc[UR14][R18.64] ;  /* 0x0000000e12127981 */ /* 0x000ea2000c1e1b00 */
[----:B------:R-:W-:-:S03]  /*1040*/  IMAD.WIDE R26, R8, 0x8, R36 ;  /* 0x00000008081a7825 */ /* 0x000fc600078e0224 */
[----:B------:R-:W4:Y:S04]  /*1050*/  LDG.E.64 R20, desc[UR14][R34.64+0x10] ;  /* 0x0000100e22147981 */ /* 0x000f28000c1e1b00 */
[----:B------:R-:W4:Y:S04]  /*1060*/  LDG.E.64 R22, desc[UR14][R36.64] ;  /* 0x0000000e24167981 */ /* 0x000f28000c1e1b00 */
[----:B------:R-:W5:Y:S04]  /*1070*/  LDG.E.64 R24, desc[UR14][R34.64+0x18] ;  /* 0x0000180e22187981 */ /* 0x000f68000c1e1b00 */
[----:B------:R-:W5:Y:S01]  /*1080*/  LDG.E.64 R26, desc[UR14][R26.64] ;  /* 0x0000000e1a1a7981 */ /* 0x000f62000c1e1b00 */
[----:B------:R-:W-:Y:S01]  /*1090*/  UIADD3 UR5, UPT, UPT, UR5, 0x4, URZ ;  /* 0x0000000405057890 */ /* 0x000fe2000fffe0ff */
[-C--:B---3--:R-:W-:Y:S01]  /*10a0*/  FMUL R31, R15, R13.reuse ;  /* 0x0000000d0f1f7220 */ /* 0x088fe20000400000 */
[----:B------:R-:W-:-:S03]  /*10b0*/  FMUL R13, R14, R13 ;  /* 0x0000000d0e0d7220 */ /* 0x000fc60000400000 */
[-C--:B------:R-:W-:Y:S01]  /*10c0*/  FFMA R31, R14, R12.reuse, -R31 ;  /* 0x0000000c0e1f7223 */ /* 0x080fe2000000081f */
[----:B------:R-:W-:Y:S01]  /*10d0*/  FFMA R12, R15, R12, R13 ;  /* 0x0000000c0f0c7223 */ /* 0x000fe2000000000d */
[-C--:B--2---:R-:W-:Y:S02]  /*10e0*/  FMUL R13, R19, R17.reuse ;  /* 0x00000011130d7220 */ /* 0x084fe40000400000 */
[----:B------:R-:W-:Y:S01]  /*10f0*/  FADD R31, R10, R31 ;  /* 0x0000001f0a1f7221 */ /* 0x000fe20000000000 */
[C---:B------:R-:W-:Y:S01]  /*1100*/  FMUL R10, R18.reuse, R17 ;  /* 0x00000011120a7220 */ /* 0x040fe20000400000 */
[----:B------:R-:W-:Y:S01]  /*1110*/  FADD R12, R11, R12 ;  /* 0x0000000c0b0c7221 */ /* 0x000fe20000000000 */
[-C--:B------:R-:W-:Y:S01]  /*1120*/  FFMA R18, R18, R16.reuse, -R13 ;  /* 0x0000001012127223 */ /* 0x080fe2000000080d */
[-C--:B----4-:R-:W-:Y:S01]  /*1130*/  FMUL R11, R23, R21.reuse ;  /* 0x00000015170b7220 */ /* 0x090fe20000400000 */
[----:B------:R-:W-:Y:S01]  /*1140*/  FFMA R19, R19, R16, R10 ;  /* 0x0000001013137223 */ /* 0x000fe2000000000a */
[C---:B------:R-:W-:Y:S01]  /*1150*/  FMUL R10, R22.reuse, R21 ;  /* 0x00000015160a7220 */ /* 0x040fe20000400000 */
[----:B------:R-:W-:Y:S01]  /*1160*/  FADD R18, R31, R18 ;  /* 0x000000121f127221 */ /* 0x000fe20000000000 */
[-C--:B------:R-:W-:Y:S01]  /*1170*/  FFMA R11, R22, R20.reuse, -R11 ;  /* 0x00000014160b7223 */ /* 0x080fe2000000080b */
[----:B------:R-:W-:Y:S01]  /*1180*/  FADD R12, R12, R19 ;  /* 0x000000130c0c7221 */ /* 0x000fe20000000000 */
[----:B------:R-:W-:Y:S01]  /*1190*/  FFMA R23, R23, R20, R10 ;  /* 0x0000001417177223 */ /* 0x000fe2000000000a */
[CC--:B-----5:R-:W-:Y:S01]  /*11a0*/  FMUL R13, R27.reuse, R25.reuse ;  /* 0x000000191b0d7220 */ /* 0x0e0fe20000400000 */
[----:B------:R-:W-:Y:S01]  /*11b0*/  FMUL R14, R26, R25 ;  /* 0x000000191a0e7220 */ /* 0x000fe20000400000 */
[----:B------:R-:W-:Y:S01]  /*11c0*/  FADD R11, R18, R11 ;  /* 0x0000000b120b7221 */ /* 0x000fe20000000000 */
[----:B------:R-:W-:Y:S01]  /*11d0*/  FADD R12, R12, R23 ;  /* 0x000000170c0c7221 */ /* 0x000fe20000000000 */
[-C--:B------:R-:W-:Y:S01]  /*11e0*/  FFMA R10, R26, R24.reuse, -R13 ;  /* 0x000000181a0a7223 */ /* 0x080fe2000000080d */
[----:B------:R-:W-:-:S03]  /*11f0*/  FFMA R27, R27, R24, R14 ;  /* 0x000000181b1b7223 */ /* 0x000fc6000000000e */
[----:B------:R-:W-:Y:S01]  /*1200*/  FADD R10, R11, R10 ;  /* 0x0000000a0b0a7221 */ /* 0x000fe20000000000 */
[----:B------:R-:W-:-:S07]  /*1210*/  FADD R11, R12, R27 ;  /* 0x0000001b0c0b7221 */ /* 0x000fce0000000000 */
.L_x_14:
[----:B------:R-:W-:Y:S05]  /*1220*/  BRA.U !UP1, `(.L_x_13) ;  /* 0x0000000109d07547 */ /* 0x000fea000b800000 */
[----:B------:R-:W-:Y:S02]  /*1230*/  UISETP.NE.AND UP0, UPT, UR10, 0x1, UPT ;  /* 0x000000010a00788c */ /* 0x000fe4000bf05270 */
[----:B------:R-:W-:-:S04]  /*1240*/  ULOP3.LUT UR7, UR7, 0x1, URZ, 0xc0, !UPT ;  /* 0x0000000107077892 */ /* 0x000fc8000f8ec0ff */
[----:B------:R-:W-:-:S03]  /*1250*/  UISETP.NE.U32.AND UP1, UPT, UR7, 0x1, UPT ;  /* 0x000000010700788c */ /* 0x000fc6000bf25070 */
[----:B------:R-:W-:Y:S08]  /*1260*/  BRA.U !UP0, `(.L_x_15) ;  /* 0x00000001087c7547 */ /* 0x000ff0000b800000 */
[----:B------:R-:W0:Y:S01]  /*1270*/  LDC.64 R14, c[0x0][0x3a0] ;  /* 0x0000e800ff0e7b82 */ /* 0x000e220000000a00 */
[----:B------:R-:W1:Y:S01]  /*1280*/  LDCU.64 UR16, c[0x0][0x3a0] ;  /* 0x00007400ff1077ac */ /* 0x000e620008000a00 */
[C---:B------:R-:W-:Y:S02]  /*1290*/  IADD3 R17, PT, PT, R28.reuse, UR5, RZ ;  /* 0x000000051c117c10 */ /* 0x040fe4000fffe0ff */
[----:B------:R-:W-:Y:S01]  /*12a0*/  IADD3 R16, P0, PT, R28, UR5, RZ ;  /* 0x000000051c107c10 */ /* 0x000fe2000ff1e0ff */
[----:B------:R-:W-:-:S03]  /*12b0*/  UIMAD UR7, UR11, UR12, URZ ;  /* 0x0000000c0b0772a4 */ /* 0x000fc6000f8e02ff */
[----:B------:R-:W2:Y:S03]  /*12c0*/  LDC.64 R20, c[0x0][0x398] ;  /* 0x0000e600ff147b82 */ /* 0x000ea60000000a00 */
[----:B------:R-:W-:-:S04]  /*12d0*/  IMAD R13, R30, UR7, R7 ;  /* 0x000000071e0d7c24 */ /* 0x000fc8000f8e0207 */
[----:B------:R-:W-:Y:S02]  /*12e0*/  IMAD R13, R8, UR5, R13 ;  /* 0x00000005080d7c24 */ /* 0x000fe4000f8e020d */
[----:B0-----:R-:W-:Y:S01]  /*12f0*/  IMAD.WIDE.U32 R14, R17, 0x8, R14 ;  /* 0x00000008110e7825 */ /* 0x001fe200078e000e */
[----:B------:R-:W-:Y:S02]  /*1300*/  IADD3.X R17, PT, PT, RZ, RZ, RZ, P0, !PT ;  /* 0x000000ffff117210 */ /* 0x000fe400007fe4ff */
[----:B-1----:R-:W-:-:S03]  /*1310*/  LEA R12, P0, R16, UR16, 0x3 ;  /* 0x00000010100c7c11 */ /* 0x002fc6000f8018ff */
[----:B------:R-:W3:Y:S01]  /*1320*/  LDG.E.64 R14, desc[UR14][R14.64] ;  /* 0x0000000e0e0e7981 */ /* 0x000ee2000c1e1b00 */
[----:B--2---:R-:W-:Y:S01]  /*1330*/  IMAD.WIDE R20, R13, 0x8, R20 ;  /* 0x000000080d147825 */ /* 0x004fe200078e0214 */
[----:B------:R-:W-:-:S04]  /*1340*/  LEA.HI.X R13, R16, UR17, R17, 0x3, P0 ;  /* 0x00000011100d7c11 */ /* 0x000fc800080f1c11 */
[----:B------:R-:W3:Y:S01]  /*1350*/  LDG.E.64 R16, desc[UR14][R20.64] ;  /* 0x0000000e14107981 */ /* 0x000ee2000c1e1b00 */
[----:B------:R-:W-:-:S03]  /*1360*/  IMAD.WIDE R18, R8, 0x8, R20 ;  /* 0x0000000808127825 */ /* 0x000fc600078e0214 */
[----:B------:R-:W2:Y:S04]  /*1370*/  LDG.E.64 R12, desc[UR14][R12.64+0x8] ;  /* 0x0000080e0c0c7981 */ /* 0x000ea8000c1e1b00 */
[----:B------:R-:W2:Y:S01]  /*1380*/  LDG.E.64 R18, desc[UR14][R18.64] ;  /* 0x0000000e12127981 */ /* 0x000ea2000c1e1b00 */
[----:B------:R-:W-:Y:S01]  /*1390*/  UIADD3 UR5, UPT, UPT, UR5, 0x2, URZ ;  /* 0x0000000205057890 */ /* 0x000fe2000fffe0ff */
[-C--:B---3--:R-:W-:Y:S01]  /*13a0*/  FMUL R23, R17, R15.reuse ;  /* 0x0000000f11177220 */ /* 0x088fe20000400000 */
[----:B------:R-:W-:-:S03]  /*13b0*/  FMUL R22, R16, R15 ;  /* 0x0000000f10167220 */ /* 0x000fc60000400000 */
[-C--:B------:R-:W-:Y:S01]  /*13c0*/  FFMA R23, R16, R14.reuse, -R23 ;  /* 0x0000000e10177223 */ /* 0x080fe20000000817 */
[----:B------:R-:W-:Y:S01]  /*13d0*/  FFMA R22, R17, R14, R22 ;  /* 0x0000000e11167223 */ /* 0x000fe20000000016 */
[-C--:B--2---:R-:W-:Y:S01]  /*13e0*/  FMUL R17, R19, R13.reuse ;  /* 0x0000000d13117220 */ /* 0x084fe20000400000 */
[----:B------:R-:W-:Y:S01]  /*13f0*/  FMUL R14, R18, R13 ;  /* 0x0000000d120e7220 */ /* 0x000fe20000400000 */
[----:B------:R-:W-:Y:S01]  /*1400*/  FADD R10, R10, R23 ;  /* 0x000000170a0a7221 */ /* 0x000fe20000000000 */
[----:B------:R-:W-:Y:S01]  /*1410*/  FADD R11, R11, R22 ;  /* 0x000000160b0b7221 */ /* 0x000fe20000000000 */
[-C--:B------:R-:W-:Y:S01]  /*1420*/  FFMA R17, R18, R12.reuse, -R17 ;  /* 0x0000000c12117223 */ /* 0x080fe20000000811 */
[----:B------:R-:W-:-:S03]  /*1430*/  FFMA R14, R19, R12, R14 ;  /* 0x0000000c130e7223 */ /* 0x000fc6000000000e */
[----:B------:R-:W-:Y:S01]  /*1440*/  FADD R10, R10, R17 ;  /* 0x000000110a0a7221 */ /* 0x000fe20000000000 */
[----:B------:R-:W-:-:S07]  /*1450*/  FADD R11, R11, R14 ;  /* 0x0000000e0b0b7221 */ /* 0x000fce0000000000 */
.L_x_15:
[----:B------:R-:W-:Y:S05]  /*1460*/  BRA.U UP1, `(.L_x_13) ;  /* 0x0000000101407547 */ /* 0x000fea000b800000 */
[----:B------:R-:W0:Y:S01]  /*1470*/  LDC.64 R14, c[0x0][0x3a0] ;  /* 0x0000e800ff0e7b82 */ /* 0x000e220000000a00 */
[----:B------:R-:W-:Y:S01]  /*1480*/  UIMAD UR7, UR11, UR12, URZ ;  /* 0x0000000c0b0772a4 */ /* 0x000fe2000f8e02ff */
[----:B------:R-:W-:-:S05]  /*1490*/  IADD3 R17, PT, PT, R28, UR5, RZ ;  /* 0x000000051c117c10 */ /* 0x000fca000fffe0ff */
[----:B------:R-:W-:Y:S01]  /*14a0*/  IMAD R19, R30, UR7, R7 ;  /* 0x000000071e137c24 */ /* 0x000fe2000f8e0207 */
[----:B------:R-:W1:Y:S03]  /*14b0*/  LDC.64 R12, c[0x0][0x398] ;  /* 0x0000e600ff0c7b82 */ /* 0x000e660000000a00 */
[----:B------:R-:W-:Y:S02]  /*14c0*/  IMAD R19, R8, UR5, R19 ;  /* 0x0000000508137c24 */ /* 0x000fe4000f8e0213 */
[----:B0-----:R-:W-:-:S04]  /*14d0*/  IMAD.WIDE.U32 R16, R17, 0x8, R14 ;  /* 0x0000000811107825 */ /* 0x001fc800078e000e */
[----:B-1----:R-:W-:Y:S02]  /*14e0*/  IMAD.WIDE R14, R19, 0x8, R12 ;  /* 0x00000008130e7825 */ /* 0x002fe400078e020c */
[----:B------:R-:W2:Y:S04]  /*14f0*/  LDG.E.64 R12, desc[UR14][R16.64] ;  /* 0x0000000e100c7981 */ /* 0x000ea8000c1e1b00 */
[----:B------:R-:W2:Y:S02]  /*1500*/  LDG.E.64 R14, desc[UR14][R14.64] ;  /* 0x0000000e0e0e7981 */ /* 0x000ea4000c1e1b00 */
[-C--:B--2---:R-:W-:Y:S01]  /*1510*/  FMUL R19, R15, R13.reuse ;  /* 0x0000000d0f137220 */ /* 0x084fe20000400000 */
[----:B------:R-:W-:-:S03]  /*1520*/  FMUL R18, R14, R13 ;  /* 0x0000000d0e127220 */ /* 0x000fc60000400000 */
[-C--:B------:R-:W-:Y:S01]  /*1530*/  FFMA R19, R14, R12.reuse, -R19 ;  /* 0x0000000c0e137223 */ /* 0x080fe20000000813 */
[----:B------:R-:W-:-:S03]  /*1540*/  FFMA R18, R15, R12, R18 ;  /* 0x0000000c0f127223 */ /* 0x000fc60000000012 */
[----:B------:R-:W-:Y:S01]  /*1550*/  FADD R10, R10, R19 ;  /* 0x000000130a0a7221 */ /* 0x000fe20000000000 */
[----:B------:R-:W-:-:S07]  /*1560*/  FADD R11, R11, R18 ;  /* 0x000000120b0b7221 */ /* 0x000fce0000000000 */
.L_x_13:
[----:B------:R-:W0:Y:S01]  /*1570*/  LDC.64 R12, c[0x0][0x3a8] ;  /* 0x0000ea00ff0c7b82 */ /* 0x000e220000000a00 */
[----:B------:R-:W-:-:S06]  /*1580*/  UIMAD UR5, UR11, UR12, URZ ;  /* 0x0000000c0b0572a4 */ /* 0x000fcc000f8e02ff */
[----:B------:R-:W-:-:S04]  /*1590*/  IMAD R14, R30, UR5, R7 ;  /* 0x000000051e0e7c24 */ /* 0x000fc8000f8e0207 */
[----:B------:R-:W-:-:S04]  /*15a0*/  IMAD R9, R9, R8, R14 ;  /* 0x0000000809097224 */ /* 0x000fc800078e020e */
[----:B0-----:R-:W-:-:S05]  /*15b0*/  IMAD.WIDE R8, R9, 0x8, R12 ;  /* 0x0000000809087825 */ /* 0x001fca00078e020c */
[----:B------:R0:W-:Y:S02]  /*15c0*/  STG.E.64 desc[UR14][R8.64], R10 ;  /* 0x0000000a08007986 */ /* 0x0001e4000c101b0e */
.L_x_10:
[----:B------:R-:W-:Y:S05]  /*15d0*/  BSYNC.RECONVERGENT B0 ;  /* 0x0000000000007941 */ /* 0x000fea0003800200 */
.L_x_9:
[----:B------:R-:W-:Y:S05]  /*15e0*/  @P1 BRA `(.L_x_16) ;  /* 0xfffffff000a41947 */ /* 0x000fea000383ffff */
.L_x_8:
[----:B------:R-:W-:-:S04]  /*15f0*/  IADD3 R30, PT, PT, R30, 0x1, RZ ;  /* 0x000000011e1e7810 */ /* 0x000fc80007ffe0ff */
[----:B------:R-:W-:-:S13]  /*1600*/  ISETP.NE.AND P0, PT, R30, R2, PT ;  /* 0x000000021e00720c */ /* 0x000fda0003f05270 */
[----:B------:R-:W-:Y:S05]  /*1610*/  @P0 BRA `(.L_x_17) ;  /* 0xfffffff000840947 */ /* 0x000fea000383ffff */
.L_x_2:
[----:B------:R-:W-:Y:S01]  /*1620*/  UIMAD UR7, UR11, UR12, URZ ;  /* 0x0000000c0b0772a4 */ /* 0x000fe2000f8e02ff */
[----:B------:R-:W1:Y:S05]  /*1630*/  LDCU UR4, c[0x0][0x394] ;  /* 0x00007280ff0477ac */ /* 0x000e6a0008000800 */
[----:B0-----:R-:W-:-:S04]  /*1640*/  I2FP.F32.S32 R9, UR7 ;  /* 0x0000000700097c45 */ /* 0x001fc80008201400 */
[----:B------:R-:W0:Y:S01]  /*1650*/  MUFU.RCP R2, R9 ;  /* 0x0000000900027308 */ /* 0x000e220000001000 */
[----:B-1----:R-:W-:-:S07]  /*1660*/  I2FP.F32.S32 R6, UR4 ;  /* 0x0000000400067c45 */ /* 0x002fce0008201400 */
        /* <DEDUP_REMOVED lines=9> */
[----:B---3--:R-:W-:Y:S05]  /*1700*/  CALL.REL.NOINC `($__internal_0_$__cuda_sm3x_div_rn_noftz_f32_slowpath) ;  /* 0x0000000800a87944 */ /* 0x008fea0003c00000 */
[----:B------:R-:W-:-:S07]  /*1710*/  MOV R4, R11 ;  /* 0x0000000b00047202 */ /* 0x000fce0000000f00 */
.L_x_18:
[----:B------:R-:W0:Y:S02]  /*1720*/  F2I.CEIL.NTZ R4, R4 ;  /* 0x0000000400047305 */ /* 0x000e24000020b100 */
[----:B0-----:R-:W-:-:S13]  /*1730*/  ISETP.GE.AND P0, PT, R4, 0x1, PT ;  /* 0x000000010400780c */ /* 0x001fda0003f06270 */
[----:B------:R-:W-:Y:S05]  /*1740*/  @!P0 EXIT ;  /* 0x000000000000894d */ /* 0x000fea0003800000 */
[----:B------:R-:W0:Y:S01]  /*1750*/  LDCU UR4, c[0x0][0x390] ;  /* 0x00007200ff0477ac */ /* 0x000e220008000800 */
[----:B------:R-:W-:-:S04]  /*1760*/  I2FP.F32.U32 R9, R32 ;  /* 0x0000002000097245 */ /* 0x000fc80000201000 */
[----:B------:R-:W1:Y:S01]  /*1770*/  MUFU.RCP R2, R9 ;  /* 0x0000000900027308 */ /* 0x000e620000001000 */
[----:B0-----:R-:W-:-:S07]  /*1780*/  I2FP.F32.S32 R6, UR4 ;  /* 0x0000000400067c45 */ /* 0x001fce0008201400 */
[----:B------:R-:W0:Y:S01]  /*1790*/  FCHK P0, R6, R9 ;  /* 0x0000000906007302 */ /* 0x000e220000000000 */
[----:B-1----:R-:W-:-:S04]  /*17a0*/  FFMA R7, -R9, R2, 1 ;  /* 0x3f80000009077423 */ /* 0x002fc80000000102 */
[----:B------:R-:W-:-:S04]  /*17b0*/  FFMA R2, R2, R7, R2 ;  /* 0x0000000702027223 */ /* 0x000fc80000000002 */
[----:B------:R-:W-:-:S04]  /*17c0*/  FFMA R7, R2, R6, RZ ;  /* 0x0000000602077223 */ /* 0x000fc800000000ff */
[----:B------:R-:W-:-:S04]  /*17d0*/  FFMA R8, -R9, R7, R6 ;  /* 0x0000000709087223 */ /* 0x000fc80000000106 */
[----:B------:R-:W-:Y:S01]  /*17e0*/  FFMA R2, R2, R8, R7 ;  /* 0x0000000802027223 */ /* 0x000fe20000000007 */
[----:B0-----:R-:W-:Y:S06]  /*17f0*/  @!P0 BRA `(.L_x_19) ;  /* 0x0000000000108947 */ /* 0x001fec0003800000 */
[----:B------:R-:W-:Y:S02]  /*1800*/  MOV R7, R9 ;  /* 0x0000000900077202 */ /* 0x000fe40000000f00 */
[----:B------:R-:W-:-:S07]  /*1810*/  MOV R8, 0x1830 ;  /* 0x0000183000087802 */ /* 0x000fce0000000f00 */
[----:B---3--:R-:W-:Y:S05]  /*1820*/  CALL.REL.NOINC `($__internal_0_$__cuda_sm3x_div_rn_noftz_f32_slowpath) ;  /* 0x0000000800607944 */ /* 0x008fea0003c00000 */
[----:B------:R-:W-:-:S07]  /*1830*/  MOV R2, R11 ;  /* 0x0000000b00027202 */ /* 0x000fce0000000f00 */
.L_x_19:
[----:B------:R-:W0:Y:S01]  /*1840*/  S2R R7, SR_TID.Y ;  /* 0x0000000000077919 */ /* 0x000e220000002200 */
[----:B------:R-:W1:Y:S01]  /*1850*/  LDCU UR4, c[0x0][0x394] ;  /* 0x00007280ff0477ac */ /* 0x000e620008000800 */
[----:B------:R-:W2:Y:S01]  /*1860*/  F2I.CEIL.NTZ R2, R2 ;  /* 0x0000000200027305 */ /* 0x000ea2000020b100 */
[CC--:B------:R-:W-:Y:S01]  /*1870*/  IADD3 R20, PT, PT, R0.reuse, R3.reuse, RZ ;  /* 0x0000000300147210 */ /* 0x0c0fe20007ffe0ff */
[C---:B------:R-:W-:Y:S01]  /*1880*/  IMAD R14, R0.reuse, 0x3, R3 ;  /* 0x00000003000e7824 */ /* 0x040fe200078e0203 */
[----:B------:R-:W-:Y:S01]  /*1890*/  LEA R16, R0, R3, 0x1 ;  /* 0x0000000300107211 */ /* 0x000fe200078e08ff */
[----:B------:R-:W-:Y:S02]  /*18a0*/  HFMA2 R0, -RZ, RZ, 0, 0 ;  /* 0x00000000ff007431 */ /* 0x000fe400000001ff */
[----:B-1----:R-:W-:Y:S02]  /*18b0*/  IMAD R18, R32, UR4, RZ ;  /* 0x0000000420127c24 */ /* 0x002fe4000f8e02ff */
[----:B0-----:R-:W-:-:S02]  /*18c0*/  IMAD R20, R20, UR13, R7 ;  /* 0x0000000d14147c24 */ /* 0x001fc4000f8e0207 */
[--C-:B------:R-:W-:Y:S02]  /*18d0*/  IMAD R16, R16, UR13, R7.reuse ;  /* 0x0000000d10107c24 */ /* 0x100fe4000f8e0207 */
[--C-:B------:R-:W-:Y:S02]  /*18e0*/  IMAD R14, R14, UR13, R7.reuse ;  /* 0x0000000d0e0e7c24 */ /* 0x100fe4000f8e0207 */
[----:B--2---:R-:W-:-:S07]  /*18f0*/  IMAD R6, R3, UR13, R7 ;  /* 0x0000000d03067c24 */ /* 0x004fce000f8e0207 */
.L_x_28:
[----:B------:R-:W-:-:S13]  /*1900*/  ISETP.GE.AND P0, PT, R2, 0x1, PT ;  /* 0x000000010200780c */ /* 0x000fda0003f06270 */
[----:B0123--:R-:W-:Y:S05]  /*1910*/  @!P0 BRA `(.L_x_20) ;  /* 0x0000000800148947 */ /* 0x00ffea0003800000 */
[----:B------:R-:W3:Y:S01]  /*1920*/  S2R R8, SR_TID.X ;  /* 0x0000000000087919 */ /* 0x000ee20000002100 */
[----:B------:R-:W-:Y:S02]  /*1930*/  ISETP.GE.U32.AND P0, PT, R2, 0x4, PT ;  /* 0x000000040200780c */ /* 0x000fe40003f06070 */
[----:B------:R-:W-:Y:S01]  /*1940*/  MOV R9, RZ ;  /* 0x000000ff00097202 */ /* 0x000fe20000000f00 */
[----:B---3--:R-:W-:-:S04]  /*1950*/  IMAD R7, R5, UR11, R8 ;  /* 0x0000000b05077c24 */ /* 0x008fc8000f8e0208 */
[----:B------:R-:W-:-:S06]  /*1960*/  IMAD R7, R0, UR7, R7 ;  /* 0x0000000700077c24 */ /* 0x000fcc000f8e0207 */
[----:B------:R-:W-:Y:S05]  /*1970*/  @!P0 BRA `(.L_x_21) ;  /* 0x0000000400208947 */ /* 0x000fea0003800000 */
[----:B------:R-:W0:Y:S01]  /*1980*/  S2R R9, SR_TID.X ;  /* 0x0000000000097919 */ /* 0x000e220000002100 */
[----:B------:R-:W0:Y:S01]  /*1990*/  LDCU UR6, c[0x0][0x394] ;  /* 0x00007280ff0677ac */ /* 0x000e220008000800 */
[----:B------:R-:W-:Y:S01]  /*19a0*/  IMAD R11, R0, UR12, R5 ;  /* 0x0000000c000b7c24 */ /* 0x000fe2000f8e0205 */
[----:B------:R-:W-:Y:S01]  /*19b0*/  MOV R21, R6 ;  /* 0x0000000600157202 */ /* 0x000fe20000000f00 */
[----:B------:R-:W1:Y:S01]  /*19c0*/  LDCU.64 UR4, c[0x0][0x390] ;  /* 0x00007200ff0477ac */ /* 0x000e620008000a00 */
[----:B------:R-:W-:Y:S02]  /*19d0*/  MOV R29, R14 ;  /* 0x0000000e001d7202 */ /* 0x000fe40000000f00 */
[----:B------:R-:W-:Y:S02]  /*19e0*/  MOV R31, R16 ;  /* 0x00000010001f7202 */ /* 0x000fe40000000f00 */
[----:B------:R-:W-:Y:S02]  /*19f0*/  MOV R33, R20 ;  /* 0x0000001400217202 */ /* 0x000fe40000000f00 */
[C---:B-1----:R-:W-:Y:S01]  /*1a00*/  ISETP.GE.AND P0, PT, R7.reuse, UR5, PT ;  /* 0x0000000507007c0c */ /* 0x042fe2000bf06270 */
[----:B------:R-:W-:-:S02]  /*1a10*/  IMAD R13, R7, UR4, R20 ;  /* 0x00000004070d7c24 */ /* 0x000fc4000f8e0214 */
[C---:B------:R-:W-:Y:S02]  /*1a20*/  IMAD R15, R7.reuse, UR4, R16 ;  /* 0x00000004070f7c24 */ /* 0x040fe4000f8e0210 */
[C---:B------:R-:W-:Y:S02]  /*1a30*/  IMAD R17, R7.reuse, UR4, R14 ;  /* 0x0000000407117c24 */ /* 0x040fe4000f8e020e */
[----:B------:R-:W-:Y:S02]  /*1a40*/  IMAD R19, R7, UR4, R6 ;  /* 0x0000000407137c24 */ /* 0x000fe4000f8e0206 */
[--C-:B0-----:R-:W-:Y:S02]  /*1a50*/  IMAD R10, R16, UR6, R9.reuse ;  /* 0x00000006100a7c24 */ /* 0x101fe4000f8e0209 */
[--C-:B------:R-:W-:Y:S02]  /*1a60*/  IMAD R8, R20, UR6, R9.reuse ;  /* 0x0000000614087c24 */ /* 0x100fe4000f8e0209 */
[----:B------:R-:W-:-:S02]  /*1a70*/  IMAD R22, R14, UR6, R9 ;  /* 0x000000060e167c24 */ /* 0x000fc4000f8e0209 */
[----:B------:R-:W-:Y:S01]  /*1a80*/  IMAD R12, R6, UR6, R9 ;  /* 0x00000006060c7c24 */ /* 0x000fe2000f8e0209 */
[----:B------:R-:W0:Y:S01]  /*1a90*/  LDCU UR6, c[0x0][0x390] ;  /* 0x00007200ff0677ac */ /* 0x000e220008000800 */
[C---:B------:R-:W-:Y:S02]  /*1aa0*/  IMAD R9, R11.reuse, UR11, R10 ;  /* 0x0000000b0b097c24 */ /* 0x040fe4000f8e020a */
[C---:B------:R-:W-:Y:S02]  /*1ab0*/  IMAD R8, R11.reuse, UR11, R8 ;  /* 0x0000000b0b087c24 */ /* 0x040fe4000f8e0208 */
[C---:B------:R-:W-:Y:S02]  /*1ac0*/  IMAD R10, R11.reuse, UR11, R22 ;  /* 0x0000000b0b0a7c24 */ /* 0x040fe4000f8e0216 */
[----:B------:R-:W-:Y:S01]  /*1ad0*/  IMAD R11, R11, UR11, R12 ;  /* 0x0000000b0b0b7c24 */ /* 0x000fe2000f8e020c */
[----:B------:R-:W-:-:S04]  /*1ae0*/  LOP3.LUT R12, R2, 0x7ffffffc, RZ, 0xc0, !PT ;  /* 0x7ffffffc020c7812 */ /* 0x000fc800078ec0ff */
[----:B------:R-:W-:-:S07]  /*1af0*/  IADD3 R12, PT, PT, -R12, RZ, RZ ;  /* 0x000000ff0c0c7210 */ /* 0x000fce0007ffe1ff */
.L_x_22:
[----:B--2---:R-:W1:Y:S01]  /*1b00*/  LDC.64 R22, c[0x0][0x380] ;  /* 0x0000e000ff167b82 */ /* 0x004e620000000a00 */
[----:B0-----:R-:W-:-:S07]  /*1b10*/  ISETP.GE.OR P1, PT, R21, UR6, P0 ;  /* 0x0000000615007c0c */ /* 0x001fce0008726670 */
[----:B------:R-:W0:Y:S08]  /*1b20*/  LDC.64 R34, c[0x0][0x388] ;  /* 0x0000e200ff227b82 */ /* 0x000e300000000a00 */
[----:B------:R-:W2:Y:S01]  /*1b30*/  LDC.64 R24, c[0x0][0x380] ;  /* 0x0000e000ff187b82 */ /* 0x000ea20000000a00 */
[----:B-1----:R-:W-:Y:S01]  /*1b40*/  @!P1 IMAD.WIDE R26, R11, 0x8, R22 ;  /* 0x000000080b1a9825 */ /* 0x002fe200078e0216 */
[----:B------:R-:W-:-:S06]  /*1b50*/  ISETP.GE.OR P2, PT, R33, UR6, P0 ;  /* 0x0000000621007c0c */ /* 0x000fcc0008746670 */
[----:B------:R-:W1:Y:S01]  /*1b60*/  LDC.64 R36, c[0x0][0x388] ;  /* 0x0000e200ff247b82 */ /* 0x000e620000000a00 */
[----:B------:R3:W4:Y:S01]  /*1b70*/  @!P1 LDG.E.64 R22, desc[UR14][R26.64] ;  /* 0x0000000e1a169981 */ /* 0x000722000c1e1b00 */
[----:B0-----:R-:W-:-:S06]  /*1b80*/  @!P1 IMAD.WIDE R34, R19, 0x8, R34 ;  /* 0x0000000813229825 */ /* 0x001fcc00078e0222 */
[----:B---3--:R-:W0:Y:S01]  /*1b90*/  LDC.64 R26, c[0x0][0x380] ;  /* 0x0000e000ff1a7b82 */ /* 0x008e220000000a00 */
[----:B--2---:R-:W-:-:S04]  /*1ba0*/  @!P2 IMAD.WIDE R24, R8, 0x8, R24 ;  /* 0x000000080818a825 */ /* 0x004fc800078e0218 */
[----:B----4-:R-:W-:-:S05]  /*1bb0*/  @!P1 FADD R23, -R23, -RZ ;  /* 0x800000ff17179221 */ /* 0x010fca0000000100 */
[----:B------:R2:W-:Y:S04]  /*1bc0*/  @!P1 STG.E.64 desc[UR14][R34.64], R22 ;  /* 0x0000001622009986 */ /* 0x0005e8000c101b0e */
[----:B------:R-:W3:Y:S01]  /*1bd0*/  @!P2 LDG.E.64 R24, desc[UR14][R24.64] ;  /* 0x0000000e1818a981 */ /* 0x000ee2000c1e1b00 */
[----:B------:R-:W-:Y:S01]  /*1be0*/  ISETP.GE.OR P1, PT, R31, UR6, P0 ;  /* 0x000000061f007c0c */ /* 0x000fe20008726670 */
[----:B-1----:R-:W-:Y:S01]  /*1bf0*/  @!P2 IMAD.WIDE R36, R13, 0x8, R36 ;  /* 0x000000080d24a825 */ /* 0x002fe200078e0224 */
[----:B--2---:R-:W1:Y:S11]  /*1c00*/  LDC.64 R34, c[0x0][0x388] ;  /* 0x0000e200ff227b82 */ /* 0x004e760000000a00 */
[----:B0-----:R-:W-:Y:S01]  /*1c10*/  @!P1 IMAD.WIDE R26, R9, 0x8, R26 ;  /* 0x00000008091a9825 */ /* 0x001fe200078e021a */
[----:B------:R-:W0:Y:S03]  /*1c20*/  LDC.64 R22, c[0x0][0x380] ;  /* 0x0000e000ff167b82 */ /* 0x000e260000000a00 */
[----:B---3--:R-:W-:-:S05]  /*1c30*/  @!P2 FADD R25, -R25, -RZ ;  /* 0x800000ff1919a221 */ /* 0x008fca0000000100 */
[----:B------:R2:W-:Y:S04]  /*1c40*/  @!P2 STG.E.64 desc[UR14][R36.64], R24 ;  /* 0x000000182400a986 */ /* 0x0005e8000c101b0e */
[----:B------:R-:W3:Y:S01]  /*1c50*/  @!P1 LDG.E.64 R26, desc[UR14][R26.64] ;  /* 0x0000000e1a1a9981 */ /* 0x000ee2000c1e1b00 */
[----:B------:R-:W-:Y:S01]  /*1c60*/  ISETP.GE.OR P2, PT, R29, UR6, P0 ;  /* 0x000000061d007c0c */ /* 0x000fe20008746670 */
[----:B-1----:R-:W-:Y:S01]  /*1c70*/  @!P1 IMAD.WIDE R34, R15, 0x8, R34 ;  /* 0x000000080f229825 */ /* 0x002fe200078e0222 */
[----:B--2---:R-:W1:Y:S11]  /*1c80*/  LDC.64 R24, c[0x0][0x388] ;  /* 0x0000e200ff187b82 */ /* 0x004e760000000a00 */
[----:B0-----:R-:W-:-:S04]  /*1c90*/  @!P2 IMAD.WIDE R36, R10, 0x8, R22 ;  /* 0x000000080a24a825 */ /* 0x001fc800078e0216 */
[----:B---3--:R-:W-:-:S05]  /*1ca0*/  @!P1 FADD R27, -R27, -RZ ;  /* 0x800000ff1b1b9221 */ /* 0x008fca0000000100 */
[----:B------:R2:W-:Y:S04]  /*1cb0*/  @!P1 STG.E.64 desc[UR14][R34.64], R26 ;  /* 0x0000001a22009986 */ /* 0x0005e8000c101b0e */
[----:B------:R-:W3:Y:S01]  /*1cc0*/  @!P2 LDG.E.64 R22, desc[UR14][R36.64] ;  /* 0x0000000e2416a981 */ /* 0x000ee2000c1e1b00 */
[----:B-1----:R-:W-:Y:S01]  /*1cd0*/  @!P2 IMAD.WIDE R24, R17, 0x8, R24 ;  /* 0x000000081118a825 */ /* 0x002fe200078e0218 */
[----:B------:R-:W-:Y:S02]  /*1ce0*/  IADD3 R12, PT, PT, R12, 0x4, RZ ;  /* 0x000000040c0c7810 */ /* 0x000fe40007ffe0ff */
[----:B------:R-:W-:Y:S02]  /*1cf0*/  LEA R33, R32, R33, 0x2 ;  /* 0x0000002120217211 */ /* 0x000fe400078e10ff */
[----:B------:R-:W-:-:S02]  /*1d00*/  ISETP.NE.AND P1, PT, R12, RZ, PT ;  /* 0x000000ff0c00720c */ /* 0x000fc40003f25270 */
[C---:B------:R-:W-:Y:S02]  /*1d10*/  LEA R31, R32.reuse, R31, 0x2 ;  /* 0x0000001f201f7211 */ /* 0x040fe400078e10ff */
[C---:B------:R-:W-:Y:S02]  /*1d20*/  LEA R29, R32.reuse, R29, 0x2 ;  /* 0x0000001d201d7211 */ /* 0x040fe400078e10ff */
[----:B------:R-:W-:Y:S02]  /*1d30*/  LEA R21, R32, R21, 0x2 ;  /* 0x0000001520157211 */ /* 0x000fe400078e10ff */
[----:B------:R-:W-:Y:S02]  /*1d40*/  LEA R11, R18, R11, 0x2 ;  /* 0x0000000b120b7211 */ /* 0x000fe400078e10ff */
[----:B------:R-:W-:Y:S02]  /*1d50*/  LEA R19, R32, R19, 0x2 ;  /* 0x0000001320137211 */ /* 0x000fe400078e10ff */
[----:B------:R-:W-:-:S02]  /*1d60*/  LEA R8, R18, R8, 0x2 ;  /* 0x0000000812087211 */ /* 0x000fc400078e10ff */
[----:B------:R-:W-:Y:S02]  /*1d70*/  LEA R13, R32, R13, 0x2 ;  /* 0x0000000d200d7211 */ /* 0x000fe400078e10ff */
[----:B------:R-:W-:Y:S02]  /*1d80*/  LEA R9, R18, R9, 0x2 ;  /* 0x0000000912097211 */ /* 0x000fe400078e10ff */
[----:B------:R-:W-:Y:S02]  /*1d90*/  LEA R15, R32, R15, 0x2 ;  /* 0x0000000f200f7211 */ /* 0x000fe400078e10ff */
[----:B------:R-:W-:Y:S02]  /*1da0*/  LEA R10, R18, R10, 0x2 ;  /* 0x0000000a120a7211 */ /* 0x000fe400078e10ff */
[----:B------:R-:W-:Y:S01]  /*1db0*/  LEA R17, R32, R17, 0x2 ;  /* 0x0000001120117211 */ /* 0x000fe200078e10ff */
[----:B---3--:R-:W-:-:S05]  /*1dc0*/  @!P2 FADD R23, -R23, -RZ ;  /* 0x800000ff1717a221 */ /* 0x008fca0000000100 */
[----:B------:R2:W-:Y:S01]  /*1dd0*/  @!P2 STG.E.64 desc[UR14][R24.64], R22 ;  /* 0x000000161800a986 */ /* 0x0005e2000c101b0e */
[----:B------:R-:W-:Y:S05]  /*1de0*/  @P1 BRA `(.L_x_22) ;  /* 0xfffffffc00441947 */ /* 0x000fea000383ffff */
[----:B------:R-:W-:-:S07]  /*1df0*/  LOP3.LUT R9, R2, 0x7ffffffc, RZ, 0xc0, !PT ;  /* 0x7ffffffc02097812 */ /* 0x000fce00078ec0ff */
.L_x_21:
[----:B------:R-:W-:-:S04]  /*1e00*/  LOP3.LUT R15, R2, 0x3, RZ, 0xc0, !PT ;  /* 0x00000003020f7812 */ /* 0x000fc800078ec0ff */
[----:B------:R-:W-:-:S13]  /*1e10*/  ISETP.NE.AND P0, PT, R15, RZ, PT ;  /* 0x000000ff0f00720c */ /* 0x000fda0003f05270 */
[----:B------:R-:W-:Y:S05]  /*1e20*/  @!P0 BRA `(.L_x_20) ;  /* 0x0000000000d08947 */ /* 0x000fea0003800000 */
[----:B------:R-:W0:Y:S01]  /*1e30*/  S2R R8, SR_TID.Y ;  /* 0x0000000000087919 */ /* 0x000e220000002200 */
[----:B------:R-:W1:Y:S01]  /*1e40*/  LDCU.64 UR4, c[0x0][0x390] ;  /* 0x00007200ff0477ac */ /* 0x000e620008000a00 */
[----:B------:R-:W-:Y:S01]  /*1e50*/  BSSY.RECONVERGENT B0, `(.L_x_23) ;  /* 0x0000010000007945 */ /* 0x000fe20003800200 */
[----:B------:R-:W-:Y:S01]  /*1e60*/  ISETP.NE.AND P1, PT, R15, 0x1, PT ;  /* 0x000000010f00780c */ /* 0x000fe20003f25270 */
[----:B0-----:R-:W-:-:S04]  /*1e70*/  IMAD R8, R3, UR13, R8 ;  /* 0x0000000d03087c24 */ /* 0x001fc8000f8e0208 */
[----:B------:R-:W-:-:S05]  /*1e80*/  IMAD R12, R32, R9, R8 ;  /* 0x00000009200c7224 */ /* 0x000fca00078e0208 */
[----:B-1----:R-:W-:-:S04]  /*1e90*/  ISETP.GE.AND P0, PT, R12, UR4, PT ;  /* 0x000000040c007c0c */ /* 0x002fc8000bf06270 */
[----:B------:R-:W-:-:S13]  /*1ea0*/  ISETP.GE.OR P0, PT, R7, UR5, P0 ;  /* 0x0000000507007c0c */ /* 0x000fda0008706670 */
[----:B------:R-:W-:Y:S05]  /*1eb0*/  @P0 BRA `(.L_x_24) ;  /* 0x0000000000240947 */ /* 0x000fea0003800000 */
[----:B------:R-:W0:Y:S01]  /*1ec0*/  LDC.64 R8, c[0x0][0x380] ;  /* 0x0000e000ff087b82 */ /* 0x000e220000000a00 */
[----:B------:R-:W-:-:S04]  /*1ed0*/  IMAD R11, R12, UR5, R7 ;  /* 0x000000050c0b7c24 */ /* 0x000fc8000f8e0207 */
[----:B0-----:R-:W-:-:S03]  /*1ee0*/  IMAD.WIDE R8, R11, 0x8, R8 ;  /* 0x000000080b087825 */ /* 0x001fc600078e0208 */
[----:B------:R-:W0:Y:S03]  /*1ef0*/  LDC.64 R10, c[0x0][0x388] ;  /* 0x0000e200ff0a7b82 */ /* 0x000e260000000a00 */
[----:B------:R-:W3:Y:S01]  /*1f00*/  LDG.E.64 R8, desc[UR14][R8.64] ;  /* 0x0000000e08087981 */ /* 0x000ee2000c1e1b00 */
[----:B------:R-:W-:-:S04]  /*1f10*/  IMAD R13, R7, UR4, R12 ;  /* 0x00000004070d7c24 */ /* 0x000fc8000f8e020c */
[----:B0-----:R-:W-:-:S04]  /*1f20*/  IMAD.WIDE R10, R13, 0x8, R10 ;  /* 0x000000080d0a7825 */ /* 0x001fc800078e020a */
[----:B---3--:R-:W-:-:S05]  /*1f30*/  FADD R9, -R9, -RZ ;  /* 0x800000ff09097221 */ /* 0x008fca0000000100 */
[----:B------:R0:W-:Y:S02]  /*1f40*/  STG.E.64 desc[UR14][R10.64], R8 ;  /* 0x000000080a007986 */ /* 0x0001e4000c101b0e */
.L_x_24:
[----:B------:R-:W-:Y:S05]  /*1f50*/  BSYNC.RECONVERGENT B0 ;  /* 0x0000000000007941 */ /* 0x000fea0003800200 */
.L_x_23:
[----:B------:R-:W-:Y:S05]  /*1f60*/  @!P1 BRA `(.L_x_20) ;  /* 0x0000000000809947 */ /* 0x000fea0003800000 */
[----:B------:R-:W-:Y:S01]  /*1f70*/  IADD3 R12, PT, PT, R32, R12, RZ ;  /* 0x0000000c200c7210 */ /* 0x000fe20007ffe0ff */
[----:B------:R-:W-:Y:S01]  /*1f80*/  BSSY.RECONVERGENT B0, `(.L_x_25) ;  /* 0x000000e000007945 */ /* 0x000fe20003800200 */
[----:B------:R-:W-:Y:S02]  /*1f90*/  ISETP.NE.AND P1, PT, R15, 0x2, PT ;  /* 0x000000020f00780c */ /* 0x000fe40003f25270 */
[----:B------:R-:W-:-:S04]  /*1fa0*/  ISETP.GE.AND P0, PT, R12, UR4, PT ;  /* 0x000000040c007c0c */ /* 0x000fc8000bf06270 */
[----:B------:R-:W-:-:S13]  /*1fb0*/  ISETP.GE.OR P0, PT, R7, UR5, P0 ;  /* 0x0000000507007c0c */ /* 0x000fda0008706670 */
[----:B------:R-:W-:Y:S05]  /*1fc0*/  @P0 BRA `(.L_x_26) ;  /* 0x0000000000240947 */ /* 0x000fea0003800000 */
[----:B0-----:R-:W0:Y:S01]  /*1fd0*/  LDC.64 R8, c[0x0][0x380] ;  /* 0x0000e000ff087b82 */ /* 0x001e220000000a00 */
        /* <DEDUP_REMOVED lines=8> */
.L_x_26:
[----:B------:R-:W-:Y:S05]  /*2060*/  BSYNC.RECONVERGENT B0 ;  /* 0x0000000000007941 */ /* 0x000fea0003800200 */
.L_x_25:
[----:B------:R-:W-:Y:S05]  /*2070*/  @!P1 BRA `(.L_x_20) ;  /* 0x00000000003c9947 */ /* 0x000fea0003800000 */
[----:B------:R-:W-:Y:S01]  /*2080*/  IADD3 R12, PT, PT, R32, R12, RZ ;  /* 0x0000000c200c7210 */ /* 0x000fe20007ffe0ff */
[----:B------:R-:W-:Y:S03]  /*2090*/  BSSY.RECONVERGENT B0, `(.L_x_20) ;  /* 0x000000d000007945 */ /* 0x000fe60003800200 */
[----:B------:R-:W-:-:S04]  /*20a0*/  ISETP.GE.AND P0, PT, R12, UR4, PT ;  /* 0x000000040c007c0c */ /* 0x000fc8000bf06270 */
[----:B------:R-:W-:-:S13]  /*20b0*/  ISETP.GE.OR P0, PT, R7, UR5, P0 ;  /* 0x0000000507007c0c */ /* 0x000fda0008706670 */
[----:B------:R-:W-:Y:S05]  /*20c0*/  @P0 BRA `(.L_x_27) ;  /* 0x0000000000240947 */ /* 0x000fea0003800000 */
[----:B01----:R-:W0:Y:S01]  /*20d0*/  LDC.64 R8, c[0x0][0x380] ;  /* 0x0000e000ff087b82 */ /* 0x003e220000000a00 */
        /* <DEDUP_REMOVED lines=8> */
.L_x_27:
[----:B------:R-:W-:Y:S05]  /*2160*/  BSYNC.RECONVERGENT B0 ;  /* 0x0000000000007941 */ /* 0x000fea0003800200 */
.L_x_20:
[----:B------:R-:W-:-:S04]  /*2170*/  IADD3 R0, PT, PT, R0, 0x1, RZ ;  /* 0x0000000100007810 */ /* 0x000fc80007ffe0ff */
[----:B------:R-:W-:-:S13]  /*2180*/  ISETP.NE.AND P0, PT, R0, R4, PT ;  /* 0x000000040000720c */ /* 0x000fda0003f05270 */
[----:B------:R-:W-:Y:S05]  /*2190*/  @P0 BRA `(.L_x_28) ;  /* 0xfffffff400d80947 */ /* 0x000fea000383ffff */
[----:B------:R-:W-:Y:S05]  /*21a0*/  EXIT ;  /* 0x000000000000794d */ /* 0x000fea0003800000 */
        .weak           $__internal_0_$__cuda_sm3x_div_rn_noftz_f32_slowpath
        .type           $__internal_0_$__cuda_sm3x_div_rn_noftz_f32_slowpath,@function
        .size           $__internal_0_$__cuda_sm3x_div_rn_noftz_f32_slowpath,(.L_x_350 - $__internal_0_$__cuda_sm3x_div_rn_noftz_f32_slowpath)
$__internal_0_$__cuda_sm3x_div_rn_noftz_f32_slowpath:
[----:B------:R-:W-:Y:S02]  /*21b0*/  SHF.R.U32.HI R10, RZ, 0x17, R7 ;  /* 0x00000017ff0a7819 */ /* 0x000fe40000011607 */
[----:B------:R-:W-:Y:S02]  /*21c0*/  SHF.R.U32.HI R9, RZ, 0x17, R6 ;  /* 0x00000017ff097819 */ /* 0x000fe40000011606 */
[----:B------:R-:W-:Y:S02]  /*21d0*/  LOP3.LUT R14, R10, 0xff, RZ, 0xc0, !PT ;  /* 0x000000ff0a0e7812 */ /* 0x000fe400078ec0ff */
[----:B------:R-:W-:Y:S02]  /*21e0*/  LOP3.LUT R12, R9, 0xff, RZ, 0xc0, !PT ;  /* 0x000000ff090c7812 */ /* 0x000fe400078ec0ff */
[----:B------:R-:W-:Y:S02]  /*21f0*/  IADD3 R11, PT, PT, R14, -0x1, RZ ;  /* 0xffffffff0e0b7810 */ /* 0x000fe40007ffe0ff */
[----:B------:R-:W-:-:S02]  /*2200*/  IADD3 R10, PT, PT, R12, -0x1, RZ ;  /* 0xffffffff0c0a7810 */ /* 0x000fc40007ffe0ff */
[----:B------:R-:W-:-:S04]  /*2210*/  ISETP.GT.U32.AND P0, PT, R11, 0xfd, PT ;  /* 0x000000fd0b00780c */ /* 0x000fc80003f04070 */
[----:B------:R-:W-:-:S13]  /*2220*/  ISETP.GT.U32.OR P0, PT, R10, 0xfd, P0 ;  /* 0x000000fd0a00780c */ /* 0x000fda0000704470 */
[----:B------:R-:W-:Y:S01]  /*2230*/  @!P0 MOV R9, RZ ;  /* 0x000000ff00098202 */ /* 0x000fe20000000f00 */
[----:B------:R-:W-:Y:S06]  /*2240*/  @!P0 BRA `(.L_x_29) ;  /* 0x00000000005c8947 */ /* 0x000fec0003800000 */
[----:B------:R-:W-:Y:S02]  /*2250*/  FSETP.GTU.FTZ.AND P0, PT, |R6|, +INF , PT ;  /* 0x7f8000000600780b */ /* 0x000fe40003f1c200 */
[----:B------:R-:W-:-:S04]  /*2260*/  FSETP.GTU.FTZ.AND P1, PT, |R7|, +INF , PT ;  /* 0x7f8000000700780b */ /* 0x000fc80003f3c200 */
[----:B------:R-:W-:-:S13]  /*2270*/  PLOP3.LUT P0, PT, P0, P1, PT, 0xf8, 0x8f ;  /* 0x00000000008f781c */ /* 0x000fda0000703f70 */
[----:B------:R-:W-:Y:S05]  /*2280*/  @P0 BRA `(.L_x_30) ;  /* 0x0000000400440947 */ /* 0x000fea0003800000 */
[----:B------:R-:W-:-:S13]  /*2290*/  LOP3.LUT P0, RZ, R7, 0x7fffffff, R6, 0xc8, !PT ;  /* 0x7fffffff07ff7812 */ /* 0x000fda000780c806 */
[----:B------:R-:W-:Y:S05]  /*22a0*/  @!P0 BRA `(.L_x_31) ;  /* 0x0000000400348947 */ /* 0x000fea0003800000 */
[C---:B------:R-:W-:Y:S02]  /*22b0*/  FSETP.NEU.FTZ.AND P1, PT, |R6|.reuse, +INF , PT ;  /* 0x7f8000000600780b */ /* 0x040fe40003f3d200 */
[----:B------:R-:W-:Y:S02]  /*22c0*/  FSETP.NEU.FTZ.AND P2, PT, |R7|, +INF , PT ;  /* 0x7f8000000700780b */ /* 0x000fe40003f5d200 */
[----:B------:R-:W-:-:S11]  /*22d0*/  FSETP.NEU.FTZ.AND P0, PT, |R6|, +INF , PT ;  /* 0x7f8000000600780b */ /* 0x000fd60003f1d200 */
[----:B------:R-:W-:Y:S05]  /*22e0*/  @!P2 BRA !P1, `(.L_x_31) ;  /* 0x000000040024a947 */ /* 0x000fea0004800000 */
[----:B------:R-:W-:-:S04]  /*22f0*/  LOP3.LUT P1, RZ, R6, 0x7fffffff, RZ, 0xc0, !PT ;  /* 0x7fffffff06ff7812 */ /* 0x000fc8000782c0ff */
[----:B------:R-:W-:-:S13]  /*2300*/  PLOP3.LUT P1, PT, P2, P1, PT, 0x2f, 0xf2 ;  /* 0x0000000000f2781c */ /* 0x000fda0001722577 */
[----:B------:R-:W-:Y:S05]  /*2310*/  @P1 BRA `(.L_x_32) ;  /* 0x0000000400101947 */ /* 0x000fea0003800000 */
[----:B------:R-:W-:-:S04]  /*2320*/  LOP3.LUT P1, RZ, R7, 0x7fffffff, RZ, 0xc0, !PT ;  /* 0x7fffffff07ff7812 */ /* 0x000fc8000782c0ff */
[----:B------:R-:W-:-:S13]  /*2330*/  PLOP3.LUT P0, PT, P0, P1, PT, 0x2f, 0xf2 ;  /* 0x0000000000f2781c */ /* 0x000fda0000702577 */
[----:B------:R-:W-:Y:S05]  /*2340*/  @P0 BRA `(.L_x_33) ;  /* 0x0000000000f80947 */ /* 0x000fea0003800000 */
[----:B------:R-:W-:Y:S02]  /*2350*/  ISETP.GE.AND P0, PT, R10, RZ, PT ;  /* 0x000000ff0a00720c */ /* 0x000fe40003f06270 */
[----:B------:R-:W-:-:S11]  /*2360*/  ISETP.GE.AND P1, PT, R11, RZ, PT ;  /* 0x000000ff0b00720c */ /* 0x000fd60003f26270 */
[----:B------:R-:W-:Y:S01]  /*2370*/  @P0 MOV R9, RZ ;  /* 0x000000ff00090202 */ /* 0x000fe20000000f00 */
[----:B------:R-:W-:Y:S01]  /*2380*/  @!P0 FFMA R6, R6, 1.84467440737095516160e+19, RZ ;  /* 0x5f80000006068823 */ /* 0x000fe200000000ff */
[----:B------:R-:W-:Y:S01]  /*2390*/  @!P0 MOV R9, 0xffffffc0 ;  /* 0xffffffc000098802 */ /* 0x000fe20000000f00 */
[----:B------:R-:W-:-:S03]  /*23a0*/  @!P1 FFMA R7, R7, 1.84467440737095516160e+19, RZ ;  /* 0x5f80000007079823 */ /* 0x000fc600000000ff */
[----:B------:R-:W-:-:S07]  /*23b0*/  @!P1 IADD3 R9, PT, PT, R9, 0x40, RZ ;  /* 0x0000004009099810 */ /* 0x000fce0007ffe0ff */
.L_x_29:
[----:B------:R-:W-:-:S04]  /*23c0*/  LEA R10, R14, 0xc0800000, 0x17 ;  /* 0xc08000000e0a7811 */ /* 0x000fc800078eb8ff */
[----:B------:R-:W-:Y:S02]  /*23d0*/  IADD3 R10, PT, PT, -R10, R7, RZ ;  /* 0x000000070a0a7210 */ /* 0x000fe40007ffe1ff */
[----:B------:R-:W-:Y:S02]  /*23e0*/  IADD3 R7, PT, PT, R12, -0x7f, RZ ;  /* 0xffffff810c077810 */ /* 0x000fe40007ffe0ff */
[----:B------:R0:W1:Y:S01]  /*23f0*/  MUFU.RCP R11, R10 ;  /* 0x0000000a000b7308 */ /* 0x0000620000001000 */
[----:B------:R-:W-:Y:S02]  /*2400*/  FADD.FTZ R13, -R10, -RZ ;  /* 0x800000ff0a0d7221 */ /* 0x000fe40000010100 */
[C---:B------:R-:W-:Y:S01]  /*2410*/  IMAD R6, R7.reuse, -0x800000, R6 ;  /* 0xff80000007067824 */ /* 0x040fe200078e0206 */
[----:B0-----:R-:W-:-:S04]  /*2420*/  IADD3 R10, PT, PT, R7, 0x7f, -R14 ;  /* 0x0000007f070a7810 */ /* 0x001fc80007ffe80e */
[----:B------:R-:W-:Y:S01]  /*2430*/  IADD3 R10, PT, PT, R10, R9, RZ ;  /* 0x000000090a0a7210 */ /* 0x000fe20007ffe0ff */
[----:B-1----:R-:W-:-:S04]  /*2440*/  FFMA R12, R11, R13, 1 ;  /* 0x3f8000000b0c7423 */ /* 0x002fc8000000000d */
[----:B------:R-:W-:-:S04]  /*2450*/  FFMA R16, R11, R12, R11 ;  /* 0x0000000c0b107223 */ /* 0x000fc8000000000b */
[----:B------:R-:W-:-:S04]  /*2460*/  FFMA R11, R6, R16, RZ ;  /* 0x00000010060b7223 */ /* 0x000fc800000000ff */
[----:B------:R-:W-:-:S04]  /*2470*/  FFMA R12, R13, R11, R6 ;  /* 0x0000000b0d0c7223 */ /* 0x000fc80000000006 */
[----:B------:R-:W-:-:S04]  /*2480*/  FFMA R15, R16, R12, R11 ;  /* 0x0000000c100f7223 */ /* 0x000fc8000000000b */
[----:B------:R-:W-:-:S04]  /*2490*/  FFMA R12, R13, R15, R6 ;  /* 0x0000000f0d0c7223 */ /* 0x000fc80000000006 */
[----:B------:R-:W-:-:S05]  /*24a0*/  FFMA R11, R16, R12, R15 ;  /* 0x0000000c100b7223 */ /* 0x000fca000000000f */
[----:B------:R-:W-:-:S04]  /*24b0*/  SHF.R.U32.HI R6, RZ, 0x17, R11 ;  /* 0x00000017ff067819 */ /* 0x000fc8000001160b */
[----:B------:R-:W-:-:S04]  /*24c0*/  LOP3.LUT R6, R6, 0xff, RZ, 0xc0, !PT ;  /* 0x000000ff06067812 */ /* 0x000fc800078ec0ff */
[----:B------:R-:W-:-:S04]  /*24d0*/  IADD3 R13, PT, PT, R6, R10, RZ ;  /* 0x0000000a060d7210 */ /* 0x000fc80007ffe0ff */
[----:B------:R-:W-:-:S04]  /*24e0*/  IADD3 R6, PT, PT, R13, -0x1, RZ ;  /* 0xffffffff0d067810 */ /* 0x000fc80007ffe0ff */
[----:B------:R-:W-:-:S13]  /*24f0*/  ISETP.GE.U32.AND P0, PT, R6, 0xfe, PT ;  /* 0x000000fe0600780c */ /* 0x000fda0003f06070 */
[----:B------:R-:W-:Y:S05]  /*2500*/  @!P0 BRA `(.L_x_34) ;  /* 0x0000000000808947 */ /* 0x000fea0003800000 */
[----:B------:R-:W-:-:S13]  /*2510*/  ISETP.GT.AND P0, PT, R13, 0xfe, PT ;  /* 0x000000fe0d00780c */ /* 0x000fda0003f04270 */
[----:B------:R-:W-:Y:S05]  /*2520*/  @P0 BRA `(.L_x_35) ;  /* 0x00000000006c0947 */ /* 0x000fea0003800000 */
[----:B------:R-:W-:-:S13]  /*2530*/  ISETP.GE.AND P0, PT, R13, 0x1, PT ;  /* 0x000000010d00780c */ /* 0x000fda0003f06270 */
[----:B------:R-:W-:Y:S05]  /*2540*/  @P0 BRA `(.L_x_36) ;  /* 0x0000000000980947 */ /* 0x000fea0003800000 */
[----:B------:R-:W-:Y:S02]  /*2550*/  ISETP.GE.AND P0, PT, R13, -0x18, PT ;  /* 0xffffffe80d00780c */ /* 0x000fe40003f06270 */
[----:B------:R-:W-:-:S11]  /*2560*/  LOP3.LUT R11, R11, 0x80000000, RZ, 0xc0, !PT ;  /* 0x800000000b0b7812 */ /* 0x000fd600078ec0ff */
[----:B------:R-:W-:Y:S05]  /*2570*/  @!P0 BRA `(.L_x_36) ;  /* 0x00000000008c8947 */ /* 0x000fea0003800000 */
[CCC-:B------:R-:W-:Y:S01]  /*2580*/  FFMA.RZ R6, R16.reuse, R12.reuse, R15.reuse ;  /* 0x0000000c10067223 */ /* 0x1c0fe2000000c00f */
[C---:B------:R-:W-:Y:S01]  /*2590*/  IADD3 R10, PT, PT, R13.reuse, 0x20, RZ ;  /* 0x000000200d0a7810 */ /* 0x040fe20007ffe0ff */
[-CC-:B------:R-:W-:Y:S01]  /*25a0*/  FFMA.RM R7, R16, R12.reuse, R15.reuse ;  /* 0x0000000c10077223 */ /* 0x180fe2000000400f */
[C---:B------:R-:W-:Y:S02]  /*25b0*/  ISETP.NE.AND P2, PT, R13.reuse, RZ, PT ;  /* 0x000000ff0d00720c */ /* 0x040fe40003f45270 */
[----:B------:R-:W-:Y:S01]  /*25c0*/  LOP3.LUT R9, R6, 0x7fffff, RZ, 0xc0, !PT ;  /* 0x007fffff06097812 */ /* 0x000fe200078ec0ff */
[----:B------:R-:W-:Y:S01]  /*25d0*/  FFMA.RP R6, R16, R12, R15 ;  /* 0x0000000c10067223 */ /* 0x000fe2000000800f */
[----:B------:R-:W-:Y:S02]  /*25e0*/  ISETP.NE.AND P1, PT, R13, RZ, PT ;  /* 0x000000ff0d00720c */ /* 0x000fe40003f25270 */
[----:B------:R-:W-:Y:S02]  /*25f0*/  LOP3.LUT R9, R9, 0x800000, RZ, 0xfc, !PT ;  /* 0x0080000009097812 */ /* 0x000fe400078efcff */
[----:B------:R-:W-:-:S02]  /*2600*/  IADD3 R12, PT, PT, -R13, RZ, RZ ;  /* 0x000000ff0d0c7210 */ /* 0x000fc40007ffe1ff */
[----:B------:R-:W-:Y:S02]  /*2610*/  SHF.L.U32 R10, R9, R10, RZ ;  /* 0x0000000a090a7219 */ /* 0x000fe400000006ff */
[----:B------:R-:W-:Y:S02]  /*2620*/  FSETP.NEU.FTZ.AND P0, PT, R6, R7, PT ;  /* 0x000000070600720b */ /* 0x000fe40003f1d000 */
[----:B------:R-:W-:Y:S02]  /*2630*/  SEL R6, R12, RZ, P2 ;  /* 0x000000ff0c067207 */ /* 0x000fe40001000000 */
[----:B------:R-:W-:Y:S02]  /*2640*/  ISETP.NE.AND P1, PT, R10, RZ, P1 ;  /* 0x000000ff0a00720c */ /* 0x000fe40000f25270 */
[----:B------:R-:W-:Y:S02]  /*2650*/  SHF.R.U32.HI R6, RZ, R6, R9 ;  /* 0x00000006ff067219 */ /* 0x000fe40000011609 */
[----:B------:R-:W-:-:S02]  /*2660*/  PLOP3.LUT P0, PT, P0, P1, PT, 0xf8, 0x8f ;  /* 0x00000000008f781c */ /* 0x000fc40000703f70 */
[----:B------:R-:W-:Y:S02]  /*2670*/  SHF.R.U32.HI R10, RZ, 0x1, R6 ;  /* 0x00000001ff0a7819 */ /* 0x000fe40000011606 */
[----:B------:R-:W-:-:S04]  /*2680*/  SEL R7, RZ, 0x1, !P0 ;  /* 0x00000001ff077807 */ /* 0x000fc80004000000 */
[----:B------:R-:W-:-:S04]  /*2690*/  LOP3.LUT R7, R7, 0x1, R10, 0xf8, !PT ;  /* 0x0000000107077812 */ /* 0x000fc800078ef80a */
[----:B------:R-:W-:-:S04]  /*26a0*/  LOP3.LUT R7, R7, R6, RZ, 0xc0, !PT ;  /* 0x0000000607077212 */ /* 0x000fc800078ec0ff */
[----:B------:R-:W-:-:S04]  /*26b0*/  IADD3 R10, PT, PT, R10, R7, RZ ;  /* 0x000000070a0a7210 */ /* 0x000fc80007ffe0ff */
[----:B------:R-:W-:Y:S01]  /*26c0*/  LOP3.LUT R11, R10, R11, RZ, 0xfc, !PT ;  /* 0x0000000b0a0b7212 */ /* 0x000fe200078efcff */
[----:B------:R-:W-:Y:S06]  /*26d0*/  BRA `(.L_x_36) ;  /* 0x0000000000347947 */ /* 0x000fec0003800000 */
.L_x_35:
[----:B------:R-:W-:-:S04]  /*26e0*/  LOP3.LUT R11, R11, 0x80000000, RZ, 0xc0, !PT ;  /* 0x800000000b0b7812 */ /* 0x000fc800078ec0ff */
[----:B------:R-:W-:Y:S01]  /*26f0*/  LOP3.LUT R11, R11, 0x7f800000, RZ, 0xfc, !PT ;  /* 0x7f8000000b0b7812 */ /* 0x000fe200078efcff */
[----:B------:R-:W-:Y:S06]  /*2700*/  BRA `(.L_x_36) ;  /* 0x0000000000287947 */ /* 0x000fec0003800000 */
.L_x_34:
[----:B------:R-:W-:Y:S01]  /*2710*/  LEA R11, R10, R11, 0x17 ;  /* 0x0000000b0a0b7211 */ /* 0x000fe200078eb8ff */
[----:B------:R-:W-:Y:S06]  /*2720*/  BRA `(.L_x_36) ;  /* 0x0000000000207947 */ /* 0x000fec0003800000 */
.L_x_33:
[----:B------:R-:W-:-:S04]  /*2730*/  LOP3.LUT R6, R7, 0x80000000, R6, 0x48, !PT ;  /* 0x8000000007067812 */ /* 0x000fc800078e4806 */
[----:B------:R-:W-:Y:S01]  /*2740*/  LOP3.LUT R11, R6, 0x7f800000, RZ, 0xfc, !PT ;  /* 0x7f800000060b7812 */ /* 0x000fe200078efcff */
[----:B------:R-:W-:Y:S06]  /*2750*/  BRA `(.L_x_36) ;  /* 0x0000000000147947 */ /* 0x000fec0003800000 */
.L_x_32:
[----:B------:R-:W-:Y:S01]  /*2760*/  LOP3.LUT R11, R7, 0x80000000, R6, 0x48, !PT ;  /* 0x80000000070b7812 */ /* 0x000fe200078e4806 */
[----:B------:R-:W-:Y:S06]  /*2770*/  BRA `(.L_x_36) ;  /* 0x00000000000c7947 */ /* 0x000fec0003800000 */
.L_x_31:
[----:B------:R-:W0:Y:S01]  /*2780*/  MUFU.RSQ R11, -QNAN ;  /* 0xffc00000000b7908 */ /* 0x000e220000001400 */
[----:B------:R-:W-:Y:S05]  /*2790*/  BRA `(.L_x_36) ;  /* 0x0000000000047947 */ /* 0x000fea0003800000 */
.L_x_30:
[----:B------:R-:W-:-:S07]  /*27a0*/  FADD.FTZ R11, R6, R7 ;  /* 0x00000007060b7221 */ /* 0x000fce0000010000 */
.L_x_36:
[----:B------:R-:W-:-:S04]  /*27b0*/  HFMA2 R9, -RZ, RZ, 0, 0 ;  /* 0x00000000ff097431 */ /* 0x000fc800000001ff */
[----:B0-----:R-:W-:Y:S05]  /*27c0*/  RET.REL.NODEC R8 `(_Z18transpose_and_multPK6float2PS_iiS1_S1_S2_iii) ;  /* 0xffffffd8080c7950 */ /* 0x001fea0003c3ffff */
.L_x_37:
[----:B------:R-:W-:-:S00]  /*27d0*/  BRA `(.L_x_37) ;  /* 0xfffffffc00fc7947 */ /* 0x000fc0000383ffff */
[----:B------:R-:W-:-:S00]  /*27e0*/  NOP ;  /* 0x0000000000007918 */ /* 0x000fc00000000000 */
        /* <DEDUP_REMOVED lines=9> */
.L_x_350:


//--------------------- .text._Z29Ltriangle_complex_matrix_multPK6float2S1_PS_iii --------------------------
	.section	.text._Z29Ltriangle_complex_matrix_multPK6float2S1_PS_iii,"ax",@progbits
	.align	128
        .global         _Z29Ltriangle_complex_matrix_multPK6float2S1_PS_iii
        .type           _Z29Ltriangle_complex_matrix_multPK6float2S1_PS_iii,@function
        .size           _Z29Ltriangle_complex_matrix_multPK6float2S1_PS_iii,(.L_x_351 - _Z29Ltriangle_complex_matrix_multPK6float2S1_PS_iii)
        .other          _Z29Ltriangle_complex_matrix_multPK6float2S1_PS_iii,@"STO_CUDA_ENTRY STV_DEFAULT"
_Z29Ltriangle_complex_matrix_multPK6float2S1_PS_iii:
.text._Z29Ltriangle_complex_matrix_multPK6float2S1_PS_iii:
        /* <DEDUP_REMOVED lines=17> */
[----:B------:R-:W-:Y:S05]  /*0110*/  CALL.REL.NOINC `($__internal_1_$__cuda_sm3x_div_rn_noftz_f32_slowpath) ;  /* 0x0000001400387944 */ /* 0x000fea0003c00000 */
[----:B------:R-:W-:-:S07]  /*0120*/  MOV R4, R2 ;  /* 0x0000000200047202 */ /* 0x000fce0000000f00 */
.L_x_38:
[----:B------:R-:W0:Y:S01]  /*0130*/  LDCU UR7, c[0x0][0x364] ;  /* 0x00006c80ff0777ac */ /* 0x000e220008000800 */
[----:B------:R-:W-:Y:S01]  /*0140*/  F2I.CEIL.NTZ R0, R4 ;  /* 0x0000000400007305 */ /* 0x000fe2000020b100 */
[----:B------:R-:W0:Y:S01]  /*0150*/  LDCU UR6, c[0x0][0x374] ;  /* 0x00006e80ff0677ac */ /* 0x000e220008000800 */
[----:B------:R-:W1:Y:S01]  /*0160*/  LDCU UR8, c[0x0][0x3a0] ;  /* 0x00007400ff0877ac */ /* 0x000e620008000800 */
[----:B0-----:R-:W-:Y:S01]  /*0170*/  UIMAD UR6, UR7, UR6, URZ ;  /* 0x00000006070672a4 */ /* 0x001fe2000f8e02ff */
[----:B-1----:R-:W-:-:S05]  /*0180*/  I2FP.F32.S32 R2, UR8 ;  /* 0x0000000800027c45 */ /* 0x002fca0008201400 */
[----:B------:R-:W-:-:S04]  /*0190*/  I2FP.F32.U32 R3, UR6 ;  /* 0x0000000600037c45 */ /* 0x000fc80008201000 */
        /* <DEDUP_REMOVED lines=8> */
[----:B------:R-:W-:-:S07]  /*0220*/  MOV R4, 0x240 ;  /* 0x0000024000047802 */ /* 0x000fce0000000f00 */
[----:B------:R-:W-:Y:S05]  /*0230*/  CALL.REL.NOINC `($__internal_1_$__cuda_sm3x_div_rn_noftz_f32_slowpath) ;  /* 0x0000001000f07944 */ /* 0x000fea0003c00000 */
[----:B------:R-:W-:-:S07]  /*0240*/  MOV R5, R2 ;  /* 0x0000000200057202 */ /* 0x000fce0000000f00 */
.L_x_39:
[----:B------:R-:W0:Y:S01]  /*0250*/  S2R R9, SR_TID.X ;  /* 0x0000000000097919 */ /* 0x000e220000002100 */
[----:B------:R-:W-:Y:S01]  /*0260*/  ISETP.GE.AND P0, PT, R0, 0x1, PT ;  /* 0x000000010000780c */ /* 0x000fe20003f06270 */
[----:B------:R-:W0:Y:S01]  /*0270*/  S2R R2, SR_CTAID.X ;  /* 0x0000000000027919 */ /* 0x000e220000002500 */
[----:B------:R-:W1:Y:S01]  /*0280*/  S2R R3, SR_TID.Y ;  /* 0x0000000000037919 */ /* 0x000e620000002200 */
[----:B------:R-:W1:Y:S01]  /*0290*/  S2R R4, SR_CTAID.Y ;  /* 0x0000000000047919 */ /* 0x000e620000002600 */
[----:B0-----:R-:W-:Y:S02]  /*02a0*/  IMAD R9, R2, UR4, R9 ;  /* 0x0000000402097c24 */ /* 0x001fe4000f8e0209 */
[----:B-1----:R-:W-:-:S07]  /*02b0*/  IMAD R2, R4, UR7, R3 ;  /* 0x0000000704027c24 */ /* 0x002fce000f8e0203 */
[----:B------:R-:W-:Y:S05]  /*02c0*/  @!P0 EXIT ;  /* 0x000000000000894d */ /* 0x000fea0003800000 */
[----:B------:R-:W0:Y:S01]  /*02d0*/  LDCU UR7, c[0x0][0x39c] ;  /* 0x00007380ff0777ac */ /* 0x000e220008000800 */
[----:B------:R1:W2:Y:S01]  /*02e0*/  F2I.CEIL.NTZ R3, R5 ;  /* 0x0000000500037305 */ /* 0x0002a2000020b100 */
[----:B------:R-:W3:Y:S01]  /*02f0*/  LDCU.64 UR12, c[0x0][0x358] ;  /* 0x00006b00ff0c77ac */ /* 0x000ee20008000a00 */
[----:B0-----:R-:W-:-:S09]  /*0300*/  UISETP.GT.AND UP0, UPT, UR7, URZ, UPT ;  /* 0x000000ff0700728c */ /* 0x001fd2000bf04270 */
[----:B-123--:R-:W-:Y:S05]  /*0310*/  BRA.U UP0, `(.L_x_40) ;  /* 0x0000000500447547 */ /* 0x00efea000b800000 */
[----:B------:R-:W-:Y:S01]  /*0320*/  HFMA2 R14, -RZ, RZ, 0, 0 ;  /* 0x00000000ff0e7431 */ /* 0x000fe200000001ff */
[C---:B------:R-:W-:Y:S02]  /*0330*/  LOP3.LUT R16, R3.reuse, 0x3, RZ, 0xc0, !PT ;  /* 0x0000000303107812 */ /* 0x040fe400078ec0ff */
[----:B------:R-:W-:-:S07]  /*0340*/  LOP3.LUT R8, R3, 0x7ffffffc, RZ, 0xc0, !PT ;  /* 0x7ffffffc03087812 */ /* 0x000fce00078ec0ff */
.L_x_44:
[----:B------:R-:W-:-:S13]  /*0350*/  ISETP.GE.AND P0, PT, R3, 0x1, PT ;  /* 0x000000010300780c */ /* 0x000fda0003f06270 */
[----:B0-----:R-:W-:Y:S05]  /*0360*/  @!P0 BRA `(.L_x_41) ;  /* 0x0000000400208947 */ /* 0x001fea0003800000 */
[----:B------:R-:W-:Y:S01]  /*0370*/  ISETP.GE.U32.AND P0, PT, R3, 0x4, PT ;  /* 0x000000040300780c */ /* 0x000fe20003f06070 */
[----:B------:R-:W-:Y:S01]  /*0380*/  IMAD R15, R14, UR5, R9 ;  /* 0x000000050e0f7c24 */ /* 0x000fe2000f8e0209 */
[----:B------:R-:W-:-:S11]  /*0390*/  MOV R5, RZ ;  /* 0x000000ff00057202 */ /* 0x000fd60000000f00 */
[----:B------:R-:W-:Y:S05]  /*03a0*/  @!P0 BRA `(.L_x_42) ;  /* 0x0000000000948947 */ /* 0x000fea0003800000 */
[----:B------:R-:W-:Y:S01]  /*03b0*/  HFMA2 R17, -RZ, RZ, 0, 0 ;  /* 0x00000000ff117431 */ /* 0x000fe200000001ff */
[----:B------:R-:W0:Y:S01]  /*03c0*/  LDCU UR4, c[0x0][0x3a0] ;  /* 0x00007400ff0477ac */ /* 0x000e220008000800 */
[----:B------:R-:W1:Y:S05]  /*03d0*/  LDCU UR7, c[0x0][0x398] ;  /* 0x00007300ff0777ac */ /* 0x000e6a0008000800 */
.L_x_43:
[----:B------:R-:W-:Y:S01]  /*03e0*/  IMAD R18, R17, UR6, R2 ;  /* 0x0000000611127c24 */ /* 0x000fe2000f8e0202 */
[----:B-1----:R-:W-:Y:S02]  /*03f0*/  ISETP.GE.AND P2, PT, R15, UR7, PT ;  /* 0x000000070f007c0c */ /* 0x002fe4000bf46270 */
[----:B------:R-:W-:Y:S02]  /*0400*/  IADD3 R17, PT, PT, R17, 0x4, RZ ;  /* 0x0000000411117810 */ /* 0x000fe40007ffe0ff */
[----:B------:R-:W-:Y:S02]  /*0410*/  IADD3 R20, PT, PT, R18, UR6, RZ ;  /* 0x0000000612147c10 */ /* 0x000fe4000fffe0ff */
[----:B------:R-:W-:Y:S02]  /*0420*/  ISETP.GE.AND P3, PT, R15, R18, PT ;  /* 0x000000120f00720c */ /* 0x000fe40003f66270 */
[----:B------:R-:W-:Y:S02]  /*0430*/  IADD3 R22, PT, PT, R20, UR6, RZ ;  /* 0x0000000614167c10 */ /* 0x000fe4000fffe0ff */
[----:B0-----:R-:W-:-:S02]  /*0440*/  ISETP.LT.AND P3, PT, R18, UR4, P3 ;  /* 0x0000000412007c0c */ /* 0x001fc40009f61270 */
[----:B------:R-:W-:Y:S02]  /*0450*/  IADD3 R24, PT, PT, R22, UR6, RZ ;  /* 0x0000000616187c10 */ /* 0x000fe4000fffe0ff */
[----:B------:R-:W-:Y:S02]  /*0460*/  ISETP.GE.OR P0, PT, R20, UR4, P2 ;  /* 0x0000000414007c0c */ /* 0x000fe40009706670 */
[----:B------:R-:W-:Y:S02]  /*0470*/  ISETP.GE.OR P1, PT, R22, UR4, P2 ;  /* 0x0000000416007c0c */ /* 0x000fe40009726670 */
[----:B------:R-:W-:Y:S02]  /*0480*/  ISETP.GE.OR P2, PT, R24, UR4, P2 ;  /* 0x0000000418007c0c */ /* 0x000fe40009746670 */
[C---:B------:R-:W-:Y:S02]  /*0490*/  ISETP.GE.OR P3, PT, R15.reuse, UR7, !P3 ;  /* 0x000000070f007c0c */ /* 0x040fe4000df66670 */
[----:B------:R-:W-:-:S02]  /*04a0*/  ISETP.LT.OR P0, PT, R15, R20, P0 ;  /* 0x000000140f00720c */ /* 0x000fc40000701670 */
[C---:B------:R-:W-:Y:S02]  /*04b0*/  ISETP.LT.OR P1, PT, R15.reuse, R22, P1 ;  /* 0x000000160f00720c */ /* 0x040fe40000f21670 */
[----:B------:R-:W-:-:S07]  /*04c0*/  ISETP.LT.OR P2, PT, R15, R24, P2 ;  /* 0x000000180f00720c */ /* 0x000fce0001741670 */
        /* <DEDUP_REMOVED lines=12> */
[----:B------:R-:W-:Y:S01]  /*0590*/  ISETP.NE.AND P0, PT, R17, R8, PT ;  /* 0x000000081100720c */ /* 0x000fe20003f05270 */
[----:B--2---:R-:W-:-:S05]  /*05a0*/  @!P1 IMAD.WIDE R10, R23, 0x8, R10 ;  /* 0x00000008170a9825 */ /* 0x004fca00078e020a */
[----:B------:R4:W-:Y:S01]  /*05b0*/  @!P1 STG.E.64 desc[UR12][R10.64], RZ ;  /* 0x000000ff0a009986 */ /* 0x0009e2000c101b0c */
[----:B---3--:R-:W-:-:S05]  /*05c0*/  @!P2 IMAD.WIDE R4, R25, 0x8, R4 ;  /* 0x000000081904a825 */ /* 0x008fca00078e0204 */
[----:B------:R4:W-:Y:S01]  /*05d0*/  @!P2 STG.E.64 desc[UR12][R4.64], RZ ;  /* 0x000000ff0400a986 */ /* 0x0009e2000c101b0c */
[----:B------:R-:W-:Y:S05]  /*05e0*/  @P0 BRA `(.L_x_43) ;  /* 0xfffffffc007c0947 */ /* 0x000fea000383ffff */
[----:B----4-:R-:W-:-:S07]  /*05f0*/  MOV R5, R8 ;  /* 0x0000000800057202 */ /* 0x010fce0000000f00 */
.L_x_42:
[----:B------:R-:W-:-:S13]  /*0600*/  ISETP.NE.AND P0, PT, R16, RZ, PT ;  /* 0x000000ff1000720c */ /* 0x000fda0003f05270 */
[----:B------:R-:W-:Y:S05]  /*0610*/  @!P0 BRA `(.L_x_41) ;  /* 0x0000000000748947 */ /* 0x000fea0003800000 */
[----:B------:R-:W0:Y:S01]  /*0620*/  LDCU UR4, c[0x0][0x3a0] ;  /* 0x00007400ff0477ac */ /* 0x000e220008000800 */
[----:B------:R-:W-:Y:S01]  /*0630*/  IMAD R6, R5, UR6, R2 ;  /* 0x0000000605067c24 */ /* 0x000fe2000f8e0202 */
[----:B------:R-:W1:Y:S04]  /*0640*/  LDCU UR7, c[0x0][0x398] ;  /* 0x00007300ff0777ac */ /* 0x000e680008000800 */
[----:B------:R-:W-:-:S04]  /*0650*/  ISETP.GE.AND P0, PT, R15, R6, PT ;  /* 0x000000060f00720c */ /* 0x000fc80003f06270 */
[----:B0-----:R-:W-:-:S04]  /*0660*/  ISETP.LT.AND P0, PT, R6, UR4, P0 ;  /* 0x0000000406007c0c */ /* 0x001fc80008701270 */
[----:B-1----:R-:W-:-:S13]  /*0670*/  ISETP.GE.OR P0, PT, R15, UR7, !P0 ;  /* 0x000000070f007c0c */ /* 0x002fda000c706670 */
[----:B------:R-:W0:Y:S01]  /*0680*/  @!P0 LDC.64 R4, c[0x0][0x390] ;  /* 0x0000e400ff048b82 */ /* 0x000e220000000a00 */
[----:B------:R-:W-:-:S04]  /*0690*/  @!P0 IMAD R7, R6, UR7, R15 ;  /* 0x0000000706078c24 */ /* 0x000fc8000f8e020f */
[----:B0-----:R-:W-:-:S05]  /*06a0*/  @!P0 IMAD.WIDE R4, R7, 0x8, R4 ;  /* 0x0000000807048825 */ /* 0x001fca00078e0204 */
[----:B------:R0:W-:Y:S01]  /*06b0*/  @!P0 STG.E.64 desc[UR12][R4.64], RZ ;  /* 0x000000ff04008986 */ /* 0x0001e2000c101b0c */
[----:B------:R-:W-:-:S13]  /*06c0*/  ISETP.NE.AND P0, PT, R16, 0x1, PT ;  /* 0x000000011000780c */ /* 0x000fda0003f05270 */
[----:B0-----:R-:W-:Y:S05]  /*06d0*/  @!P0 BRA `(.L_x_41) ;  /* 0x0000000000448947 */ /* 0x001fea0003800000 */
[----:B------:R-:W-:Y:S02]  /*06e0*/  ISETP.GE.AND P1, PT, R15, UR7, PT ;  /* 0x000000070f007c0c */ /* 0x000fe4000bf26270 */
[----:B------:R-:W-:-:S04]  /*06f0*/  IADD3 R6, PT, PT, R6, UR6, RZ ;  /* 0x0000000606067c10 */ /* 0x000fc8000fffe0ff */
[----:B------:R-:W-:-:S04]  /*0700*/  ISETP.GE.OR P0, PT, R6, UR4, P1 ;  /* 0x0000000406007c0c */ /* 0x000fc80008f06670 */
[----:B------:R-:W-:-:S13]  /*0710*/  ISETP.LT.OR P0, PT, R15, R6, P0 ;  /* 0x000000060f00720c */ /* 0x000fda0000701670 */
[----:B------:R-:W0:Y:S01]  /*0720*/  @!P0 LDC.64 R4, c[0x0][0x390] ;  /* 0x0000e400ff048b82 */ /* 0x000e220000000a00 */
[----:B------:R-:W-:-:S04]  /*0730*/  @!P0 IMAD R7, R6, UR7, R15 ;  /* 0x0000000706078c24 */ /* 0x000fc8000f8e020f */
[----:B0-----:R-:W-:-:S05]  /*0740*/  @!P0 IMAD.WIDE R4, R7, 0x8, R4 ;  /* 0x0000000807048825 */ /* 0x001fca00078e0204 */
[----:B------:R0:W-:Y:S01]  /*0750*/  @!P0 STG.E.64 desc[UR12][R4.64], RZ ;  /* 0x000000ff04008986 */ /* 0x0001e2000c101b0c */
[----:B------:R-:W-:-:S13]  /*0760*/  ISETP.NE.AND P0, PT, R16, 0x2, PT ;  /* 0x000000021000780c */ /* 0x000fda0003f05270 */
[----:B0-----:R-:W-:Y:S05]  /*0770*/  @!P0 BRA `(.L_x_41) ;  /* 0x00000000001c8947 */ /* 0x001fea0003800000 */
[----:B------:R-:W-:-:S04]  /*0780*/  IADD3 R6, PT, PT, R6, UR6, RZ ;  /* 0x0000000606067c10 */ /* 0x000fc8000fffe0ff */
[----:B------:R-:W-:-:S04]  /*0790*/  ISETP.GE.OR P0, PT, R6, UR4, P1 ;  /* 0x0000000406007c0c */ /* 0x000fc80008f06670 */
[----:B------:R-:W-:-:S13]  /*07a0*/  ISETP.LT.OR P0, PT, R15, R6, P0 ;  /* 0x000000060f00720c */ /* 0x000fda0000701670 */
[----:B------:R-:W0:Y:S01]  /*07b0*/  @!P0 LDC.64 R4, c[0x0][0x390] ;  /* 0x0000e400ff048b82 */ /* 0x000e220000000a00 */
[----:B------:R-:W-:-:S04]  /*07c0*/  @!P0 IMAD R15, R6, UR7, R15 ;  /* 0x00000007060f8c24 */ /* 0x000fc8000f8e020f */
[----:B0-----:R-:W-:-:S05]  /*07d0*/  @!P0 IMAD.WIDE R4, R15, 0x8, R4 ;  /* 0x000000080f048825 */ /* 0x001fca00078e0204 */
[----:B------:R0:W-:Y:S02]  /*07e0*/  @!P0 STG.E.64 desc[UR12][R4.64], RZ ;  /* 0x000000ff04008986 */ /* 0x0001e4000c101b0c */
.L_x_41:
[----:B------:R-:W-:-:S04]  /*07f0*/  IADD3 R14, PT, PT, R14, 0x1, RZ ;  /* 0x000000010e0e7810 */ /* 0x000fc80007ffe0ff */
[----:B------:R-:W-:-:S13]  /*0800*/  ISETP.NE.AND P0, PT, R14, R0, PT ;  /* 0x000000000e00720c */ /* 0x000fda0003f05270 */
[----:B------:R-:W-:Y:S05]  /*0810*/  @P0 BRA `(.L_x_44) ;  /* 0xfffffff800cc0947 */ /* 0x000fea000383ffff */
[----:B------:R-:W-:Y:S05]  /*0820*/  EXIT ;  /* 0x000000000000794d */ /* 0x000fea0003800000 */
.L_x_40:
[----:B------:R-:W-:Y:S01]  /*0830*/  HFMA2 R4, -RZ, RZ, 0, 0 ;  /* 0x00000000ff047431 */ /* 0x000fe200000001ff */
[----:B------:R-:W-:-:S12]  /*0840*/  ULOP3.LUT UR7, UR7, 0x7, URZ, 0xc0, !UPT ;  /* 0x0000000707077892 */ /* 0x000fd8000f8ec0ff */
.L_x_54:
[----:B------:R-:W-:-:S13]  /*0850*/  ISETP.GT.AND P0, PT, R3, RZ, PT ;  /* 0x000000ff0300720c */ /* 0x000fda0003f04270 */
[----:B0-----:R-:W-:Y:S05]  /*0860*/  @!P0 BRA `(.L_x_45) ;  /* 0x0000000c00548947 */ /* 0x001fea0003800000 */
[----:B------:R-:W-:Y:S01]  /*0870*/  IMAD R5, R4, UR5, R9 ;  /* 0x0000000504057c24 */ /* 0x000fe2000f8e0209 */
[----:B------:R-:W-:-:S07]  /*0880*/  MOV R6, RZ ;  /* 0x000000ff00067202 */ /* 0x000fce0000000f00 */
.L_x_53:
[----:B0-----:R-:W0:Y:S01]  /*0890*/  LDC R8, c[0x0][0x398] ;  /* 0x0000e600ff087b82 */ /* 0x001e220000000800 */
[----:B------:R-:W1:Y:S01]  /*08a0*/  LDCU UR4, c[0x0][0x3a0] ;  /* 0x00007400ff0477ac */ /* 0x000e620008000800 */
[C---:B------:R-:W-:Y:S01]  /*08b0*/  IMAD R24, R6.reuse, UR6, R2 ;  /* 0x0000000606187c24 */ /* 0x040fe2000f8e0202 */
[----:B------:R-:W-:Y:S01]  /*08c0*/  IADD3 R6, PT, PT, R6, 0x1, RZ ;  /* 0x0000000106067810 */ /* 0x000fe20007ffe0ff */
[----:B------:R-:W-:Y:S03]  /*08d0*/  BSSY.RECONVERGENT B0, `(.L_x_46) ;  /* 0x00000cd000007945 */ /* 0x000fe60003800200 */
[----:B------:R-:W-:Y:S02]  /*08e0*/  ISETP.NE.AND P1, PT, R6, R3, PT ;  /* 0x000000030600720c */ /* 0x000fe40003f25270 */
[----:B0-----:R-:W-:-:S04]  /*08f0*/  ISETP.GE.AND P0, PT, R5, R8, PT ;  /* 0x000000080500720c */ /* 0x001fc80003f06270 */
[----:B-1----:R-:W-:-:S04]  /*0900*/  ISETP.LT.AND P0, PT, R24, UR4, !P0 ;  /* 0x0000000418007c0c */ /* 0x002fc8000c701270 */
[----:B------:R-:W-:-:S13]  /*0910*/  ISETP.GE.AND P0, PT, R5, R24, P0 ;  /* 0x000000180500720c */ /* 0x000fda0000706270 */
[----:B------:R-:W-:Y:S05]  /*0920*/  @!P0 BRA `(.L_x_47) ;  /* 0x0000000c001c8947 */ /* 0x000fea0003800000 */
[----:B------:R-:W0:Y:S01]  /*0930*/  LDCU UR8, c[0x0][0x39c] ;  /* 0x00007380ff0877ac */ /* 0x000e220008000800 */
[----:B------:R-:W-:Y:S01]  /*0940*/  CS2R R10, SRZ ;  /* 0x00000000000a7805 */ /* 0x000fe2000001ff00 */
[----:B------:R-:W-:Y:S01]  /*0950*/  UMOV UR4, URZ ;  /* 0x000000ff00047c82 */ /* 0x000fe20008000000 */
[----:B0-----:R-:W-:Y:S02]  /*0960*/  UISETP.GE.U32.AND UP0, UPT, UR8, 0x8, UPT ;  /* 0x000000080800788c */ /* 0x001fe4000bf06070 */
[----:B------:R-:W-:-:S07]  /*0970*/  IMAD R7, R24, UR8, RZ ;  /* 0x0000000818077c24 */ /* 0x000fce000f8e02ff */
[----:B------:R-:W-:Y:S05]  /*0980*/  BRA.U !UP0, `(.L_x_48) ;  /* 0x00000005085c7547 */ /* 0x000fea000b800000 */
[----:B------:R-:W0:Y:S01]  /*0990*/  LDC.64 R12, c[0x0][0x388] ;  /* 0x0000e200ff0c7b82 */ /* 0x000e220000000a00 */
[----:B------:R-:W-:Y:S01]  /*09a0*/  HFMA2 R11, -RZ, RZ, 0, 0 ;  /* 0x00000000ff0b7431 */ /* 0x000fe200000001ff */
[----:B------:R-:W-:Y:S01]  /*09b0*/  ULOP3.LUT UR4, UR8, 0x7ffffff8, URZ, 0xc0, !UPT ;  /* 0x7ffffff808047892 */ /* 0x000fe2000f8ec0ff */
[----:B------:R-:W-:-:S03]  /*09c0*/  MOV R21, R5 ;  /* 0x0000000500157202 */ /* 0x000fc60000000f00 */
[----:B------:R-:W-:Y:S02]  /*09d0*/  UIADD3 UR9, UPT, UPT, -UR4, URZ, URZ ;  /* 0x000000ff04097290 */ /* 0x000fe4000fffe1ff */
[----:B------:R-:W1:Y:S01]  /*09e0*/  LDC.64 R22, c[0x0][0x380] ;  /* 0x0000e000ff167b82 */ /* 0x000e620000000a00 */
[----:B0-----:R-:W-:-:S03]  /*09f0*/  IMAD.WIDE.U32 R12, R7, 0x8, R12 ;  /* 0x00000008070c7825 */ /* 0x001fc600078e000c */
[----:B------:R-:W-:-:S04]  /*0a00*/  IADD3 R26, P0, PT, R12, 0x20, RZ ;  /* 0x000000200c1a7810 */ /* 0x000fc80007f1e0ff */
[----:B------:R-:W-:-:S09]  /*0a10*/  IADD3.X R27, PT, PT, RZ, R13, RZ, P0, !PT ;  /* 0x0000000dff1b7210 */ /* 0x000fd200007fe4ff */
.L_x_49:
[----:B-1----:R-:W-:Y:S01]  /*0a20*/  IMAD.WIDE R30, R21, 0x8, R22 ;  /* 0x00000008151e7825 */ /* 0x002fe200078e0216 */
[----:B------:R-:W2:Y:S04]  /*0a30*/  LDG.E.64 R14, desc[UR12][R26.64+-0x20] ;  /* 0xffffe00c1a0e7981 */ /* 0x000ea8000c1e1b00 */
[----:B------:R0:W2:Y:S01]  /*0a40*/  LDG.E.64 R12, desc[UR12][R30.64] ;  /* 0x0000000c1e0c7981 */ /* 0x0000a2000c1e1b00 */
[----:B------:R-:W-:-:S03]  /*0a50*/  IMAD.WIDE R28, R8, 0x8, R30 ;  /* 0x00000008081c7825 */ /* 0x000fc600078e021e */
[----:B------:R-:W3:Y:S04]  /*0a60*/  LDG.E.64 R16, desc[UR12][R26.64+-0x18] ;  /* 0xffffe80c1a107981 */ /* 0x000ee8000c1e1b00 */
[----:B------:R1:W3:Y:S01]  /*0a70*/  LDG.E.64 R18, desc[UR12][R28.64] ;  /* 0x0000000c1c127981 */ /* 0x0002e2000c1e1b00 */
[----:B0-----:R-:W-:-:S04]  /*0a80*/  IMAD.WIDE R30, R8, 0x8, R28 ;  /* 0x00000008081e7825 */ /* 0x001fc800078e021c */
[----:B-1----:R-:W-:-:S04]  /*0a90*/  IMAD.WIDE R28, R8, 0x8, R30 ;  /* 0x00000008081c7825 */ /* 0x002fc800078e021e */
[-C--:B--2---:R-:W-:Y:S01]  /*0aa0*/  FMUL R25, R13, R15.reuse ;  /* 0x0000000f0d197220 */ /* 0x084fe20000400000 */
[----:B------:R-:W-:-:S03]  /*0ab0*/  FMUL R20, R12, R15 ;  /* 0x0000000f0c147220 */ /* 0x000fc60000400000 */
[-C--:B------:R-:W-:Y:S01]  /*0ac0*/  FFMA R25, R12, R14.reuse, -R25 ;  /* 0x0000000e0c197223 */ /* 0x080fe20000000819 */
[----:B------:R-:W-:Y:S02]  /*0ad0*/  FFMA R20, R13, R14, R20 ;  /* 0x0000000e0d147223 */ /* 0x000fe40000000014 */
[----:B------:R-:W2:Y:S01]  /*0ae0*/  LDG.E.64 R14, desc[UR12][R30.64] ;  /* 0x0000000c1e0e7981 */ /* 0x000ea2000c1e1b00 */
[-C--:B---3--:R-:W-:Y:S01]  /*0af0*/  FMUL R13, R19, R17.reuse ;  /* 0x00000011130d7220 */ /* 0x088fe20000400000 */
[----:B------:R-:W-:-:S03]  /*0b00*/  FMUL R12, R18, R17 ;  /* 0x00000011120c7220 */ /* 0x000fc60000400000 */
[-C--:B------:R-:W-:Y:S01]  /*0b10*/  FFMA R17, R18, R16.reuse, -R13 ;  /* 0x0000001012117223 */ /* 0x080fe2000000080d */
[----:B------:R-:W-:Y:S02]  /*0b20*/  FFMA R19, R19, R16, R12 ;  /* 0x0000001013137223 */ /* 0x000fe4000000000c */
[----:B------:R-:W2:Y:S01]  /*0b30*/  LDG.E.64 R12, desc[UR12][R26.64+-0x10] ;  /* 0xfffff00c1a0c7981 */ /* 0x000ea2000c1e1b00 */
[----:B------:R-:W-:Y:S01]  /*0b40*/  FADD R10, R25, R10 ;  /* 0x0000000a190a7221 */ /* 0x000fe20000000000 */
[----:B------:R-:W-:-:S03]  /*0b50*/  FADD R20, R20, R11 ;  /* 0x0000000b14147221 */ /* 0x000fc60000000000 */
[----:B------:R-:W-:Y:S02]  /*0b60*/  FADD R18, R10, R17 ;  /* 0x000000110a127221 */ /* 0x000fe40000000000 */
[----:B------:R-:W3:Y:S04]  /*0b70*/  LDG.E.64 R10, desc[UR12][R26.64+-0x8] ;  /* 0xfffff80c1a0a7981 */ /* 0x000ee8000c1e1b00 */
[----:B------:R-:W3:Y:S01]  /*0b80*/  LDG.E.64 R16, desc[UR12][R28.64] ;  /* 0x0000000c1c107981 */ /* 0x000ee2000c1e1b00 */
[----:B------:R-:W-:Y:S01]  /*0b90*/  FADD R19, R20, R19 ;  /* 0x0000001314137221 */ /* 0x000fe20000000000 */
[-C--:B--2---:R-:W-:Y:S01]  /*0ba0*/  FMUL R25, R15, R13.reuse ;  /* 0x0000000d0f197220 */ /* 0x084fe20000400000 */
[----:B------:R-:W-:-:S03]  /*0bb0*/  FMUL R32, R14, R13 ;  /* 0x0000000d0e207220 */ /* 0x000fc60000400000 */
[-C--:B------:R-:W-:Y:S01]  /*0bc0*/  FFMA R25, R14, R12.reuse, -R25 ;  /* 0x0000000c0e197223 */ /* 0x080fe20000000819 */
[----:B------:R-:W-:-:S03]  /*0bd0*/  FFMA R32, R15, R12, R32 ;  /* 0x0000000c0f207223 */ /* 0x000fc60000000020 */
[----:B------:R-:W-:Y:S01]  /*0be0*/  FADD R20, R18, R25 ;  /* 0x0000001912147221 */ /* 0x000fe20000000000 */
[----:B------:R-:W-:Y:S01]  /*0bf0*/  FADD R18, R19, R32 ;  /* 0x0000002013127221 */ /* 0x000fe20000000000 */
[----:B------:R-:W-:-:S04]  /*0c00*/  IMAD.WIDE R32, R8, 0x8, R28 ;  /* 0x0000000808207825 */ /* 0x000fc800078e021c */
[-C--:B---3--:R-:W-:Y:S01]  /*0c10*/  FMUL R12, R16, R11.reuse ;  /* 0x0000000b100c7220 */ /* 0x088fe20000400000 */
[----:B------:R-:W-:-:S03]  /*0c20*/  FMUL R15, R17, R11 ;  /* 0x0000000b110f7220 */ /* 0x000fc60000400000 */
[-C--:B------:R-:W-:Y:S01]  /*0c30*/  FFMA R25, R17, R10.reuse, R12 ;  /* 0x0000000a11197223 */ /* 0x080fe2000000000c */
[----:B------:R-:W-:Y:S01]  /*0c40*/  FFMA R15, R16, R10, -R15 ;  /* 0x0000000a100f7223 */ /* 0x000fe2000000080f */
[----:B------:R0:W2:Y:S04]  /*0c50*/  LDG.E.64 R12, desc[UR12][R32.64] ;  /* 0x0000000c200c7981 */ /* 0x0000a8000c1e1b00 */
[----:B------:R-:W2:Y:S01]  /*0c60*/  LDG.E.64 R10, desc[UR12][R26.64] ;  /* 0x0000000c1a0a7981 */ /* 0x000ea2000c1e1b00 */
[----:B------:R-:W-:-:S04]  /*0c70*/  IMAD.WIDE R30, R8, 0x8, R32 ;  /* 0x00000008081e7825 */ /* 0x000fc800078e0220 */
[----:B------:R-:W-:Y:S02]  /*0c80*/  FADD R20, R20, R15 ;  /* 0x0000000f14147221 */ /* 0x000fe40000000000 */
[----:B------:R-:W3:Y:S04]  /*0c90*/  LDG.E.64 R14, desc[UR12][R26.64+0x8] ;  /* 0x0000080c1a0e7981 */ /* 0x000ee8000c1e1b00 */
[----:B------:R-:W3:Y:S01]  /*0ca0*/  LDG.E.64 R16, desc[UR12][R30.64] ;  /* 0x0000000c1e107981 */ /* 0x000ee2000c1e1b00 */
[----:B0-----:R-:W-:-:S04]  /*0cb0*/  IMAD.WIDE R32, R8, 0x8, R30 ;  /* 0x0000000808207825 */ /* 0x001fc800078e021e */
[-C--:B--2---:R-:W-:Y:S01]  /*0cc0*/  FMUL R19, R13, R11.reuse ;  /* 0x0000000b0d137220 */ /* 0x084fe20000400000 */
[----:B------:R-:W-:-:S03]  /*0cd0*/  FMUL R28, R12, R11 ;  /* 0x0000000b0c1c7220 */ /* 0x000fc60000400000 */
[-C--:B------:R-:W-:Y:S01]  /*0ce0*/  FFMA R11, R12, R10.reuse, -R19 ;  /* 0x0000000a0c0b7223 */ /* 0x080fe20000000813 */
[----:B------:R-:W-:Y:S01]  /*0cf0*/  FFMA R19, R13, R10, R28 ;  /* 0x0000000a0d137223 */ /* 0x000fe2000000001c */
[----:B------:R-:W-:Y:S01]  /*0d00*/  FADD R28, R18, R25 ;  /* 0x00000019121c7221 */ /* 0x000fe20000000000 */
[----:B------:R-:W2:Y:S01]  /*0d10*/  LDG.E.64 R12, desc[UR12][R32.64] ;  /* 0x0000000c200c7981 */ /* 0x000ea2000c1e1b00 */
[----:B------:R-:W-:Y:S01]  /*0d20*/  FADD R18, R20, R11 ;  /* 0x0000000b14127221 */ /* 0x000fe20000000000 */
[CC--:B---3--:R-:W-:Y:S01]  /*0d30*/  FMUL R25, R17.reuse, R15.reuse ;  /* 0x0000000f11197220 */ /* 0x0c8fe20000400000 */
[C---:B------:R-:W-:Y:S01]  /*0d40*/  FMUL R20, R16.reuse, R15 ;  /* 0x0000000f10147220 */ /* 0x040fe20000400000 */
[----:B------:R-:W2:Y:S02]  /*0d50*/  LDG.E.64 R10, desc[UR12][R26.64+0x10] ;  /* 0x0000100c1a0a7981 */ /* 0x000ea4000c1e1b00 */
[-C--:B------:R-:W-:Y:S01]  /*0d60*/  FFMA R25, R16, R14.reuse, -R25 ;  /* 0x0000000e10197223 */ /* 0x080fe20000000819 */
[----:B------:R-:W-:Y:S01]  /*0d70*/  FFMA R20, R17, R14, R20 ;  /* 0x0000000e11147223 */ /* 0x000fe20000000014 */
[----:B------:R-:W-:Y:S01]  /*0d80*/  IMAD.WIDE R14, R8, 0x8, R32 ;  /* 0x00000008080e7825 */ /* 0x000fe200078e0220 */
[----:B------:R0:W3:Y:S05]  /*0d90*/  LDG.E.64 R16, desc[UR12][R26.64+0x18] ;  /* 0x0000180c1a107981 */ /* 0x0000ea000c1e1b00 */
[----:B------:R-:W3:Y:S01]  /*0da0*/  LDG.E.64 R14, desc[UR12][R14.64] ;  /* 0x0000000c0e0e7981 */ /* 0x000ee2000c1e1b00 */
[----:B------:R-:W-:Y:S01]  /*0db0*/  UIADD3 UR9, UPT, UPT, UR9, 0x8, URZ ;  /* 0x0000000809097890 */ /* 0x000fe2000fffe0ff */
[----:B------:R-:W-:Y:S01]  /*0dc0*/  FADD R19, R28, R19 ;  /* 0x000000131c137221 */ /* 0x000fe20000000000 */
[----:B------:R-:W-:-:S02]  /*0dd0*/  FADD R25, R18, R25 ;  /* 0x0000001912197221 */ /* 0x000fc40000000000 */
[----:B------:R-:W-:Y:S01]  /*0de0*/  UISETP.NE.AND UP0, UPT, UR9, URZ, UPT ;  /* 0x000000ff0900728c */ /* 0x000fe2000bf05270 */
[----:B------:R-:W-:Y:S01]  /*0df0*/  FADD R19, R19, R20 ;  /* 0x0000001413137221 */ /* 0x000fe20000000000 */
[----:B0-----:R-:W-:Y:S02]  /*0e00*/  IADD3 R26, P0, PT, R26, 0x40, RZ ;  /* 0x000000401a1a7810 */ /* 0x001fe40007f1e0ff */
[----:B------:R-:W-:Y:S02]  /*0e10*/  LEA R21, R8, R21, 0x3 ;  /* 0x0000001508157211 */ /* 0x000fe400078e18ff */
[----:B------:R-:W-:Y:S01]  /*0e20*/  IADD3.X R27, PT, PT, RZ, R27, RZ, P0, !PT ;  /* 0x0000001bff1b7210 */ /* 0x000fe200007fe4ff */
[-C--:B--2---:R-:W-:Y:S01]  /*0e30*/  FMUL R29, R13, R11.reuse ;  /* 0x0000000b0d1d7220 */ /* 0x084fe20000400000 */
[----:B------:R-:W-:-:S03]  /*0e40*/  FMUL R28, R12, R11 ;  /* 0x0000000b0c1c7220 */ /* 0x000fc60000400000 */
[-C--:B------:R-:W-:Y:S01]  /*0e50*/  FFMA R12, R12, R10.reuse, -R29 ;  /* 0x0000000a0c0c7223 */ /* 0x080fe2000000081d */
[----:B------:R-:W-:Y:S01]  /*0e60*/  FFMA R28, R13, R10, R28 ;  /* 0x0000000a0d1c7223 */ /* 0x000fe2000000001c */
[-C--:B---3--:R-:W-:Y:S01]  /*0e70*/  FMUL R11, R15, R17.reuse ;  /* 0x000000110f0b7220 */ /* 0x088fe20000400000 */
[C---:B------:R-:W-:Y:S01]  /*0e80*/  FMUL R10, R14.reuse, R17 ;  /* 0x000000110e0a7220 */ /* 0x040fe20000400000 */
[----:B------:R-:W-:Y:S01]  /*0e90*/  FADD R12, R25, R12 ;  /* 0x0000000c190c7221 */ /* 0x000fe20000000000 */
[----:B------:R-:W-:Y:S01]  /*0ea0*/  FADD R19, R19, R28 ;  /* 0x0000001c13137221 */ /* 0x000fe20000000000 */
[-C--:B------:R-:W-:Y:S01]  /*0eb0*/  FFMA R11, R14, R16.reuse, -R11 ;  /* 0x000000100e0b7223 */ /* 0x080fe2000000080b */
[----:B------:R-:W-:-:S03]  /*0ec0*/  FFMA R16, R15, R16, R10 ;  /* 0x000000100f107223 */ /* 0x000fc6000000000a */
[----:B------:R-:W-:Y:S01]  /*0ed0*/  FADD R10, R12, R11 ;  /* 0x0000000b0c0a7221 */ /* 0x000fe20000000000 */
[----:B------:R-:W-:Y:S01]  /*0ee0*/  FADD R11, R19, R16 ;  /* 0x00000010130b7221 */ /* 0x000fe20000000000 */
[----:B------:R-:W-:Y:S06]  /*0ef0*/  BRA.U UP0, `(.L_x_49) ;  /* 0xfffffff900c87547 */ /* 0x000fec000b83ffff */
.L_x_48:
[----:B------:R-:W-:-:S09]  /*0f00*/  UISETP.NE.AND UP0, UPT, UR7, URZ, UPT ;  /* 0x000000ff0700728c */ /* 0x000fd2000bf05270 */
[----:B------:R-:W-:Y:S05]  /*0f10*/  BRA.U !UP0, `(.L_x_50) ;  /* 0x0000000508907547 */ /* 0x000fea000b800000 */
[----:B------:R-:W-:Y:S02]  /*0f20*/  UIADD3 UR9, UPT, UPT, UR7, -0x1, URZ ;  /* 0xffffffff07097890 */ /* 0x000fe4000fffe0ff */
[----:B------:R-:W-:Y:S02]  /*0f30*/  ULOP3.LUT UP1, UR10, UR8, 0x3, URZ, 0xc0, !UPT ;  /* 0x00000003080a7892 */ /* 0x000fe4000f82c0ff */
[----:B------:R-:W-:-:S09]  /*0f40*/  UISETP.GE.U32.AND UP0, UPT, UR9, 0x3, UPT ;  /* 0x000000030900788c */ /* 0x000fd2000bf06070 */
[----:B------:R-:W-:Y:S05]  /*0f50*/  BRA.U !UP0, `(.L_x_51) ;  /* 0x0000000108bc7547 */ /* 0x000fea000b800000 */
[----:B------:R-:W0:Y:S01]  /*0f60*/  LDC.64 R16, c[0x0][0x380] ;  /* 0x0000e000ff107b82 */ /* 0x000e220000000a00 */
[----:B------:R-:W1:Y:S01]  /*0f70*/  LDCU.64 UR14, c[0x0][0x388] ;  /* 0x00007100ff0e77ac */ /* 0x000e620008000a00 */
[----:B------:R-:W-:Y:S01]  /*0f80*/  IMAD R13, R8, UR4, R5 ;  /* 0x00000004080d7c24 */ /* 0x000fe2000f8e0205 */
[C---:B------:R-:W-:Y:S02]  /*0f90*/  IADD3 R12, P0, PT, R7.reuse, UR4, RZ ;  /* 0x00000004070c7c10 */ /* 0x040fe4000ff1e0ff */
[----:B------:R-:W-:-:S03]  /*0fa0*/  IADD3 R15, PT, PT, R7, UR4, RZ ;  /* 0x00000004070f7c10 */ /* 0x000fc6000fffe0ff */
[----:B------:R-:W2:Y:S01]  /*0fb0*/  LDC.64 R18, c[0x0][0x388] ;  /* 0x0000e200ff127b82 */ /* 0x000ea20000000a00 */
[----:B0-----:R-:W-:Y:S01]  /*0fc0*/  IMAD.WIDE R16, R13, 0x8, R16 ;  /* 0x000000080d107825 */ /* 0x001fe200078e0210 */
[----:B------:R-:W-:Y:S02]  /*0fd0*/  IADD3.X R13, PT, PT, RZ, RZ, RZ, P0, !PT ;  /* 0x000000ffff0d7210 */ /* 0x000fe400007fe4ff */
[----:B-1----:R-:W-:Y:S01]  /*0fe0*/  LEA R26, P0, R12, UR14, 0x3 ;  /* 0x0000000e0c1a7c11 */ /* 0x002fe2000f8018ff */
[----:B------:R-:W-:-:S03]  /*0ff0*/  IMAD.WIDE R20, R8, 0x8, R16 ;  /* 0x0000000808147825 */ /* 0x000fc600078e0210 */
[----:B------:R-:W-:Y:S01]  /*1000*/  LEA.HI.X R27, R12, UR15, R13, 0x3, P0 ;  /* 0x0000000f0c1b7c11 */ /* 0x000fe200080f1c0d */
[----:B------:R-:W3:Y:S01]  /*1010*/  LDG.E.64 R16, desc[UR12][R16.64] ;  /* 0x0000000c10107981 */ /* 0x000ee2000c1e1b00 */
[----:B--2---:R-:W-:-:S03]  /*1020*/  IMAD.WIDE.U32 R18, R15, 0x8, R18 ;  /* 0x000000080f127825 */ /* 0x004fc600078e0012 */
[----:B------:R-:W2:Y:S04]  /*1030*/  LDG.E.64 R12, desc[UR12][R20.64] ;  /* 0x0000000c140c7981 */ /* 0x000ea8000c1e1b00 */
[----:B------:R-:W2:Y:S04]  /*1040*/  LDG.E.64 R14, desc[UR12][R26.64+0x8] ;  /* 0x0000080c1a0e7981 */ /* 0x000ea8000c1e1b00 */
[----:B------:R-:W3:Y:S01]  /*1050*/  LDG.E.64 R18, desc[UR12][R18.64] ;  /* 0x0000000c12127981 */ /* 0x000ee2000c1e1b00 */
[----:B------:R-:W-:-:S03]  /*1060*/  IMAD.WIDE R32, R8, 0x8, R20 ;  /* 0x0000000808207825 */ /* 0x000fc600078e0214 */
[----:B------:R-:W4:Y:S01]  /*1070*/  LDG.E.64 R20, desc[UR12][R26.64+0x18] ;  /* 0x0000180c1a147981 */ /* 0x000f22000c1e1b00 */
[-C--:B--2---:R-:W-:Y:S01]  /*1080*/  FMUL R23, R13, R15.reuse ;  /* 0x0000000f0d177220 */ /* 0x084fe20000400000 */
[----:B------:R-:W-:Y:S01]  /*1090*/  FMUL R30, R12, R15 ;  /* 0x0000000f0c1e7220 */ /* 0x000fe20000400000 */
[-C--:B---3--:R-:W-:Y:S01]  /*10a0*/  FMUL R25, R17, R19.reuse ;  /* 0x0000001311197220 */ /* 0x088fe20000400000 */
[----:B------:R-:W-:Y:S01]  /*10b0*/  FMUL R28, R16, R19 ;  /* 0x00000013101c7220 */ /* 0x000fe20000400000 */
[----:B------:R-:W-:Y:S01]  /*10c0*/  FFMA R12, R12, R14, -R23 ;  /* 0x0000000e0c0c7223 */ /* 0x000fe20000000817 */
[----:B------:R-:W-:-:S04]  /*10d0*/  IMAD.WIDE R22, R8, 0x8, R32 ;  /* 0x0000000808167825 */ /* 0x000fc800078e0220 */
[-C--:B------:R-:W-:Y:S01]  /*10e0*/  FFMA R25, R16, R18.reuse, -R25 ;  /* 0x0000001210197223 */ /* 0x080fe20000000819 */
[----:B------:R-:W-:Y:S02]  /*10f0*/  FFMA R28, R17, R18, R28 ;  /* 0x00000012111c7223 */ /* 0x000fe4000000001c */
[----:B------:R-:W2:Y:S04]  /*1100*/  LDG.E.64 R16, desc[UR12][R32.64] ;  /* 0x0000000c20107981 */ /* 0x000ea8000c1e1b00 */
[----:B------:R-:W2:Y:S04]  /*1110*/  LDG.E.64 R18, desc[UR12][R26.64+0x10] ;  /* 0x0000100c1a127981 */ /* 0x000ea8000c1e1b00 */
[----:B------:R-:W4:Y:S01]  /*1120*/  LDG.E.64 R22, desc[UR12][R22.64] ;  /* 0x0000000c16167981 */ /* 0x000f22000c1e1b00 */
[----:B------:R-:W-:Y:S01]  /*1130*/  FFMA R30, R13, R14, R30 ;  /* 0x0000000e0d1e7223 */ /* 0x000fe2000000001e */
[----:B------:R-:W-:Y:S01]  /*1140*/  FADD R25, R10, R25 ;  /* 0x000000190a197221 */ /* 0x000fe20000000000 */
[----:B------:R-:W-:-:S03]  /*1150*/  FADD R11, R11, R28 ;  /* 0x0000001c0b0b7221 */ /* 0x000fc60000000000 */
[----:B------:R-:W-:Y:S01]  /*1160*/  FADD R12, R25, R12 ;  /* 0x0000000c190c7221 */ /* 0x000fe20000000000 */
[----:B------:R-:W-:Y:S01]  /*1170*/  FADD R11, R11, R30 ;  /* 0x0000001e0b0b7221 */ /* 0x000fe20000000000 */
[----:B------:R-:W-:Y:S01]  /*1180*/  UIADD3 UR4, UPT, UPT, UR4, 0x4, URZ ;  /* 0x0000000404047890 */ /* 0x000fe2000fffe0ff */
[-C--:B--2---:R-:W-:Y:S01]  /*1190*/  FMUL R13, R17, R19.reuse ;  /* 0x00000013110d7220 */ /* 0x084fe20000400000 */
[----:B------:R-:W-:-:S03]  /*11a0*/  FMUL R10, R16, R19 ;  /* 0x00000013100a7220 */ /* 0x000fc60000400000 */
[-C--:B------:R-:W-:Y:S01]  /*11b0*/  FFMA R13, R16, R18.reuse, -R13 ;  /* 0x00000012100d7223 */ /* 0x080fe2000000080d */
[----:B------:R-:W-:Y:S01]  /*11c0*/  FFMA R10, R17, R18, R10 ;  /* 0x00000012110a7223 */ /* 0x000fe2000000000a */
[-C--:B----4-:R-:W-:Y:S01]  /*11d0*/  FMUL R15, R23, R21.reuse ;  /* 0x00000015170f7220 */ /* 0x090fe20000400000 */
[----:B------:R-:W-:Y:S01]  /*11e0*/  FMUL R14, R22, R21 ;  /* 0x00000015160e7220 */ /* 0x000fe20000400000 */
[----:B------:R-:W-:Y:S01]  /*11f0*/  FADD R12, R12, R13 ;  /* 0x0000000d0c0c7221 */ /* 0x000fe20000000000 */
[----:B------:R-:W-:Y:S01]  /*1200*/  FADD R11, R11, R10 ;  /* 0x0000000a0b0b7221 */ /* 0x000fe20000000000 */
[-C--:B------:R-:W-:Y:S01]  /*1210*/  FFMA R15, R22, R20.reuse, -R15 ;  /* 0x00000014160f7223 */ /* 0x080fe2000000080f */
[----:B------:R-:W-:-:S03]  /*1220*/  FFMA R14, R23, R20, R14 ;  /* 0x00000014170e7223 */ /* 0x000fc6000000000e */
[----:B------:R-:W-:Y:S01]  /*1230*/  FADD R10, R12, R15 ;  /* 0x0000000f0c0a7221 */ /* 0x000fe20000000000 */
[----:B------:R-:W-:-:S07]  /*1240*/  FADD R11, R11, R14 ;  /* 0x0000000e0b0b7221 */ /* 0x000fce0000000000 */
.L_x_51:
[----:B------:R-:W-:Y:S05]  /*1250*/  BRA.U !UP1, `(.L_x_50) ;  /* 0x0000000109c07547 */ /* 0x000fea000b800000 */
[----:B------:R-:W-:Y:S02]  /*1260*/  UISETP.NE.AND UP0, UPT, UR10, 0x1, UPT ;  /* 0x000000010a00788c */ /* 0x000fe4000bf05270 */
[----:B------:R-:W-:-:S04]  /*1270*/  ULOP3.LUT UR8, UR8, 0x1, URZ, 0xc0, !UPT ;  /* 0x0000000108087892 */ /* 0x000fc8000f8ec0ff */
[----:B------:R-:W-:-:S03]  /*1280*/  UISETP.NE.U32.AND UP1, UPT, UR8, 0x1, UPT ;  /* 0x000000010800788c */ /* 0x000fc6000bf25070 */
[----:B------:R-:W-:Y:S08]  /*1290*/  BRA.U !UP0, `(.L_x_52) ;  /* 0x0000000108747547 */ /* 0x000ff0000b800000 */
[----:B------:R-:W0:Y:S01]  /*12a0*/  LDC.64 R20, c[0x0][0x380] ;  /* 0x0000e000ff147b82 */ /* 0x000e220000000a00 */
[----:B------:R-:W1:Y:S01]  /*12b0*/  LDCU.64 UR8, c[0x0][0x388] ;  /* 0x00007100ff0877ac */ /* 0x000e620008000a00 */
[----:B------:R-:W-:Y:S01]  /*12c0*/  IMAD R13, R8, UR4, R5 ;  /* 0x00000004080d7c24 */ /* 0x000fe2000f8e0205 */
[C---:B------:R-:W-:Y:S02]  /*12d0*/  IADD3 R17, PT, PT, R7.reuse, UR4, RZ ;  /* 0x0000000407117c10 */ /* 0x040fe4000fffe0ff */
[----:B------:R-:W-:-:S03]  /*12e0*/  IADD3 R12, P0, PT, R7, UR4, RZ ;  /* 0x00000004070c7c10 */ /* 0x000fc6000ff1e0ff */
[----:B------:R-:W2:Y:S01]  /*12f0*/  LDC.64 R14, c[0x0][0x388] ;  /* 0x0000e200ff0e7b82 */ /* 0x000ea20000000a00 */
[----:B0-----:R-:W-:Y:S01]  /*1300*/  IMAD.WIDE R20, R13, 0x8, R20 ;  /* 0x000000080d147825 */ /* 0x001fe200078e0214 */
[----:B------:R-:W-:Y:S02]  /*1310*/  IADD3.X R13, PT, PT, RZ, RZ, RZ, P0, !PT ;  /* 0x000000ffff0d7210 */ /* 0x000fe400007fe4ff */
[----:B-1----:R-:W-:-:S04]  /*1320*/  LEA R18, P0, R12, UR8, 0x3 ;  /* 0x000000080c127c11 */ /* 0x002fc8000f8018ff */
[----:B------:R-:W-:Y:S01]  /*1330*/  LEA.HI.X R19, R12, UR9, R13, 0x3, P0 ;  /* 0x000000090c137c11 */ /* 0x000fe200080f1c0d */
[----:B--2---:R-:W-:Y:S01]  /*1340*/  IMAD.WIDE.U32 R14, R17, 0x8, R14 ;  /* 0x00000008110e7825 */ /* 0x004fe200078e000e */
[----:B------:R-:W2:Y:S03]  /*1350*/  LDG.E.64 R12, desc[UR12][R20.64] ;  /* 0x0000000c140c7981 */ /* 0x000ea6000c1e1b00 */
[----:B------:R-:W-:Y:S01]  /*1360*/  IMAD.WIDE R16, R8, 0x8, R20 ;  /* 0x0000000808107825 */ /* 0x000fe200078e0214 */
[----:B------:R-:W3:Y:S04]  /*1370*/  LDG.E.64 R18, desc[UR12][R18.64+0x8] ;  /* 0x0000080c12127981 */ /* 0x000ee8000c1e1b00 */
[----:B------:R-:W2:Y:S04]  /*1380*/  LDG.E.64 R14, desc[UR12][R14.64] ;  /* 0x0000000c0e0e7981 */ /* 0x000ea8000c1e1b00 */
[----:B------:R-:W3:Y:S01]  /*1390*/  LDG.E.64 R16, desc[UR12][R16.64] ;  /* 0x0000000c10107981 */ /* 0x000ee2000c1e1b00 */
[----:B------:R-:W-:Y:S01]  /*13a0*/  UIADD3 UR4, UPT, UPT, UR4, 0x2, URZ ;  /* 0x0000000204047890 */ /* 0x000fe2000fffe0ff */
[-C--:B--2---:R-:W-:Y:S01]  /*13b0*/  FMUL R23, R13, R15.reuse ;  /* 0x0000000f0d177220 */ /* 0x084fe20000400000 */
[----:B------:R-:W-:-:S03]  /*13c0*/  FMUL R22, R12, R15 ;  /* 0x0000000f0c167220 */ /* 0x000fc60000400000 */
[-C--:B------:R-:W-:Y:S01]  /*13d0*/  FFMA R23, R12, R14.reuse, -R23 ;  /* 0x0000000e0c177223 */ /* 0x080fe20000000817 */
[----:B------:R-:W-:Y:S01]  /*13e0*/  FFMA R22, R13, R14, R22 ;  /* 0x0000000e0d167223 */ /* 0x000fe20000000016 */
[-C--:B---3--:R-:W-:Y:S01]  /*13f0*/  FMUL R13, R17, R19.reuse ;  /* 0x00000013110d7220 */ /* 0x088fe20000400000 */
[----:B------:R-:W-:Y:S01]  /*1400*/  FMUL R12, R16, R19 ;  /* 0x00000013100c7220 */ /* 0x000fe20000400000 */
[----:B------:R-:W-:Y:S01]  /*1410*/  FADD R10, R10, R23 ;  /* 0x000000170a0a7221 */ /* 0x000fe20000000000 */
[----:B------:R-:W-:Y:S01]  /*1420*/  FADD R11, R11, R22 ;  /* 0x000000160b0b7221 */ /* 0x000fe20000000000 */
[-C--:B------:R-:W-:Y:S01]  /*1430*/  FFMA R13, R16, R18.reuse, -R13 ;  /* 0x00000012100d7223 */ /* 0x080fe2000000080d */
[----:B------:R-:W-:-:S03]  /*1440*/  FFMA R12, R17, R18, R12 ;  /* 0x00000012110c7223 */ /* 0x000fc6000000000c */
[----:B------:R-:W-:Y:S01]  /*1450*/  FADD R10, R10, R13 ;  /* 0x0000000d0a0a7221 */ /* 0x000fe20000000000 */
[----:B------:R-:W-:-:S07]  /*1460*/  FADD R11, R11, R12 ;  /* 0x0000000c0b0b7221 */ /* 0x000fce0000000000 */
.L_x_52:
[----:B------:R-:W-:Y:S05]  /*1470*/  BRA.U UP1, `(.L_x_50) ;  /* 0x0000000101387547 */ /* 0x000fea000b800000 */
[----:B------:R-:W0:Y:S01]  /*1480*/  LDC.64 R14, c[0x0][0x380] ;  /* 0x0000e000ff0e7b82 */ /* 0x000e220000000a00 */
[----:B------:R-:W-:Y:S01]  /*1490*/  IADD3 R7, PT, PT, R7, UR4, RZ ;  /* 0x0000000407077c10 */ /* 0x000fe2000fffe0ff */
[----:B------:R-:W-:-:S06]  /*14a0*/  IMAD R17, R8, UR4, R5 ;  /* 0x0000000408117c24 */ /* 0x000fcc000f8e0205 */
[----:B------:R-:W1:Y:S01]  /*14b0*/  LDC.64 R12, c[0x0][0x388] ;  /* 0x0000e200ff0c7b82 */ /* 0x000e620000000a00 */
[----:B0-----:R-:W-:-:S04]  /*14c0*/  IMAD.WIDE R16, R17, 0x8, R14 ;  /* 0x0000000811107825 */ /* 0x001fc800078e020e */
[----:B-1----:R-:W-:Y:S02]  /*14d0*/  IMAD.WIDE.U32 R14, R7, 0x8, R12 ;  /* 0x00000008070e7825 */ /* 0x002fe400078e000c */
        /* <DEDUP_REMOVED lines=8> */
.L_x_50:
[----:B------:R-:W0:Y:S01]  /*1560*/  LDC.64 R12, c[0x0][0x390] ;  /* 0x0000e400ff0c7b82 */ /* 0x000e220000000a00 */
[----:B------:R-:W-:-:S04]  /*1570*/  IMAD R7, R24, R8, R5 ;  /* 0x0000000818077224 */ /* 0x000fc800078e0205 */
[----:B0-----:R-:W-:-:S05]  /*1580*/  IMAD.WIDE R12, R7, 0x8, R12 ;  /* 0x00000008070c7825 */ /* 0x001fca00078e020c */
[----:B------:R0:W-:Y:S02]  /*1590*/  STG.E.64 desc[UR12][R12.64], R10 ;  /* 0x0000000a0c007986 */ /* 0x0001e4000c101b0c */
.L_x_47:
[----:B------:R-:W-:Y:S05]  /*15a0*/  BSYNC.RECONVERGENT B0 ;  /* 0x0000000000007941 */ /* 0x000fea0003800200 */
.L_x_46:
[----:B------:R-:W-:Y:S05]  /*15b0*/  @P1 BRA `(.L_x_53) ;  /* 0xfffffff000b41947 */ /* 0x000fea000383ffff */
.L_x_45:
[----:B------:R-:W-:-:S04]  /*15c0*/  IADD3 R4, PT, PT, R4, 0x1, RZ ;  /* 0x0000000104047810 */ /* 0x000fc80007ffe0ff */
[----:B------:R-:W-:-:S13]  /*15d0*/  ISETP.NE.AND P0, PT, R4, R0, PT ;  /* 0x000000000400720c */ /* 0x000fda0003f05270 */
[----:B------:R-:W-:Y:S05]  /*15e0*/  @!P0 EXIT ;  /* 0x000000000000894d */ /* 0x000fea0003800000 */
[----:B------:R-:W-:Y:S05]  /*15f0*/  BRA `(.L_x_54) ;  /* 0xfffffff000947947 */ /* 0x000fea000383ffff */
        .weak           $__internal_1_$__cuda_sm3x_div_rn_noftz_f32_slowpath
        .type           $__internal_1_$__cuda_sm3x_div_rn_noftz_f32_slowpath,@function
        .size           $__internal_1_$__cuda_sm3x_div_rn_noftz_f32_slowpath,(.L_x_351 - $__internal_1_$__cuda_sm3x_div_rn_noftz_f32_slowpath)
$__internal_1_$__cuda_sm3x_div_rn_noftz_f32_slowpath:
        /* <DEDUP_REMOVED lines=33> */
.L_x_55:
        /* <DEDUP_REMOVED lines=29> */
[CCC-:B------:R-:W-:Y:S01]  /*19e0*/  FFMA.RM R6, R12.reuse, R8.reuse, R7.reuse ;  /* 0x000000080c067223 */ /* 0x1c0fe20000004007 */
[C---:B------:R-:W-:Y:S02]  /*19f0*/  ISETP.NE.AND P2, PT, R9.reuse, RZ, PT ;  /* 0x000000ff0900720c */ /* 0x040fe40003f45270 */
[----:B------:R-:W-:Y:S02]  /*1a00*/  ISETP.NE.AND P1, PT, R9, RZ, PT ;  /* 0x000000ff0900720c */ /* 0x000fe40003f25270 */
[----:B------:R-:W-:Y:S01]  /*1a10*/  LOP3.LUT R5, R3, 0x7fffff, RZ, 0xc0, !PT ;  /* 0x007fffff03057812 */ /* 0x000fe200078ec0ff */
[----:B------:R-:W-:Y:S01]  /*1a20*/  FFMA.RP R3, R12, R8, R7 ;  /* 0x000000080c037223 */ /* 0x000fe20000008007 */
[----:B------:R-:W-:Y:S02]  /*1a30*/  IADD3 R8, PT, PT, R9, 0x20, RZ ;  /* 0x0000002009087810 */ /* 0x000fe40007ffe0ff */
[----:B------:R-:W-:-:S02]  /*1a40*/  LOP3.LUT R5, R5, 0x800000, RZ, 0xfc, !PT ;  /* 0x0080000005057812 */ /* 0x000fc400078efcff */
[----:B------:R-:W-:Y:S02]  /*1a50*/  IADD3 R7, PT, PT, -R9, RZ, RZ ;  /* 0x000000ff09077210 */ /* 0x000fe40007ffe1ff */
[----:B------:R-:W-:Y:S02]  /*1a60*/  SHF.L.U32 R8, R5, R8, RZ ;  /* 0x0000000805087219 */ /* 0x000fe400000006ff */
[----:B------:R-:W-:Y:S02]  /*1a70*/  FSETP.NEU.FTZ.AND P0, PT, R3, R6, PT ;  /* 0x000000060300720b */ /* 0x000fe40003f1d000 */
[----:B------:R-:W-:Y:S02]  /*1a80*/  SEL R6, R7, RZ, P2 ;  /* 0x000000ff07067207 */ /* 0x000fe40001000000 */
[----:B------:R-:W-:Y:S02]  /*1a90*/  ISETP.NE.AND P1, PT, R8, RZ, P1 ;  /* 0x000000ff0800720c */ /* 0x000fe40000f25270 */
[----:B------:R-:W-:-:S02]  /*1aa0*/  SHF.R.U32.HI R6, RZ, R6, R5 ;  /* 0x00000006ff067219 */ /* 0x000fc40000011605 */
[----:B------:R-:W-:Y:S02]  /*1ab0*/  PLOP3.LUT P0, PT, P0, P1, PT, 0xf8, 0x8f ;  /* 0x00000000008f781c */ /* 0x000fe40000703f70 */
[----:B------:R-:W-:Y:S02]  /*1ac0*/  SHF.R.U32.HI R8, RZ, 0x1, R6 ;  /* 0x00000001ff087819 */ /* 0x000fe40000011606 */
[----:B------:R-:W-:-:S04]  /*1ad0*/  SEL R3, RZ, 0x1, !P0 ;  /* 0x00000001ff037807 */ /* 0x000fc80004000000 */
[----:B------:R-:W-:-:S04]  /*1ae0*/  LOP3.LUT R3, R3, 0x1, R8, 0xf8, !PT ;  /* 0x0000000103037812 */ /* 0x000fc800078ef808 */
[----:B------:R-:W-:-:S04]  /*1af0*/  LOP3.LUT R3, R3, R6, RZ, 0xc0, !PT ;  /* 0x0000000603037212 */ /* 0x000fc800078ec0ff */
[----:B------:R-:W-:-:S04]  /*1b00*/  IADD3 R3, PT, PT, R8, R3, RZ ;  /* 0x0000000308037210 */ /* 0x000fc80007ffe0ff */
[----:B------:R-:W-:Y:S01]  /*1b10*/  LOP3.LUT R2, R3, R2, RZ, 0xfc, !PT ;  /* 0x0000000203027212 */ /* 0x000fe200078efcff */
[----:B------:R-:W-:Y:S06]  /*1b20*/  BRA `(.L_x_62) ;  /* 0x0000000000347947 */ /* 0x000fec0003800000 */
.L_x_61:
[----:B------:R-:W-:-:S04]  /*1b30*/  LOP3.LUT R2, R2, 0x80000000, RZ, 0xc0, !PT ;  /* 0x8000000002027812 */ /* 0x000fc800078ec0ff */
[----:B------:R-:W-:Y:S01]  /*1b40*/  LOP3.LUT R2, R2, 0x7f800000, RZ, 0xfc, !PT ;  /* 0x7f80000002027812 */ /* 0x000fe200078efcff */
[----:B------:R-:W-:Y:S06]  /*1b50*/  BRA `(.L_x_62) ;  /* 0x0000000000287947 */ /* 0x000fec0003800000 */
.L_x_60:
[----:B------:R-:W-:Y:S01]  /*1b60*/  LEA R2, R6, R2, 0x17 ;  /* 0x0000000206027211 */ /* 0x000fe200078eb8ff */
[----:B------:R-:W-:Y:S06]  /*1b70*/  BRA `(.L_x_62) ;  /* 0x0000000000207947 */ /* 0x000fec0003800000 */
.L_x_59:
[----:B------:R-:W-:-:S04]  /*1b80*/  LOP3.LUT R2, R3, 0x80000000, R2, 0x48, !PT ;  /* 0x8000000003027812 */ /* 0x000fc800078e4802 */
[----:B------:R-:W-:Y:S01]  /*1b90*/  LOP3.LUT R2, R2, 0x7f800000, RZ, 0xfc, !PT ;  /* 0x7f80000002027812 */ /* 0x000fe200078efcff */
[----:B------:R-:W-:Y:S06]  /*1ba0*/  BRA `(.L_x_62) ;  /* 0x0000000000147947 */ /* 0x000fec0003800000 */
.L_x_58:
[----:B------:R-:W-:Y:S01]  /*1bb0*/  LOP3.LUT R2, R3, 0x80000000, R2, 0x48, !PT ;  /* 0x8000000003027812 */ /* 0x000fe200078e4802 */
[----:B------:R-:W-:Y:S06]  /*1bc0*/  BRA `(.L_x_62) ;  /* 0x00000000000c7947 */ /* 0x000fec0003800000 */
.L_x_57:
[----:B------:R-:W0:Y:S01]  /*1bd0*/  MUFU.RSQ R2, -QNAN ;  /* 0xffc0000000027908 */ /* 0x000e220000001400 */
[----:B------:R-:W-:Y:S05]  /*1be0*/  BRA `(.L_x_62) ;  /* 0x0000000000047947 */ /* 0x000fea0003800000 */
.L_x_56:
[----:B------:R-:W-:-:S07]  /*1bf0*/  FADD.FTZ R2, R2, R3 ;  /* 0x0000000302027221 */ /* 0x000fce0000010000 */
.L_x_62:
[----:B------:R-:W-:-:S04]  /*1c00*/  HFMA2 R5, -RZ, RZ, 0, 0 ;  /* 0x00000000ff057431 */ /* 0x000fc800000001ff */
[----:B0-----:R-:W-:Y:S05]  /*1c10*/  RET.REL.NODEC R4 `(_Z29Ltriangle_complex_matrix_multPK6float2S1_PS_iii) ;  /* 0xffffffe004f87950 */ /* 0x001fea0003c3ffff */
.L_x_63:
        /* <DEDUP_REMOVED lines=14> */
.L_x_351:


//--------------------- .text._Z19complex_matrix_multPK6float2S1_PS_iii --------------------------
	.section	.text._Z19complex_matrix_multPK6float2S1_PS_iii,"ax",@progbits
	.align	128
        .global         _Z19complex_matrix_multPK6float2S1_PS_iii
        .type           _Z19complex_matrix_multPK6float2S1_PS_iii,@function
        .size           _Z19complex_matrix_multPK6float2S1_PS_iii,(.L_x_352 - _Z19complex_matrix_multPK6float2S1_PS_iii)
        .other          _Z19complex_matrix_multPK6float2S1_PS_iii,@"STO_CUDA_ENTRY STV_DEFAULT"
_Z19complex_matrix_multPK6float2S1_PS_iii:
.text._Z19complex_matrix_multPK6float2S1_PS_iii:
        /* <DEDUP_REMOVED lines=17> */
[----:B------:R-:W-:Y:S05]  /*0110*/  CALL.REL.NOINC `($__internal_2_$__cuda_sm3x_div_rn_noftz_f32_slowpath) ;  /* 0x0000001400247944 */ /* 0x000fea0003c00000 */
[----:B------:R-:W-:-:S07]  /*0120*/  MOV R4, R2 ;  /* 0x0000000200047202 */ /* 0x000fce0000000f00 */
.L_x_64:
        /* <DEDUP_REMOVED lines=16> */
[----:B------:R-:W-:Y:S05]  /*0230*/  CALL.REL.NOINC `($__internal_2_$__cuda_sm3x_div_rn_noftz_f32_slowpath) ;  /* 0x0000001000dc7944 */ /* 0x000fea0003c00000 */
[----:B------:R-:W-:-:S07]  /*0240*/  MOV R5, R2 ;  /* 0x0000000200057202 */ /* 0x000fce0000000f00 */
.L_x_65:
        /* <DEDUP_REMOVED lines=16> */
.L_x_70:
        /* <DEDUP_REMOVED lines=9> */
.L_x_69:
[C---:B------:R-:W-:Y:S01]  /*03e0*/  IMAD R17, R15.reuse, UR6, R2 ;  /* 0x000000060f117c24 */ /* 0x040fe2000f8e0202 */
[----:B------:R-:W-:-:S04]  /*03f0*/  IADD3 R15, PT, PT, R15, 0x4, RZ ;  /* 0x000000040f0f7810 */ /* 0x000fc80007ffe0ff */
[C---:B------:R-:W-:Y:S02]  /*0400*/  IADD3 R19, PT, PT, R17.reuse, UR6, RZ ;  /* 0x0000000611137c10 */ /* 0x040fe4000fffe0ff */
[----:B0-----:R-:W-:Y:S02]  /*0410*/  ISETP.GE.AND P2, PT, R17, UR4, PT ;  /* 0x0000000411007c0c */ /* 0x001fe4000bf46270 */
[C---:B------:R-:W-:Y:S02]  /*0420*/  IADD3 R21, PT, PT, R19.reuse, UR6, RZ ;  /* 0x0000000613157c10 */ /* 0x040fe4000fffe0ff */
[----:B------:R-:W-:Y:S02]  /*0430*/  ISETP.GE.AND P3, PT, R19, UR4, PT ;  /* 0x0000000413007c0c */ /* 0x000fe4000bf66270 */
[C---:B------:R-:W-:Y:S02]  /*0440*/  IADD3 R23, PT, PT, R21.reuse, UR6, RZ ;  /* 0x0000000615177c10 */ /* 0x040fe4000fffe0ff */
        /* <DEDUP_REMOVED lines=20> */
[----:B------:R-:W-:Y:S01]  /*0590*/  ISETP.NE.AND P0, PT, R15, R12, PT ;  /* 0x0000000c0f00720c */ /* 0x000fe20003f05270 */
[----:B---3--:R-:W-:-:S05]  /*05a0*/  @!P1 IMAD.WIDE R4, R23, 0x8, R4 ;  /* 0x0000000817049825 */ /* 0x008fca00078e0204 */
[----:B------:R4:W-:Y:S07]  /*05b0*/  @!P1 STG.E.64 desc[UR12][R4.64], RZ ;  /* 0x000000ff04009986 */ /* 0x0009ee000c101b0c */
[----:B------:R-:W-:Y:S05]  /*05c0*/  @P0 BRA `(.L_x_69) ;  /* 0xfffffffc00840947 */ /* 0x000fea000383ffff */
[----:B----4-:R-:W-:-:S07]  /*05d0*/  MOV R5, R12 ;  /* 0x0000000c00057202 */ /* 0x010fce0000000f00 */
.L_x_68:
[----:B------:R-:W-:-:S13]  /*05e0*/  ISETP.NE.AND P0, PT, R16, RZ, PT ;  /* 0x000000ff1000720c */ /* 0x000fda0003f05270 */
[----:B------:R-:W-:Y:S05]  /*05f0*/  @!P0 BRA `(.L_x_67) ;  /* 0x00000000006c8947 */ /* 0x000fea0003800000 */
[----:B------:R-:W0:Y:S01]  /*0600*/  LDCU UR4, c[0x0][0x3a0] ;  /* 0x00007400ff0477ac */ /* 0x000e220008000800 */
[----:B------:R-:W-:Y:S01]  /*0610*/  IMAD R9, R5, UR6, R2 ;  /* 0x0000000605097c24 */ /* 0x000fe2000f8e0202 */
        /* <DEDUP_REMOVED lines=9> */
[----:B------:R-:W-:-:S04]  /*06b0*/  IADD3 R9, PT, PT, R9, UR6, RZ ;  /* 0x0000000609097c10 */ /* 0x000fc8000fffe0ff */
        /* <DEDUP_REMOVED lines=14> */
[----:B------:R0:W-:Y:S02]  /*07a0*/  @!P0 STG.E.64 desc[UR12][R4.64], RZ ;  /* 0x000000ff04008986 */ /* 0x0001e4000c101b0c */
.L_x_67:
[----:B------:R-:W-:-:S04]  /*07b0*/  IADD3 R13, PT, PT, R13, 0x1, RZ ;  /* 0x000000010d0d7810 */ /* 0x000fc80007ffe0ff */
[----:B------:R-:W-:-:S13]  /*07c0*/  ISETP.NE.AND P0, PT, R13, R0, PT ;  /* 0x000000000d00720c */ /* 0x000fda0003f05270 */
[----:B------:R-:W-:Y:S05]  /*07d0*/  @P0 BRA `(.L_x_70) ;  /* 0xfffffff800dc0947 */ /* 0x000fea000383ffff */
[----:B------:R-:W-:Y:S05]  /*07e0*/  EXIT ;  /* 0x000000000000794d */ /* 0x000fea0003800000 */
.L_x_66:
[----:B------:R-:W-:Y:S01]  /*07f0*/  HFMA2 R4, -RZ, RZ, 0, 0 ;  /* 0x00000000ff047431 */ /* 0x000fe200000001ff */
[----:B------:R-:W-:-:S12]  /*0800*/  ULOP3.LUT UR7, UR7, 0x7, URZ, 0xc0, !UPT ;  /* 0x0000000707077892 */ /* 0x000fd8000f8ec0ff */
.L_x_80:
[----:B------:R-:W-:-:S13]  /*0810*/  ISETP.GT.AND P0, PT, R3, RZ, PT ;  /* 0x000000ff0300720c */ /* 0x000fda0003f04270 */
[----:B0-----:R-:W-:Y:S05]  /*0820*/  @!P0 BRA `(.L_x_71) ;  /* 0x0000000c00508947 */ /* 0x001fea0003800000 */
[----:B------:R-:W-:Y:S01]  /*0830*/  IMAD R5, R4, UR5, R25 ;  /* 0x0000000504057c24 */ /* 0x000fe2000f8e0219 */
[----:B------:R-:W-:-:S07]  /*0840*/  MOV R6, RZ ;  /* 0x000000ff00067202 */ /* 0x000fce0000000f00 */
.L_x_79:
[----:B0-----:R-:W0:Y:S01]  /*0850*/  LDC R8, c[0x0][0x398] ;  /* 0x0000e600ff087b82 */ /* 0x001e220000000800 */
[----:B------:R-:W1:Y:S01]  /*0860*/  LDCU UR4, c[0x0][0x3a0] ;  /* 0x00007400ff0477ac */ /* 0x000e620008000800 */
[C---:B------:R-:W-:Y:S01]  /*0870*/  IMAD R7, R6.reuse, UR6, R2 ;  /* 0x0000000606077c24 */ /* 0x040fe2000f8e0202 */
[----:B------:R-:W-:Y:S01]  /*0880*/  IADD3 R6, PT, PT, R6, 0x1, RZ ;  /* 0x0000000106067810 */ /* 0x000fe20007ffe0ff */
[----:B------:R-:W-:Y:S03]  /*0890*/  BSSY.RECONVERGENT B0, `(.L_x_72) ;  /* 0x00000cc000007945 */ /* 0x000fe60003800200 */
[----:B------:R-:W-:Y:S02]  /*08a0*/  ISETP.NE.AND P1, PT, R6, R3, PT ;  /* 0x000000030600720c */ /* 0x000fe40003f25270 */
        /* <DEDUP_REMOVED lines=18> */
.L_x_75:
        /* <DEDUP_REMOVED lines=40> */
[----:B------:R-:W-:Y:S01]  /*0c50*/  FADD R18, R19, R24 ;  /* 0x0000001813127221 */ /* 0x000fe20000000000 */
        /* <DEDUP_REMOVED lines=37> */
.L_x_74:
        /* <DEDUP_REMOVED lines=53> */
.L_x_77:
        /* <DEDUP_REMOVED lines=34> */
.L_x_78:
        /* <DEDUP_REMOVED lines=15> */
.L_x_76:
[----:B------:R-:W0:Y:S01]  /*1510*/  LDC.64 R12, c[0x0][0x390] ;  /* 0x0000e400ff0c7b82 */ /* 0x000e220000000a00 */
[----:B------:R-:W-:-:S04]  /*1520*/  IMAD R9, R7, R8, R5 ;  /* 0x0000000807097224 */ /* 0x000fc800078e0205 */
[----:B0-----:R-:W-:-:S05]  /*1530*/  IMAD.WIDE R8, R9, 0x8, R12 ;  /* 0x0000000809087825 */ /* 0x001fca00078e020c */
[----:B------:R0:W-:Y:S02]  /*1540*/  STG.E.64 desc[UR12][R8.64], R10 ;  /* 0x0000000a08007986 */ /* 0x0001e4000c101b0c */
.L_x_73:
[----:B------:R-:W-:Y:S05]  /*1550*/  BSYNC.RECONVERGENT B0 ;  /* 0x0000000000007941 */ /* 0x000fea0003800200 */
.L_x_72:
[----:B------:R-:W-:Y:S05]  /*1560*/  @P1 BRA `(.L_x_79) ;  /* 0xfffffff000b81947 */ /* 0x000fea000383ffff */
.L_x_71:
[----:B------:R-:W-:-:S04]  /*1570*/  IADD3 R4, PT, PT, R4, 0x1, RZ ;  /* 0x0000000104047810 */ /* 0x000fc80007ffe0ff */
[----:B------:R-:W-:-:S13]  /*1580*/  ISETP.NE.AND P0, PT, R4, R0, PT ;  /* 0x000000000400720c */ /* 0x000fda0003f05270 */
[----:B------:R-:W-:Y:S05]  /*1590*/  @!P0 EXIT ;  /* 0x000000000000894d */ /* 0x000fea0003800000 */
[----:B------:R-:W-:Y:S05]  /*15a0*/  BRA `(.L_x_80) ;  /* 0xfffffff000987947 */ /* 0x000fea000383ffff */
        .weak           $__internal_2_$__cuda_sm3x_div_rn_noftz_f32_slowpath
        .type           $__internal_2_$__cuda_sm3x_div_rn_noftz_f32_slowpath,@function
        .size           $__internal_2_$__cuda_sm3x_div_rn_noftz_f32_slowpath,(.L_x_352 - $__internal_2_$__cuda_sm3x_div_rn_noftz_f32_slowpath)
$__internal_2_$__cuda_sm3x_div_rn_noftz_f32_slowpath:
        /* <DEDUP_REMOVED lines=33> */
.L_x_81:
        /* <DEDUP_REMOVED lines=50> */
.L_x_87:
[----:B------:R-:W-:-:S04]  /*1ae0*/  LOP3.LUT R2, R2, 0x80000000, RZ, 0xc0, !PT ;  /* 0x8000000002027812 */ /* 0x000fc800078ec0ff */
[----:B------:R-:W-:Y:S01]  /*1af0*/  LOP3.LUT R2, R2, 0x7f800000, RZ, 0xfc, !PT ;  /* 0x7f80000002027812 */ /* 0x000fe200078efcff */
[----:B------:R-:W-:Y:S06]  /*1b00*/  BRA `(.L_x_88) ;  /* 0x0000000000287947 */ /* 0x000fec0003800000 */
.L_x_86:
[----:B------:R-:W-:Y:S01]  /*1b10*/  LEA R2, R6, R2, 0x17 ;  /* 0x0000000206027211 */ /* 0x000fe200078eb8ff */
[----:B------:R-:W-:Y:S06]  /*1b20*/  BRA `(.L_x_88) ;  /* 0x0000000000207947 */ /* 0x000fec0003800000 */
.L_x_85:
[----:B------:R-:W-:-:S04]  /*1b30*/  LOP3.LUT R2, R3, 0x80000000, R2, 0x48, !PT ;  /* 0x8000000003027812 */ /* 0x000fc800078e4802 */
[----:B------:R-:W-:Y:S01]  /*1b40*/  LOP3.LUT R2, R2, 0x7f800000, RZ, 0xfc, !PT ;  /* 0x7f80000002027812 */ /* 0x000fe200078efcff */
[----:B------:R-:W-:Y:S06]  /*1b50*/  BRA `(.L_x_88) ;  /* 0x0000000000147947 */ /* 0x000fec0003800000 */
.L_x_84:
[----:B------:R-:W-:Y:S01]  /*1b60*/  LOP3.LUT R2, R3, 0x80000000, R2, 0x48, !PT ;  /* 0x8000000003027812 */ /* 0x000fe200078e4802 */
[----:B------:R-:W-:Y:S06]  /*1b70*/  BRA `(.L_x_88) ;  /* 0x00000000000c7947 */ /* 0x000fec0003800000 */
.L_x_83:
[----:B------:R-:W0:Y:S01]  /*1b80*/  MUFU.RSQ R2, -QNAN ;  /* 0xffc0000000027908 */ /* 0x000e220000001400 */
[----:B------:R-:W-:Y:S05]  /*1b90*/  BRA `(.L_x_88) ;  /* 0x0000000000047947 */ /* 0x000fea0003800000 */
.L_x_82:
[----:B------:R-:W-:-:S07]  /*1ba0*/  FADD.FTZ R2, R2, R3 ;  /* 0x0000000302027221 */ /* 0x000fce0000010000 */
.L_x_88:
[----:B------:R-:W-:-:S04]  /*1bb0*/  HFMA2 R5, -RZ, RZ, 0, 0 ;  /* 0x00000000ff057431 */ /* 0x000fc800000001ff */
[----:B0-----:R-:W-:Y:S05]  /*1bc0*/  RET.REL.NODEC R4 `(_Z19complex_matrix_multPK6float2S1_PS_iii) ;  /* 0xffffffe4040c7950 */ /* 0x001fea0003c3ffff */
.L_x_89:
        /* <DEDUP_REMOVED lines=11> */
.L_x_352:


//--------------------- .text._Z19hermitian_transposePK6float2PS_ii --------------------------
	.section	.text._Z19hermitian_transposePK6float2PS_ii,"ax",@progbits
	.align	128
        .global         _Z19hermitian_transposePK6float2PS_ii
        .type           _Z19hermitian_transposePK6float2PS_ii,@function
        .size           _Z19hermitian_transposePK6float2PS_ii,(.L_x_353 - _Z19hermitian_transposePK6float2PS_ii)
        .other          _Z19hermitian_transposePK6float2PS_ii,@"STO_CUDA_ENTRY STV_DEFAULT"
_Z19hermitian_transposePK6float2PS_ii:
.text._Z19hermitian_transposePK6float2PS_ii:
        /* <DEDUP_REMOVED lines=16> */
[----:B------:R-:W-:Y:S05]  /*0100*/  CALL.REL.NOINC `($__internal_3_$__cuda_sm3x_div_rn_noftz_f32_slowpath) ;  /* 0x0000000800bc7944 */ /* 0x000fea0003c00000 */
[----:B------:R-:W-:-:S07]  /*0110*/  MOV R4, R0 ;  /* 0x0000000000047202 */ /* 0x000fce0000000f00 */
.L_x_90:
[----:B------:R-:W0:Y:S01]  /*0120*/  F2I.CEIL.NTZ R4, R4 ;  /* 0x0000000400047305 */ /* 0x000e22000020b100 */
[----:B------:R-:W1:Y:S01]  /*0130*/  LDCU UR5, c[0x0][0x364] ;  /* 0x00006c80ff0577ac */ /* 0x000e620008000800 */
[----:B------:R-:W2:Y:S01]  /*0140*/  LDC R2, c[0x0][0x374] ;  /* 0x0000dd00ff027b82 */ /* 0x000ea20000000800 */
[----:B0-----:R-:W-:-:S13]  /*0150*/  R2UR UR11, R4 ;  /* 0x00000000040b72ca */ /* 0x001fda00000e0000 */
[----:B------:R-:W-:-:S06]  /*0160*/  UISETP.GE.AND UP0, UPT, UR11, 0x1, UPT ;  /* 0x000000010b00788c */ /* 0x000fcc000bf06270 */
[----:B------:R-:W-:-:S13]  /*0170*/  PLOP3.LUT P0, PT, PT, PT, UP0, 0x80, 0x8 ;  /* 0x000000000008781c */ /* 0x000fda0003f0f008 */
[----:B-1----:R-:W-:Y:S05]  /*0180*/  @!P0 EXIT ;  /* 0x000000000000894d */ /* 0x002fea0003800000 */
[----:B--2---:R-:W-:Y:S01]  /*0190*/  IMAD R24, R2, UR5, RZ ;  /* 0x0000000502187c24 */ /* 0x004fe2000f8e02ff */
[----:B------:R-:W0:Y:S01]  /*01a0*/  LDCU UR4, c[0x0][0x390] ;  /* 0x00007200ff0477ac */ /* 0x000e220008000800 */
[----:B------:R-:W1:Y:S03]  /*01b0*/  S2R R19, SR_TID.Y ;  /* 0x0000000000137919 */ /* 0x000e660000002200 */
[----:B------:R-:W-:Y:S01]  /*01c0*/  I2FP.F32.U32 R3, R24 ;  /* 0x0000001800037245 */ /* 0x000fe20000201000 */
[----:B------:R-:W1:Y:S03]  /*01d0*/  S2R R5, SR_CTAID.Y ;  /* 0x0000000000057919 */ /* 0x000e660000002600 */
[----:B------:R-:W2:Y:S01]  /*01e0*/  MUFU.RCP R4, R3 ;  /* 0x0000000300047308 */ /* 0x000ea20000001000 */
[----:B------:R-:W3:Y:S01]  /*01f0*/  S2R R22, SR_TID.X ;  /* 0x0000000000167919 */ /* 0x000ee20000002100 */
[----:B0-----:R-:W-:-:S06]  /*0200*/  I2FP.F32.S32 R0, UR4 ;  /* 0x0000000400007c45 */ /* 0x001fcc0008201400 */
[----:B------:R-:W0:Y:S01]  /*0210*/  FCHK P0, R0, R3 ;  /* 0x0000000300007302 */ /* 0x000e220000000000 */
[----:B--2---:R-:W-:-:S04]  /*0220*/  FFMA R7, -R3, R4, 1 ;  /* 0x3f80000003077423 */ /* 0x004fc80000000104 */
[----:B------:R-:W-:-:S04]  /*0230*/  FFMA R7, R4, R7, R4 ;  /* 0x0000000704077223 */ /* 0x000fc80000000004 */
[----:B------:R-:W-:-:S04]  /*0240*/  FFMA R4, R0, R7, RZ ;  /* 0x0000000700047223 */ /* 0x000fc800000000ff */
[----:B------:R-:W-:Y:S01]  /*0250*/  FFMA R6, -R3, R4, R0 ;  /* 0x0000000403067223 */ /* 0x000fe20000000100 */
[----:B-1----:R-:W-:-:S03]  /*0260*/  IMAD R25, R5, UR5, R19 ;  /* 0x0000000505197c24 */ /* 0x002fc6000f8e0213 */
[----:B------:R-:W-:Y:S01]  /*0270*/  FFMA R4, R7, R6, R4 ;  /* 0x0000000607047223 */ /* 0x000fe20000000004 */
[----:B0--3--:R-:W-:Y:S06]  /*0280*/  @!P0 BRA `(.L_x_91) ;  /* 0x00000000000c8947 */ /* 0x009fec0003800000 */
[----:B------:R-:W-:-:S07]  /*0290*/  MOV R4, 0x2b0 ;  /* 0x000002b000047802 */ /* 0x000fce0000000f00 */
[----:B------:R-:W-:Y:S05]  /*02a0*/  CALL.REL.NOINC `($__internal_3_$__cuda_sm3x_div_rn_noftz_f32_slowpath) ;  /* 0x0000000800547944 */ /* 0x000fea0003c00000 */
[----:B------:R-:W-:-:S07]  /*02b0*/  IMAD.MOV.U32 R4, RZ, RZ, R0 ;  /* 0x000000ffff047224 */ /* 0x000fce00078e0000 */
.L_x_91:
[----:B------:R-:W0:Y:S01]  /*02c0*/  F2I.CEIL.NTZ R4, R4 ;  /* 0x0000000400047305 */ /* 0x000e22000020b100 */
[----:B------:R-:W1:Y:S01]  /*02d0*/  S2UR UR10, SR_CTAID.X ;  /* 0x00000000000a79c3 */ /* 0x000e620000002500 */
[----:B------:R-:W2:Y:S01]  /*02e0*/  LDCU UR4, c[0x0][0x394] ;  /* 0x00007280ff0477ac */ /* 0x000ea20008000800 */
[C---:B------:R-:W-:Y:S01]  /*02f0*/  IADD3 R0, PT, PT, R2.reuse, R5, RZ ;  /* 0x0000000502007210 */ /* 0x040fe20007ffe0ff */
[C-C-:B------:R-:W-:Y:S02]  /*0300*/  IMAD R6, R2.reuse, 0x2, R5.reuse ;  /* 0x0000000202067824 */ /* 0x140fe400078e0205 */
[----:B------:R-:W-:Y:S01]  /*0310*/  IMAD R2, R2, 0x3, R5 ;  /* 0x0000000302027824 */ /* 0x000fe200078e0205 */
[----:B------:R-:W3:Y:S01]  /*0320*/  LDCU.64 UR12, c[0x0][0x358] ;  /* 0x00006b00ff0c77ac */ /* 0x000ee20008000a00 */
[--C-:B------:R-:W-:Y:S02]  /*0330*/  IMAD R23, R0, UR5, R19.reuse ;  /* 0x0000000500177c24 */ /* 0x100fe4000f8e0213 */
[----:B------:R-:W-:-:S02]  /*0340*/  IMAD R21, R6, UR5, R19 ;  /* 0x0000000506157c24 */ /* 0x000fc4000f8e0213 */
[----:B------:R-:W-:Y:S01]  /*0350*/  IMAD R19, R2, UR5, R19 ;  /* 0x0000000502137c24 */ /* 0x000fe2000f8e0213 */
[----:B0-----:R-:W-:Y:S01]  /*0360*/  R2UR UR14, R4 ;  /* 0x00000000040e72ca */ /* 0x001fe200000e0000 */
[--C-:B--2---:R-:W-:Y:S02]  /*0370*/  IMAD R18, R25, UR4, R22.reuse ;  /* 0x0000000419127c24 */ /* 0x104fe4000f8e0216 */
[----:B------:R-:W-:Y:S02]  /*0380*/  IMAD R20, R24, UR4, RZ ;  /* 0x0000000418147c24 */ /* 0x000fe4000f8e02ff */
[----:B------:R-:W-:Y:S01]  /*0390*/  IMAD R22, R23, UR4, R22 ;  /* 0x0000000417167c24 */ /* 0x000fe2000f8e0216 */
[----:B-1-3--:R-:W-:-:S09]  /*03a0*/  UMOV UR4, URZ ;  /* 0x000000ff00047c82 */ /* 0x00afd20008000000 */
.L_x_100:
[----:B------:R-:W-:-:S09]  /*03b0*/  UISETP.GE.AND UP0, UPT, UR14, 0x1, UPT ;  /* 0x000000010e00788c */ /* 0x000fd2000bf06270 */
[----:B0123--:R-:W-:Y:S05]  /*03c0*/  BRA.U !UP0, `(.L_x_92) ;  /* 0x0000000508fc7547 */ /* 0x00ffea000b800000 */
[----:B------:R-:W0:Y:S01]  /*03d0*/  S2R R12, SR_TID.X ;  /* 0x00000000000c7919 */ /* 0x000e220000002100 */
[----:B------:R-:W0:Y:S01]  /*03e0*/  LDC R13, c[0x0][0x360] ;  /* 0x0000d800ff0d7b82 */ /* 0x000e220000000800 */
[----:B------:R-:W-:Y:S01]  /*03f0*/  UISETP.GE.U32.AND UP0, UPT, UR14, 0x4, UPT ;  /* 0x000000040e00788c */ /* 0x000fe2000bf06070 */
[----:B------:R-:W-:Y:S01]  /*0400*/  MOV R3, UR6 ;  /* 0x0000000600037c02 */ /* 0x000fe20008000f00 */
[----:B------:R-:W-:Y:S01]  /*0410*/  UMOV UR5, URZ ;  /* 0x000000ff00057c82 */ /* 0x000fe20008000000 */
[----:B0-----:R-:W-:-:S04]  /*0420*/  IMAD R0, R13, UR10, R12 ;  /* 0x0000000a0d007c24 */ /* 0x001fc8000f8e020c */
[----:B------:R-:W-:Y:S02]  /*0430*/  IMAD R0, R3, UR4, R0 ;  /* 0x0000000403007c24 */ /* 0x000fe4000f8e0200 */
[----:B------:R-:W-:Y:S05]  /*0440*/  BRA.U !UP0, `(.L_x_93) ;  /* 0x00000005080c7547 */ /* 0x000fea000b800000 */
[----:B------:R-:W0:Y:S01]  /*0450*/  LDCU.64 UR16, c[0x0][0x390] ;  /* 0x00007200ff1077ac */ /* 0x000e220008000a00 */
[----:B------:R-:W-:Y:S01]  /*0460*/  IMAD.MOV.U32 R6, RZ, RZ, R25 ;  /* 0x000000ffff067224 */ /* 0x000fe200078e0019 */
[----:B------:R-:W-:Y:S01]  /*0470*/  MOV R7, R19 ;  /* 0x0000001300077202 */ /* 0x000fe20000000f00 */
[----:B------:R-:W-:Y:S01]  /*0480*/  IMAD.MOV.U32 R8, RZ, RZ, R21 ;  /* 0x000000ffff087224 */ /* 0x000fe200078e0015 */
[----:B------:R-:W-:Y:S01]  /*0490*/  UIMAD UR7, UR9, UR4, UR10 ;  /* 0x00000004090772a4 */ /* 0x000fe2000f8e020a */
[----:B------:R-:W-:Y:S01]  /*04a0*/  MOV R9, R23 ;  /* 0x0000001700097202 */ /* 0x000fe20000000f00 */
[----:B------:R-:W-:Y:S01]  /*04b0*/  ULOP3.LUT UR5, UR14, 0x7ffffffc, URZ, 0xc0, !UPT ;  /* 0x7ffffffc0e057892 */ /* 0x000fe2000f8ec0ff */
[----:B------:R-:W1:Y:S03]  /*04c0*/  LDCU UR15, c[0x0][0x390] ;  /* 0x00007200ff0f77ac */ /* 0x000e660008000800 */
[----:B------:R-:W-:Y:S01]  /*04d0*/  IMAD R10, R13, UR7, R22 ;  /* 0x000000070d0a7c24 */ /* 0x000fe2000f8e0216 */
[----:B------:R-:W-:Y:S01]  /*04e0*/  UIADD3 UR8, UPT, UPT, -UR5, URZ, URZ ;  /* 0x000000ff05087290 */ /* 0x000fe2000fffe1ff */
[--C-:B0-----:R-:W-:Y:S01]  /*04f0*/  IMAD R11, R21, UR17, R12.reuse ;  /* 0x00000011150b7c24 */ /* 0x101fe2000f8e020c */
[----:B------:R-:W-:Y:S01]  /*0500*/  ISETP.GE.AND P0, PT, R0, UR17, PT ;  /* 0x0000001100007c0c */ /* 0x000fe2000bf06270 */
[----:B------:R-:W-:-:S02]  /*0510*/  IMAD R12, R19, UR17, R12 ;  /* 0x00000011130c7c24 */ /* 0x000fc4000f8e020c */
[C---:B------:R-:W-:Y:S02]  /*0520*/  IMAD R11, R13.reuse, UR7, R11 ;  /* 0x000000070d0b7c24 */ /* 0x040fe4000f8e020b */
[----:B------:R-:W-:Y:S02]  /*0530*/  IMAD R12, R13, UR7, R12 ;  /* 0x000000070d0c7c24 */ /* 0x000fe4000f8e020c */
[C---:B------:R-:W-:Y:S02]  /*0540*/  IMAD R2, R0.reuse, UR16, R23 ;  /* 0x0000001000027c24 */ /* 0x040fe4000f8e0217 */
[C---:B------:R-:W-:Y:S02]  /*0550*/  IMAD R3, R0.reuse, UR16, R21 ;  /* 0x0000001000037c24 */ /* 0x040fe4000f8e0215 */
[C---:B------:R-:W-:Y:S02]  /*0560*/  IMAD R4, R0.reuse, UR16, R19 ;  /* 0x0000001000047c24 */ /* 0x040fe4000f8e0213 */
[----:B------:R-:W-:-:S02]  /*0570*/  IMAD R5, R0, UR16, R25 ;  /* 0x0000001000057c24 */ /* 0x000fc4000f8e0219 */
[----:B-1----:R-:W-:-:S07]  /*0580*/  IMAD R13, R13, UR7, R18 ;  /* 0x000000070d0d7c24 */ /* 0x002fce000f8e0212 */
.L_x_94:
[----:B0-----:R-:W0:Y:S01]  /*0590*/  LDC.64 R14, c[0x0][0x380] ;  /* 0x0000e000ff0e7b82 */ /* 0x001e220000000a00 */
[----:B------:R-:W-:-:S07]  /*05a0*/  ISETP.GE.OR P1, PT, R6, UR15, P0 ;  /* 0x0000000f06007c0c */ /* 0x000fce0008726670 */
[----:B------:R-:W1:Y:S08]  /*05b0*/  LDC.64 R28, c[0x0][0x388] ;  /* 0x0000e200ff1c7b82 */ /* 0x000e700000000a00 */
[----:B------:R-:W2:Y:S01]  /*05c0*/  LDC.64 R16, c[0x0][0x380] ;  /* 0x0000e000ff107b82 */ /* 0x000ea20000000a00 */
[----:B0-----:R-:W-:-:S05]  /*05d0*/  @!P1 IMAD.WIDE R26, R13, 0x8, R14 ;  /* 0x000000080d1a9825 */ /* 0x001fca00078e020e */
[----:B------:R0:W3:Y:S01]  /*05e0*/  @!P1 LDG.E.64 R14, desc[UR12][R26.64] ;  /* 0x0000000c1a0e9981 */ /* 0x0000e2000c1e1b00 */
[----:B-1----:R-:W-:Y:S01]  /*05f0*/  @!P1 IMAD.WIDE R28, R5, 0x8, R28 ;  /* 0x00000008051c9825 */ /* 0x002fe200078e021c */
[----:B0-----:R-:W0:Y:S03]  /*0600*/  LDC.64 R26, c[0x0][0x388] ;  /* 0x0000e200ff1a7b82 */ /* 0x001e260000000a00 */
[----:B---3--:R-:W-:-:S05]  /*0610*/  @!P1 FADD R15, -R15, -RZ ;  /* 0x800000ff0f0f9221 */ /* 0x008fca0000000100 */
[----:B------:R1:W-:Y:S01]  /*0620*/  @!P1 STG.E.64 desc[UR12][R28.64], R14 ;  /* 0x0000000e1c009986 */ /* 0x0003e2000c101b0c */
[----:B------:R-:W-:-:S13]  /*0630*/  ISETP.GE.OR P1, PT, R9, UR15, P0 ;  /* 0x0000000f09007c0c */ /* 0x000fda0008726670 */
[----:B--2---:R-:W-:Y:S01]  /*0640*/  @!P1 IMAD.WIDE R16, R10, 0x8, R16 ;  /* 0x000000080a109825 */ /* 0x004fe200078e0210 */
[----:B-1----:R-:W1:Y:S05]  /*0650*/  LDC.64 R28, c[0x0][0x388] ;  /* 0x0000e200ff1c7b82 */ /* 0x002e6a0000000a00 */
[----:B------:R-:W2:Y:S01]  /*0660*/  @!P1 LDG.E.64 R16, desc[UR12][R16.64] ;  /* 0x0000000c10109981 */ /* 0x000ea2000c1e1b00 */
[----:B0-----:R-:W-:-:S04]  /*0670*/  @!P1 IMAD.WIDE R26, R2, 0x8, R26 ;  /* 0x00000008021a9825 */ /* 0x001fc800078e021a */
[----:B--2---:R-:W-:-:S05]  /*0680*/  @!P1 FADD R17, -R17, -RZ ;  /* 0x800000ff11119221 */ /* 0x004fca0000000100 */
[----:B------:R0:W-:Y:S01]  /*0690*/  @!P1 STG.E.64 desc[UR12][R26.64], R16 ;  /* 0x000000101a009986 */ /* 0x0001e2000c101b0c */
[----:B------:R-:W-:Y:S01]  /*06a0*/  ISETP.GE.OR P1, PT, R8, UR15, P0 ;  /* 0x0000000f08007c0c */ /* 0x000fe20008726670 */
[----:B0-----:R-:W0:-:S12]  /*06b0*/  LDC.64 R26, c[0x0][0x380] ;  /* 0x0000e000ff1a7b82 */ /* 0x001e180000000a00 */
[----:B0-----:R-:W-:Y:S02]  /*06c0*/  @!P1 IMAD.WIDE R14, R11, 0x8, R26 ;  /* 0x000000080b0e9825 */ /* 0x001fe400078e021a */
[----:B------:R-:W0:Y:S04]  /*06d0*/  LDC.64 R26, c[0x0][0x380] ;  /* 0x0000e000ff1a7b82 */ /* 0x000e280000000a00 */
[----:B------:R-:W2:Y:S01]  /*06e0*/  @!P1 LDG.E.64 R14, desc[UR12][R14.64] ;  /* 0x0000000c0e0e9981 */ /* 0x000ea2000c1e1b00 */
[----:B-1----:R-:W-:-:S04]  /*06f0*/  @!P1 IMAD.WIDE R28, R3, 0x8, R28 ;  /* 0x00000008031c9825 */ /* 0x002fc800078e021c */
[----:B--2---:R-:W-:-:S05]  /*0700*/  @!P1 FADD R15, -R15, -RZ ;  /* 0x800000ff0f0f9221 */ /* 0x004fca0000000100 */
[----:B------:R0:W-:Y:S01]  /*0710*/  @!P1 STG.E.64 desc[UR12][R28.64], R14 ;  /* 0x0000000e1c009986 */ /* 0x0001e2000c101b0c */
[----:B------:R-:W-:-:S13]  /*0720*/  ISETP.GE.OR P1, PT, R7, UR15, P0 ;  /* 0x0000000f07007c0c */ /* 0x000fda0008726670 */
[----:B0-----:R-:W-:Y:S02]  /*0730*/  @!P1 IMAD.WIDE R28, R12, 0x8, R26 ;  /* 0x000000080c1c9825 */ /* 0x001fe400078e021a */
[----:B------:R-:W0:Y:S03]  /*0740*/  LDC.64 R26, c[0x0][0x388] ;  /* 0x0000e200ff1a7b82 */ /* 0x000e260000000a00 */
[----:B------:R-:W2:Y:S01]  /*0750*/  @!P1 LDG.E.64 R16, desc[UR12][R28.64] ;  /* 0x0000000c1c109981 */ /* 0x000ea2000c1e1b00 */
[----:B------:R-:W-:Y:S01]  /*0760*/  UIADD3 UR8, UPT, UPT, UR8, 0x4, URZ ;  /* 0x0000000408087890 */ /* 0x000fe2000fffe0ff */
[C---:B------:R-:W-:Y:S01]  /*0770*/  IMAD R9, R24.reuse, 0x4, R9 ;  /* 0x0000000418097824 */ /* 0x040fe200078e0209 */
[C---:B------:R-:W-:Y:S01]  /*0780*/  LEA R8, R24.reuse, R8, 0x2 ;  /* 0x0000000818087211 */ /* 0x040fe200078e10ff */
[C---:B------:R-:W-:Y:S01]  /*0790*/  IMAD R7, R24.reuse, 0x4, R7 ;  /* 0x0000000418077824 */ /* 0x040fe200078e0207 */
[----:B------:R-:W-:Y:S01]  /*07a0*/  UISETP.NE.AND UP0, UPT, UR8, URZ, UPT ;  /* 0x000000ff0800728c */ /* 0x000fe2000bf05270 */
[----:B------:R-:W-:Y:S01]  /*07b0*/  LEA R6, R24, R6, 0x2 ;  /* 0x0000000618067211 */ /* 0x000fe200078e10ff */
[----:B------:R-:W-:Y:S01]  /*07c0*/  IMAD R13, R20, 0x4, R13 ;  /* 0x00000004140d7824 */ /* 0x000fe200078e020d */
[----:B------:R-:W-:Y:S01]  /*07d0*/  LEA R5, R24, R5, 0x2 ;  /* 0x0000000518057211 */ /* 0x000fe200078e10ff */
[----:B------:R-:W-:Y:S01]  /*07e0*/  IMAD R10, R20, 0x4, R10 ;  /* 0x00000004140a7824 */ /* 0x000fe200078e020a */
[----:B------:R-:W-:Y:S01]  /*07f0*/  LEA R2, R24, R2, 0x2 ;  /* 0x0000000218027211 */ /* 0x000fe200078e10ff */
[----:B------:R-:W-:Y:S01]  /*0800*/  IMAD R11, R20, 0x4, R11 ;  /* 0x00000004140b7824 */ /* 0x000fe200078e020b */
[----:B------:R-:W-:Y:S01]  /*0810*/  LEA R3, R24, R3, 0x2 ;  /* 0x0000000318037211 */ /* 0x000fe200078e10ff */
[----:B------:R-:W-:-:S02]  /*0820*/  IMAD R12, R20, 0x4, R12 ;  /* 0x00000004140c7824 */ /* 0x000fc400078e020c */
[----:B0-----:R-:W-:Y:S01]  /*0830*/  @!P1 IMAD.WIDE R26, R4, 0x8, R26 ;  /* 0x00000008041a9825 */ /* 0x001fe200078e021a */
[----:B------:R-:W-:-:S03]  /*0840*/  LEA R4, R24, R4, 0x2 ;  /* 0x0000000418047211 */ /* 0x000fc600078e10ff */
[----:B--2---:R-:W-:-:S05]  /*0850*/  @!P1 FADD R17, -R17, -RZ ;  /* 0x800000ff11119221 */ /* 0x004fca0000000100 */
[----:B------:R0:W-:Y:S01]  /*0860*/  @!P1 STG.E.64 desc[UR12][R26.64], R16 ;  /* 0x000000101a009986 */ /* 0x0001e2000c101b0c */
[----:B------:R-:W-:Y:S05]  /*0870*/  BRA.U UP0, `(.L_x_94) ;  /* 0xfffffffd00447547 */ /* 0x000fea000b83ffff */
.L_x_93:
[----:B------:R-:W-:-:S09]  /*0880*/  ULOP3.LUT UP0, UR7, UR14, 0x3, URZ, 0xc0, !UPT ;  /* 0x000000030e077892 */ /* 0x000fd2000f80c0ff */
[----:B------:R-:W-:Y:S05]  /*0890*/  BRA.U !UP0, `(.L_x_92) ;  /* 0x0000000108c87547 */ /* 0x000fea000b800000 */
[----:B------:R-:W1:Y:S01]  /*08a0*/  LDCU.64 UR16, c[0x0][0x390] ;  /* 0x00007200ff1077ac */ /* 0x000e620008000a00 */
[----:B------:R-:W-:Y:S01]  /*08b0*/  IMAD R9, R24, UR5, R25 ;  /* 0x0000000518097c24 */ /* 0x000fe2000f8e0219 */
[----:B------:R-:W-:Y:S04]  /*08c0*/  BSSY.RECONVERGENT B0, `(.L_x_95) ;  /* 0x000000d000007945 */ /* 0x000fe80003800200 */
[----:B-1----:R-:W-:-:S04]  /*08d0*/  ISETP.GE.AND P0, PT, R9, UR16, PT ;  /* 0x0000001009007c0c */ /* 0x002fc8000bf06270 */
[----:B------:R-:W-:-:S13]  /*08e0*/  ISETP.GE.OR P0, PT, R0, UR17, P0 ;  /* 0x0000001100007c0c */ /* 0x000fda0008706670 */
[----:B------:R-:W-:Y:S05]  /*08f0*/  @P0 BRA `(.L_x_96) ;  /* 0x0000000000240947 */ /* 0x000fea0003800000 */
[----:B------:R-:W1:Y:S01]  /*0900*/  LDC.64 R2, c[0x0][0x380] ;  /* 0x0000e000ff027b82 */ /* 0x000e620000000a00 */
[----:B------:R-:W-:-:S04]  /*0910*/  IMAD R5, R9, UR17, R0 ;  /* 0x0000001109057c24 */ /* 0x000fc8000f8e0200 */
[----:B-1----:R-:W-:-:S03]  /*0920*/  IMAD.WIDE R2, R5, 0x8, R2 ;  /* 0x0000000805027825 */ /* 0x002fc600078e0202 */
[----:B------:R-:W1:Y:S03]  /*0930*/  LDC.64 R4, c[0x0][0x388] ;  /* 0x0000e200ff047b82 */ /* 0x000e660000000a00 */
[----:B------:R-:W2:Y:S01]  /*0940*/  LDG.E.64 R2, desc[UR12][R2.64] ;  /* 0x0000000c02027981 */ /* 0x000ea2000c1e1b00 */
[----:B------:R-:W-:-:S04]  /*0950*/  IMAD R7, R0, UR16, R9 ;  /* 0x0000001000077c24 */ /* 0x000fc8000f8e0209 */
[----:B-1----:R-:W-:-:S04]  /*0960*/  IMAD.WIDE R4, R7, 0x8, R4 ;  /* 0x0000000807047825 */ /* 0x002fc800078e0204 */
[----:B--2---:R-:W-:-:S05]  /*0970*/  FADD R3, -R3, -RZ ;  /* 0x800000ff03037221 */ /* 0x004fca0000000100 */
[----:B------:R1:W-:Y:S02]  /*0980*/  STG.E.64 desc[UR12][R4.64], R2 ;  /* 0x0000000204007986 */ /* 0x0003e4000c101b0c */
.L_x_96:
[----:B------:R-:W-:Y:S05]  /*0990*/  BSYNC.RECONVERGENT B0 ;  /* 0x0000000000007941 */ /* 0x000fea0003800200 */
.L_x_95:
[----:B------:R-:W-:-:S09]  /*09a0*/  UISETP.NE.AND UP0, UPT, UR7, 0x1, UPT ;  /* 0x000000010700788c */ /* 0x000fd2000bf05270 */
[----:B------:R-:W-:Y:S05]  /*09b0*/  BRA.U !UP0, `(.L_x_92) ;  /* 0x0000000108807547 */ /* 0x000fea000b800000 */
[----:B------:R-:W-:Y:S01]  /*09c0*/  IMAD.IADD R9, R24, 0x1, R9 ;  /* 0x0000000118097824 */ /* 0x000fe200078e0209 */
[----:B------:R-:W-:Y:S04]  /*09d0*/  BSSY.RECONVERGENT B0, `(.L_x_97) ;  /* 0x000000d000007945 */ /* 0x000fe80003800200 */
[----:B------:R-:W-:-:S04]  /*09e0*/  ISETP.GE.AND P0, PT, R9, UR16, PT ;  /* 0x0000001009007c0c */ /* 0x000fc8000bf06270 */
[----:B------:R-:W-:-:S13]  /*09f0*/  ISETP.GE.OR P0, PT, R0, UR17, P0 ;  /* 0x0000001100007c0c */ /* 0x000fda0008706670 */
[----:B------:R-:W-:Y:S05]  /*0a00*/  @P0 BRA `(.L_x_98) ;  /* 0x0000000000240947 */ /* 0x000fea0003800000 */
[----:B-1----:R-:W1:Y:S01]  /*0a10*/  LDC.64 R2, c[0x0][0x380] ;  /* 0x0000e000ff027b82 */ /* 0x002e620000000a00 */
        /* <DEDUP_REMOVED lines=8> */
.L_x_98:
[----:B------:R-:W-:Y:S05]  /*0aa0*/  BSYNC.RECONVERGENT B0 ;  /* 0x0000000000007941 */ /* 0x000fea0003800200 */
.L_x_97:
[----:B------:R-:W-:-:S09]  /*0ab0*/  UISETP.NE.AND UP0, UPT, UR7, 0x2, UPT ;  /* 0x000000020700788c */ /* 0x000fd2000bf05270 */
[----:B------:R-:W-:Y:S05]  /*0ac0*/  BRA.U !UP0, `(.L_x_92) ;  /* 0x00000001083c7547 */ /* 0x000fea000b800000 */
[----:B------:R-:W-:Y:S01]  /*0ad0*/  IADD3 R7, PT, PT, R24, R9, RZ ;  /* 0x0000000918077210 */ /* 0x000fe20007ffe0ff */
[----:B------:R-:W-:Y:S03]  /*0ae0*/  BSSY.RECONVERGENT B0, `(.L_x_92) ;  /* 0x000000d000007945 */ /* 0x000fe60003800200 */
[----:B------:R-:W-:-:S04]  /*0af0*/  ISETP.GE.AND P0, PT, R7, UR16, PT ;  /* 0x0000001007007c0c */ /* 0x000fc8000bf06270 */
[----:B------:R-:W-:-:S13]  /*0b00*/  ISETP.GE.OR P0, PT, R0, UR17, P0 ;  /* 0x0000001100007c0c */ /* 0x000fda0008706670 */
[----:B------:R-:W-:Y:S05]  /*0b10*/  @P0 BRA `(.L_x_99) ;  /* 0x0000000000240947 */ /* 0x000fea0003800000 */
[----:B-12---:R-:W1:Y:S01]  /*0b20*/  LDC.64 R2, c[0x0][0x380] ;  /* 0x0000e000ff027b82 */ /* 0x006e620000000a00 */
        /* <DEDUP_REMOVED lines=8> */
.L_x_99:
[----:B------:R-:W-:Y:S05]  /*0bb0*/  BSYNC.RECONVERGENT B0 ;  /* 0x0000000000007941 */ /* 0x000fea0003800200 */
.L_x_92:
[----:B------:R-:W-:-:S04]  /*0bc0*/  UIADD3 UR4, UPT, UPT, UR4, 0x1, URZ ;  /* 0x0000000104047890 */ /* 0x000fc8000fffe0ff */
[----:B------:R-:W-:-:S09]  /*0bd0*/  UISETP.NE.AND UP0, UPT, UR4, UR11, UPT ;  /* 0x0000000b0400728c */ /* 0x000fd2000bf05270 */
[----:B------:R-:W-:Y:S05]  /*0be0*/  BRA.U UP0, `(.L_x_100) ;  /* 0xfffffff500f07547 */ /* 0x000fea000b83ffff */
[----:B------:R-:W-:Y:S05]  /*0bf0*/  EXIT ;  /* 0x000000000000794d */ /* 0x000fea0003800000 */
        .weak           $__internal_3_$__cuda_sm3x_div_rn_noftz_f32_slowpath
        .type           $__internal_3_$__cuda_sm3x_div_rn_noftz_f32_slowpath,@function
        .size           $__internal_3_$__cuda_sm3x_div_rn_noftz_f32_slowpath,(.L_x_353 - $__internal_3_$__cuda_sm3x_div_rn_noftz_f32_slowpath)
$__internal_3_$__cuda_sm3x_div_rn_noftz_f32_slowpath:
[----:B------:R-:W-:Y:S02]  /*0c00*/  SHF.R.U32.HI R7, RZ, 0x17, R3 ;  /* 0x00000017ff077819 */ /* 0x000fe40000011603 */
[----:B------:R-:W-:Y:S02]  /*0c10*/  SHF.R.U32.HI R6, RZ, 0x17, R0 ;  /* 0x00000017ff067819 */ /* 0x000fe40000011600 */
[----:B------:R-:W-:Y:S02]  /*0c20*/  LOP3.LUT R7, R7, 0xff, RZ, 0xc0, !PT ;  /* 0x000000ff07077812 */ /* 0x000fe400078ec0ff */
[----:B------:R-:W-:-:S03]  /*0c30*/  LOP3.LUT R10, R6, 0xff, RZ, 0xc0, !PT ;  /* 0x000000ff060a7812 */ /* 0x000fc600078ec0ff */
[----:B------:R-:W-:Y:S01]  /*0c40*/  VIADD R9, R7, 0xffffffff ;  /* 0xffffffff07097836 */ /* 0x000fe20000000000 */
[----:B------:R-:W-:-:S04]  /*0c50*/  IADD3 R8, PT, PT, R10, -0x1, RZ ;  /* 0xffffffff0a087810 */ /* 0x000fc80007ffe0ff */
[----:B------:R-:W-:-:S04]  /*0c60*/  ISETP.GT.U32.AND P0, PT, R9, 0xfd, PT ;  /* 0x000000fd0900780c */ /* 0x000fc80003f04070 */
[----:B------:R-:W-:-:S13]  /*0c70*/  ISETP.GT.U32.OR P0, PT, R8, 0xfd, P0 ;  /* 0x000000fd0800780c */ /* 0x000fda0000704470 */
[----:B------:R-:W-:Y:S01]  /*0c80*/  @!P0 IMAD.MOV.U32 R6, RZ, RZ, RZ ;  /* 0x000000ffff068224 */ /* 0x000fe200078e00ff */
        /* <DEDUP_REMOVED lines=22> */
[----:B------:R-:W-:-:S04]  /*0df0*/  @!P1 FFMA R3, R3, 1.84467440737095516160e+19, RZ ;  /* 0x5f80000003039823 */ /* 0x000fc800000000ff */
[----:B------:R-:W-:-:S07]  /*0e00*/  @!P1 VIADD R6, R6, 0x40 ;  /* 0x0000004006069836 */ /* 0x000fce0000000000 */
.L_x_101:
[----:B------:R-:W-:-:S04]  /*0e10*/  LEA R8, R7, 0xc0800000, 0x17 ;  /* 0xc080000007087811 */ /* 0x000fc800078eb8ff */
[----:B------:R-:W-:Y:S02]  /*0e20*/  IADD3 R8, PT, PT, -R8, R3, RZ ;  /* 0x0000000308087210 */ /* 0x000fe40007ffe1ff */
[----:B------:R-:W-:Y:S02]  /*0e30*/  IADD3 R3, PT, PT, R10, -0x7f, RZ ;  /* 0xffffff810a037810 */ /* 0x000fe40007ffe0ff */
[----:B------:R-:W0:Y:S01]  /*0e40*/  MUFU.RCP R9, R8 ;  /* 0x0000000800097308 */ /* 0x000e220000001000 */
[----:B------:R-:W-:Y:S01]  /*0e50*/  FADD.FTZ R11, -R8, -RZ ;  /* 0x800000ff080b7221 */ /* 0x000fe20000010100 */
[C---:B------:R-:W-:Y:S01]  /*0e60*/  IADD3 R7, PT, PT, R3.reuse, 0x7f, -R7 ;  /* 0x0000007f03077810 */ /* 0x040fe20007ffe807 */
[----:B------:R-:W-:-:S04]  /*0e70*/  IMAD R0, R3, -0x800000, R0 ;  /* 0xff80000003007824 */ /* 0x000fc800078e0200 */
[----:B------:R-:W-:Y:S02]  /*0e80*/  IMAD.IADD R7, R7, 0x1, R6 ;  /* 0x0000000107077824 */ /* 0x000fe400078e0206 */
[----:B0-----:R-:W-:-:S04]  /*0e90*/  FFMA R10, R9, R11, 1 ;  /* 0x3f800000090a7423 */ /* 0x001fc8000000000b */
        /* <DEDUP_REMOVED lines=20> */
[C---:B------:R-:W-:Y:S02]  /*0fe0*/  VIADD R8, R11.reuse, 0x20 ;  /* 0x000000200b087836 */ /* 0x040fe40000000000 */
[CCC-:B------:R-:W-:Y:S01]  /*0ff0*/  FFMA.RM R6, R12.reuse, R10.reuse, R9.reuse ;  /* 0x0000000a0c067223 */ /* 0x1c0fe20000004009 */
[----:B------:R-:W-:Y:S02]  /*1000*/  ISETP.NE.AND P2, PT, R11, RZ, PT ;  /* 0x000000ff0b00720c */ /* 0x000fe40003f45270 */
[----:B------:R-:W-:Y:S01]  /*1010*/  LOP3.LUT R7, R3, 0x7fffff, RZ, 0xc0, !PT ;  /* 0x007fffff03077812 */ /* 0x000fe200078ec0ff */
[----:B------:R-:W-:Y:S01]  /*1020*/  FFMA.RP R3, R12, R10, R9 ;  /* 0x0000000a0c037223 */ /* 0x000fe20000008009 */
[----:B------:R-:W-:Y:S02]  /*1030*/  ISETP.NE.AND P1, PT, R11, RZ, PT ;  /* 0x000000ff0b00720c */ /* 0x000fe40003f25270 */
        /* <DEDUP_REMOVED lines=15> */
.L_x_107:
[----:B------:R-:W-:-:S04]  /*1130*/  LOP3.LUT R0, R0, 0x80000000, RZ, 0xc0, !PT ;  /* 0x8000000000007812 */ /* 0x000fc800078ec0ff */
[----:B------:R-:W-:Y:S01]  /*1140*/  LOP3.LUT R0, R0, 0x7f800000, RZ, 0xfc, !PT ;  /* 0x7f80000000007812 */ /* 0x000fe200078efcff */
[----:B------:R-:W-:Y:S06]  /*1150*/  BRA `(.L_x_108) ;  /* 0x0000000000287947 */ /* 0x000fec0003800000 */
.L_x_106:
[----:B------:R-:W-:Y:S01]  /*1160*/  IMAD R0, R7, 0x800000, R0 ;  /* 0x0080000007007824 */ /* 0x000fe200078e0200 */
[----:B------:R-:W-:Y:S06]  /*1170*/  BRA `(.L_x_108) ;  /* 0x0000000000207947 */ /* 0x000fec0003800000 */
.L_x_105:
[----:B------:R-:W-:-:S04]  /*1180*/  LOP3.LUT R0, R3, 0x80000000, R0, 0x48, !PT ;  /* 0x8000000003007812 */ /* 0x000fc800078e4800 */
[----:B------:R-:W-:Y:S01]  /*1190*/  LOP3.LUT R0, R0, 0x7f800000, RZ, 0xfc, !PT ;  /* 0x7f80000000007812 */ /* 0x000fe200078efcff */
[----:B------:R-:W-:Y:S06]  /*11a0*/  BRA `(.L_x_108) ;  /* 0x0000000000147947 */ /* 0x000fec0003800000 */
.L_x_104:
[----:B------:R-:W-:Y:S01]  /*11b0*/  LOP3.LUT R0, R3, 0x80000000, R0, 0x48, !PT ;  /* 0x8000000003007812 */ /* 0x000fe200078e4800 */
[----:B------:R-:W-:Y:S06]  /*11c0*/  BRA `(.L_x_108) ;  /* 0x00000000000c7947 */ /* 0x000fec0003800000 */
.L_x_103:
[----:B------:R-:W0:Y:S01]  /*11d0*/  MUFU.RSQ R0, -QNAN ;  /* 0xffc0000000007908 */ /* 0x000e220000001400 */
[----:B------:R-:W-:Y:S05]  /*11e0*/  BRA `(.L_x_108) ;  /* 0x0000000000047947 */ /* 0x000fea0003800000 */
.L_x_102:
[----:B------:R-:W-:-:S07]  /*11f0*/  FADD.FTZ R0, R0, R3 ;  /* 0x0000000300007221 */ /* 0x000fce0000010000 */
.L_x_108:
[----:B------:R-:W-:Y:S01]  /*1200*/  HFMA2 R7, -RZ, RZ, 0, 0 ;  /* 0x00000000ff077431 */ /* 0x000fe200000001ff */
[----:B------:R-:W-:-:S04]  /*1210*/  MOV R6, R4 ;  /* 0x0000000400067202 */ /* 0x000fc80000000f00 */
[----:B0-----:R-:W-:Y:S05]  /*1220*/  RET.REL.NODEC R6 `(_Z19hermitian_transposePK6float2PS_ii) ;  /* 0xffffffec06747950 */ /* 0x001fea0003c3ffff */
.L_x_109:
        /* <DEDUP_REMOVED lines=13> */
.L_x_353:


//--------------------- .text._Z5bCholP6float2ii  --------------------------
	.section	.text._Z5bCholP6float2ii,"ax",@progbits
	.align	128
        .global         _Z5bCholP6float2ii
        .type           _Z5bCholP6float2ii,@function
        .size           _Z5bCholP6float2ii,(.L_x_355 - _Z5bCholP6float2ii)
        .other          _Z5bCholP6float2ii,@"STO_CUDA_ENTRY STV_DEFAULT"
_Z5bCholP6float2ii:
.text._Z5bCholP6float2ii:
[----:B------:R-:W0:Y:S08]  /*0000*/  LDC R1, c[0x0][0x37c] ;  /* 0x0000df00ff017b82 */ /* 0x000e300000000800 */
[----:B------:R-:W1:Y:S01]  /*0010*/  LDC.64 R2, c[0x0][0x388] ;  /* 0x0000e200ff027b82 */ /* 0x000e620000000a00 */
[----:B------:R-:W2:Y:S01]  /*0020*/  LDCU.64 UR6, c[0x0][0x358] ;  /* 0x00006b00ff0677ac */ /* 0x000ea20008000a00 */
[----:B0-----:R-:W-:-:S06]  /*0030*/  VIADD R1, R1, 0xffffffe0 ;  /* 0xffffffe001017836 */ /* 0x001fcc0000000000 */
[----:B------:R-:W0:Y:S01]  /*0040*/  LDC.64 R6, c[0x0][0x380] ;  /* 0x0000e000ff067b82 */ /* 0x000e220000000a00 */
[----:B-1----:R-:W-:-:S04]  /*0050*/  IMAD R3, R3, R2, R2 ;  /* 0x0000000203037224 */ /* 0x002fc800078e0202 */
[----:B0-----:R-:W-:-:S05]  /*0060*/  IMAD.WIDE R6, R3, 0x8, R6 ;  /* 0x0000000803067825 */ /* 0x001fca00078e0206 */
[----:B--2---:R-:W2:Y:S02]  /*0070*/  LDG.E.64 R8, desc[UR6][R6.64] ;  /* 0x0000000606087981 */ /* 0x004ea4000c1e1b00 */
[----:B--2---:R-:W-:-:S04]  /*0080*/  FSETP.GT.AND P0, PT, |R8|, |R9|, PT ;  /* 0x400000090800720b */ /* 0x004fc80003f04200 */
[----:B------:R-:W-:Y:S02]  /*0090*/  FSEL R3, |R8|, |R9|, P0 ;  /* 0x4000000908037208 */ /* 0x000fe40000000200 */
[----:B------:R-:W-:Y:S02]  /*00a0*/  FSEL R0, |R9|, |R8|, P0 ;  /* 0x4000000809007208 */ /* 0x000fe40000000200 */
        /* <DEDUP_REMOVED lines=8> */
[----:B------:R-:W-:Y:S01]  /*0130*/  IMAD.MOV.U32 R2, RZ, RZ, R0 ;  /* 0x000000ffff027224 */ /* 0x000fe200078e0000 */
[----:B------:R-:W-:-:S07]  /*0140*/  MOV R4, 0x160 ;  /* 0x0000016000047802 */ /* 0x000fce0000000f00 */
[----:B------:R-:W-:Y:S05]  /*0150*/  CALL.REL.NOINC `($__internal_5_$__cuda_sm3x_div_rn_noftz_f32_slowpath) ;  /* 0x0000001000107944 */ /* 0x000fea0003c00000 */
.L_x_110:
[----:B------:R-:W-:-:S04]  /*0160*/  FFMA R5, R2, R2, 1 ;  /* 0x3f80000002057423 */ /* 0x000fc80000000002 */
[----:B------:R-:W-:Y:S01]  /*0170*/  VIADD R2, R5, 0xf3000000 ;  /* 0xf300000005027836 */ /* 0x000fe20000000000 */
[----:B------:R0:W1:Y:S04]  /*0180*/  MUFU.RSQ R4, R5 ;  /* 0x0000000500047308 */ /* 0x0000680000001400 */
[----:B------:R-:W-:-:S13]  /*0190*/  ISETP.GT.U32.AND P0, PT, R2, 0x727fffff, PT ;  /* 0x727fffff0200780c */ /* 0x000fda0003f04070 */
[----:B01----:R-:W-:Y:S05]  /*01a0*/  @!P0 BRA `(.L_x_111) ;  /* 0x0000000000108947 */ /* 0x003fea0003800000 */
[----:B------:R-:W-:Y:S01]  /*01b0*/  IMAD.MOV.U32 R2, RZ, RZ, R5 ;  /* 0x000000ffff027224 */ /* 0x000fe200078e0005 */
[----:B------:R-:W-:-:S07]  /*01c0*/  MOV R10, 0x1e0 ;  /* 0x000001e0000a7802 */ /* 0x000fce0000000f00 */
[----:B------:R-:W-:Y:S05]  /*01d0*/  CALL.REL.NOINC `($__internal_4_$__cuda_sm20_sqrt_rn_f32_slowpath) ;  /* 0x0000000c00907944 */ /* 0x000fea0003c00000 */
[----:B------:R-:W-:Y:S05]  /*01e0*/  BRA `(.L_x_112) ;  /* 0x0000000000107947 */ /* 0x000fea0003800000 */
.L_x_111:
[----:B------:R-:W-:Y:S01]  /*01f0*/  FMUL.FTZ R2, R5, R4 ;  /* 0x0000000405027220 */ /* 0x000fe20000410000 */
[----:B------:R-:W-:-:S03]  /*0200*/  FMUL.FTZ R4, R4, 0.5 ;  /* 0x3f00000004047820 */ /* 0x000fc60000410000 */
[----:B------:R-:W-:-:S04]  /*0210*/  FFMA R5, -R2, R2, R5 ;  /* 0x0000000202057223 */ /* 0x000fc80000000105 */
[----:B------:R-:W-:-:S07]  /*0220*/  FFMA R2, R5, R4, R2 ;  /* 0x0000000405027223 */ /* 0x000fce0000000002 */
.L_x_112:
[----:B------:R-:W-:Y:S01]  /*0230*/  FSETP.GT.AND P2, PT, |R9|, |R8|, PT ;  /* 0x400000080900720b */ /* 0x000fe20003f44200 */
[C---:B------:R-:W-:Y:S01]  /*0240*/  FMUL R5, R3.reuse, R2 ;  /* 0x0000000203057220 */ /* 0x040fe20000400000 */
[----:B------:R-:W-:Y:S02]  /*0250*/  FSETP.NEU.AND P3, PT, R3, RZ, PT ;  /* 0x000000ff0300720b */ /* 0x000fe40003f6d000 */
[----:B------:R-:W-:Y:S02]  /*0260*/  FSEL R11, |R9|, |R8|, P2 ;  /* 0x40000008090b7208 */ /* 0x000fe40001000200 */
[C---:B------:R-:W-:Y:S02]  /*0270*/  FSEL R2, |R8|.reuse, |R9|, P2 ;  /* 0x4000000908027208 */ /* 0x040fe40001000200 */
[----:B------:R-:W0:Y:S01]  /*0280*/  MUFU.RCP R4, R11 ;  /* 0x0000000b00047308 */ /* 0x000e220000001000 */
[----:B------:R-:W-:Y:S01]  /*0290*/  FMNMX R3, R3, R0, !PT ;  /* 0x0000000003037209 */ /* 0x000fe20007800000 */
[----:B------:R-:W-:-:S03]  /*02a0*/  FADD R0, |R8|, |R9| ;  /* 0x4000000908007221 */ /* 0x000fc60000000200 */
[----:B------:R-:W-:Y:S02]  /*02b0*/  FSETP.GT.AND P0, PT, R3, 3.40282346638528859812e+38, PT ;  /* 0x7f7fffff0300780b */ /* 0x000fe40003f04000 */
[C---:B------:R-:W-:Y:S01]  /*02c0*/  FSEL R5, R0.reuse, R5, !P3 ;  /* 0x0000000500057208 */ /* 0x040fe20005800000 */
[----:B------:R-:W1:Y:S03]  /*02d0*/  FCHK P1, R2, R11 ;  /* 0x0000000b02007302 */ /* 0x000e660000020000 */
[----:B------:R-:W-:Y:S01]  /*02e0*/  FSEL R5, R0, R5, P0 ;  /* 0x0000000500057208 */ /* 0x000fe20000000000 */
        /* <DEDUP_REMOVED lines=9> */
[----:B------:R-:W-:-:S07]  /*0380*/  IMAD.MOV.U32 R3, RZ, RZ, R2 ;  /* 0x000000ffff037224 */ /* 0x000fce00078e0002 */
.L_x_113:
[----:B------:R-:W-:Y:S02]  /*0390*/  HFMA2 R13, -RZ, RZ, 0.89990234375, 10328 ;  /* 0x3b33710bff0d7431 */ /* 0x000fe400000001ff */
[----:B------:R-:W-:Y:S01]  /*03a0*/  FMUL R2, R3, R3 ;  /* 0x0000000303027220 */ /* 0x000fe20000400000 */
[C---:B------:R-:W-:Y:S02]  /*03b0*/  ISETP.GE.AND P0, PT, R8.reuse, RZ, PT ;  /* 0x000000ff0800720c */ /* 0x040fe40003f06270 */
[----:B------:R-:W-:Y:S02]  /*03c0*/  FSETP.NEU.AND P3, PT, |R8|, |R9|, PT ;  /* 0x400000090800720b */ /* 0x000fe40003f6d200 */
[----:B------:R-:W-:Y:S01]  /*03d0*/  FSETP.NEU.AND P1, PT, R11, RZ, PT ;  /* 0x000000ff0b00720b */ /* 0x000fe20003f2d000 */
[----:B------:R-:W-:-:S04]  /*03e0*/  FFMA R13, R2, R13, -0.015681877732276916504 ;  /* 0xbc807748020d7423 */ /* 0x000fc8000000000d */
[----:B------:R-:W-:-:S04]  /*03f0*/  FFMA R13, R2, R13, 0.042200751602649688721 ;  /* 0x3d2cdab2020d7423 */ /* 0x000fc8000000000d */
[----:B------:R-:W-:-:S04]  /*0400*/  FFMA R13, R2, R13, -0.074792981147766113281 ;  /* 0xbd992d10020d7423 */ /* 0x000fc8000000000d */
[----:B------:R-:W-:-:S04]  /*0410*/  FFMA R13, R2, R13, 0.10640415549278259277 ;  /* 0x3dd9ea6c020d7423 */ /* 0x000fc8000000000d */
[----:B------:R-:W-:-:S04]  /*0420*/  FFMA R13, R2, R13, -0.14207722246646881104 ;  /* 0xbe117cb1020d7423 */ /* 0x000fc8000000000d */
[----:B------:R-:W-:-:S04]  /*0430*/  FFMA R13, R2, R13, 0.19993925094604492188 ;  /* 0x3e4cbce0020d7423 */ /* 0x000fc8000000000d */
[----:B------:R-:W-:-:S04]  /*0440*/  FFMA R13, R2, R13, -0.33333197236061096191 ;  /* 0xbeaaaa7d020d7423 */ /* 0x000fc8000000000d */
[----:B------:R-:W-:Y:S01]  /*0450*/  FMUL R2, R2, R13 ;  /* 0x0000000d02027220 */ /* 0x000fe20000400000 */
[----:B------:R-:W-:-:S03]  /*0460*/  IMAD.MOV.U32 R13, RZ, RZ, 0x3f6ee581 ;  /* 0x3f6ee581ff0d7424 */ /* 0x000fc600078e00ff */
[----:B------:R-:W-:Y:S02]  /*0470*/  FFMA R2, R2, R3, R3 ;  /* 0x0000000302027223 */ /* 0x000fe40000000003 */
[C---:B------:R-:W-:Y:S02]  /*0480*/  FSEL R4, R13.reuse, 1.8663789033889770508, P2 ;  /* 0x3feee5810d047808 */ /* 0x040fe40001000000 */
[----:B------:R-:W-:-:S05]  /*0490*/  FFMA R3, R13, 1.6832555532455444336, -R2 ;  /* 0x3fd774eb0d037823 */ /* 0x000fca0000000802 */
[-C--:B------:R-:W-:Y:S02]  /*04a0*/  FSEL R8, R3, R2.reuse, P2 ;  /* 0x0000000203087208 */ /* 0x080fe40001000000 */
[----:B------:R-:W-:Y:S01]  /*04b0*/  FSEL R3, R2, -R2, P2 ;  /* 0x8000000202037208 */ /* 0x000fe20001000000 */
[----:B------:R-:W-:-:S04]  /*04c0*/  IMAD.MOV.U32 R2, RZ, RZ, 0x4016cbe4 ;  /* 0x4016cbe4ff027424 */ /* 0x000fc800078e00ff */
[----:B------:R-:W-:Y:S01]  /*04d0*/  @!P0 FFMA R8, R4, 1.6832555532455444336, R3 ;  /* 0x3fd774eb04088823 */ /* 0x000fe20000000003 */
[----:B------:R-:W-:Y:S02]  /*04e0*/  @!P3 FSEL R8, R2, 0.78539818525314331055, !P0 ;  /* 0x3f490fdb0208b808 */ /* 0x000fe40004000000 */
[----:B------:R-:W-:Y:S02]  /*04f0*/  @!P1 FSEL R8, RZ, 3.1415927410125732422, P0 ;  /* 0x40490fdbff089808 */ /* 0x000fe40000000000 */
[----:B------:R-:W-:Y:S02]  /*0500*/  FSETP.NAN.AND P0, PT, R0, R0, PT ;  /* 0x000000000000720b */ /* 0x000fe40003f08000 */
[----:B------:R-:W-:-:S04]  /*0510*/  LOP3.LUT R9, R8, 0x80000000, R9, 0xb8, !PT ;  /* 0x8000000008097812 */ /* 0x000fc800078eb809 */
[----:B------:R-:W-:-:S05]  /*0520*/  FSEL R9, R0, R9, P0 ;  /* 0x0000000900097208 */ /* 0x000fca0000000000 */
[----:B------:R-:W-:-:S04]  /*0530*/  FMUL R9, R9, 0.5 ;  /* 0x3f00000009097820 */ /* 0x000fc80000400000 */
[C---:B------:R-:W-:Y:S01]  /*0540*/  FMUL R0, R9.reuse, 0.63661974668502807617 ;  /* 0x3f22f98309007820 */ /* 0x040fe20000400000 */
[----:B------:R-:W-:-:S05]  /*0550*/  FSETP.GE.AND P0, PT, |R9|, 105615, PT ;  /* 0x47ce47800900780b */ /* 0x000fca0003f06200 */
[----:B------:R-:W0:Y:S02]  /*0560*/  F2I.NTZ R0, R0 ;  /* 0x0000000000007305 */ /* 0x000e240000203100 */
[----:B0-----:R-:W-:Y:S01]  /*0570*/  I2FP.F32.S32 R12, R0 ;  /* 0x00000000000c7245 */ /* 0x001fe20000201400 */
[----:B------:R-:W-:-:S04]  /*0580*/  IMAD.MOV.U32 R13, RZ, RZ, R0 ;  /* 0x000000ffff0d7224 */ /* 0x000fc800078e0000 */
[----:B------:R-:W-:-:S04]  /*0590*/  FFMA R3, R12, -1.5707962512969970703, R9 ;  /* 0xbfc90fda0c037823 */ /* 0x000fc80000000009 */
[----:B------:R-:W-:-:S04]  /*05a0*/  FFMA R3, R12, -7.5497894158615963534e-08, R3 ;  /* 0xb3a221680c037823 */ /* 0x000fc80000000003 */
[----:B------:R-:W-:-:S04]  /*05b0*/  FFMA R12, R12, -5.3903029534742383927e-15, R3 ;  /* 0xa7c234c50c0c7823 */ /* 0x000fc80000000003 */
[----:B------:R-:W-:Y:S01]  /*05c0*/  IMAD.MOV.U32 R2, RZ, RZ, R12 ;  /* 0x000000ffff027224 */ /* 0x000fe200078e000c */
[----:B------:R-:W-:Y:S06]  /*05d0*/  @!P0 BRA `(.L_x_114) ;  /* 0x0000000000dc8947 */ /* 0x000fec0003800000 */
[----:B------:R-:W-:-:S13]  /*05e0*/  FSETP.NEU.AND P0, PT, |R9|, +INF , PT ;  /* 0x7f8000000900780b */ /* 0x000fda0003f0d200 */
[----:B------:R-:W-:Y:S01]  /*05f0*/  @!P0 FMUL R2, RZ, R9 ;  /* 0x00000009ff028220 */ /* 0x000fe20000400000 */
[----:B------:R-:W-:Y:S01]  /*0600*/  @!P0 IMAD.MOV.U32 R0, RZ, RZ, RZ ;  /* 0x000000ffff008224 */ /* 0x000fe200078e00ff */
[----:B------:R-:W-:Y:S06]  /*0610*/  @!P0 BRA `(.L_x_114) ;  /* 0x0000000000cc8947 */ /* 0x000fec0003800000 */
[----:B------:R-:W-:Y:S01]  /*0620*/  SHF.L.U32 R2, R9, 0x8, RZ ;  /* 0x0000000809027819 */ /* 0x000fe200000006ff */
[----:B------:R-:W-:Y:S01]  /*0630*/  IMAD.MOV.U32 R8, RZ, RZ, RZ ;  /* 0x000000ffff087224 */ /* 0x000fe200078e00ff */
[----:B------:R-:W0:Y:S01]  /*0640*/  LDCU.64 UR8, c[0x4][URZ] ;  /* 0x01000000ff0877ac */ /* 0x000e220008000a00 */
[----:B------:R-:W-:Y:S01]  /*0650*/  IMAD.MOV.U32 R17, RZ, RZ, RZ ;  /* 0x000000ffff117224 */ /* 0x000fe200078e00ff */
[----:B------:R-:W-:Y:S01]  /*0660*/  LOP3.LUT R19, R2, 0x80000000, RZ, 0xfc, !PT ;  /* 0x8000000002137812 */ /* 0x000fe200078efcff */
[----:B------:R-:W-:Y:S01]  /*0670*/  IMAD.MOV.U32 R0, RZ, RZ, R1 ;  /* 0x000000ffff007224 */ /* 0x000fe200078e0001 */
[----:B------:R-:W-:-:S06]  /*0680*/  UMOV UR4, URZ ;  /* 0x000000ff00047c82 */ /* 0x000fcc0008000000 */
.L_x_115:
[----:B0-----:R-:W-:Y:S02]  /*0690*/  IMAD.U32 R10, RZ, RZ, UR8 ;  /* 0x00000008ff0a7e24 */ /* 0x001fe4000f8e00ff */
[----:B------:R-:W-:-:S05]  /*06a0*/  IMAD.U32 R11, RZ, RZ, UR9 ;  /* 0x00000009ff0b7e24 */ /* 0x000fca000f8e00ff */
[----:B------:R-:W2:Y:S01]  /*06b0*/  LDG.E.CONSTANT R2, desc[UR6][R10.64] ;  /* 0x000000060a027981 */ /* 0x000ea2000c1e9900 */
[----:B------:R-:W-:Y:S02]  /*06c0*/  UIADD3 UR8, UP0, UPT, UR8, 0x4, URZ ;  /* 0x0000000408087890 */ /* 0x000fe4000ff1e0ff */
[----:B------:R-:W-:Y:S02]  /*06d0*/  UIADD3 UR4, UPT, UPT, UR4, 0x1, URZ ;  /* 0x0000000104047890 */ /* 0x000fe4000fffe0ff */
[----:B------:R-:W-:Y:S02]  /*06e0*/  UIADD3.X UR9, UPT, UPT, URZ, UR9, URZ, UP0, !UPT ;  /* 0x00000009ff097290 */ /* 0x000fe400087fe4ff */
[----:B------:R-:W-:Y:S01]  /*06f0*/  UISETP.NE.AND UP0, UPT, UR4, 0x6, UPT ;  /* 0x000000060400788c */ /* 0x000fe2000bf05270 */
[----:B--2---:R-:W-:-:S03]  /*0700*/  IMAD.WIDE.U32 R2, R2, R19, RZ ;  /* 0x0000001302027225 */ /* 0x004fc600078e00ff */
[----:B------:R-:W-:-:S04]  /*0710*/  IADD3 R15, P0, PT, R2, R8, RZ ;  /* 0x00000008020f7210 */ /* 0x000fc80007f1e0ff */
[----:B------:R-:W-:Y:S01]  /*0720*/  IADD3.X R8, PT, PT, R3, R17, RZ, P0, !PT ;  /* 0x0000001103087210 */ /* 0x000fe200007fe4ff */
[----:B------:R0:W-:Y:S02]  /*0730*/  STL [R0], R15 ;  /* 0x0000000f00007387 */ /* 0x0001e40000100800 */
[----:B0-----:R-:W-:Y:S01]  /*0740*/  VIADD R0, R0, 0x4 ;  /* 0x0000000400007836 */ /* 0x001fe20000000000 */
[----:B------:R-:W-:Y:S06]  /*0750*/  BRA.U UP0, `(.L_x_115) ;  /* 0xfffffffd00cc7547 */ /* 0x000fec000b83ffff */
[----:B------:R-:W-:Y:S01]  /*0760*/  SHF.R.U32.HI R4, RZ, 0x17, R9 ;  /* 0x00000017ff047819 */ /* 0x000fe20000011609 */
[----:B------:R0:W-:Y:S03]  /*0770*/  STL [R1+0x18], R8 ;  /* 0x0000180801007387 */ /* 0x0001e60000100800 */
[C---:B------:R-:W-:Y:S02]  /*0780*/  LOP3.LUT R0, R4.reuse, 0xe0, RZ, 0xc0, !PT ;  /* 0x000000e004007812 */ /* 0x040fe400078ec0ff */
[----:B------:R-:W-:-:S03]  /*0790*/  LOP3.LUT P0, RZ, R4, 0x1f, RZ, 0xc0, !PT ;  /* 0x0000001f04ff7812 */ /* 0x000fc6000780c0ff */
[----:B------:R-:W-:-:S05]  /*07a0*/  VIADD R0, R0, 0xffffff80 ;  /* 0xffffff8000007836 */ /* 0x000fca0000000000 */
[----:B------:R-:W-:-:S05]  /*07b0*/  SHF.R.U32.HI R0, RZ, 0x5, R0 ;  /* 0x00000005ff007819 */ /* 0x000fca0000011600 */
[----:B------:R-:W-:-:S05]  /*07c0*/  IMAD R14, R0, -0x4, R1 ;  /* 0xfffffffc000e7824 */ /* 0x000fca00078e0201 */
[----:B------:R-:W2:Y:S04]  /*07d0*/  LDL R0, [R14+0x18] ;  /* 0x000018000e007983 */ /* 0x000ea80000100800 */
[----:B------:R-:W2:Y:S04]  /*07e0*/  LDL R3, [R14+0x14] ;  /* 0x000014000e037983 */ /* 0x000ea80000100800 */
[----:B------:R-:W3:Y:S01]  /*07f0*/  @P0 LDL R2, [R14+0x10] ;  /* 0x000010000e020983 */ /* 0x000ee20000100800 */
[----:B------:R-:W-:Y:S01]  /*0800*/  LOP3.LUT R4, R4, 0x1f, RZ, 0xc0, !PT ;  /* 0x0000001f04047812 */ /* 0x000fe200078ec0ff */
[----:B------:R-:W-:Y:S01]  /*0810*/  UMOV UR4, 0x54442d19 ;  /* 0x54442d1900047882 */ /* 0x000fe20000000000 */
[----:B------:R-:W-:-:S02]  /*0820*/  UMOV UR5, 0x3bf921fb ;  /* 0x3bf921fb00057882 */ /* 0x000fc40000000000 */
[-C--:B--2---:R-:W-:Y:S02]  /*0830*/  @P0 SHF.L.W.U32.HI R0, R3, R4.reuse, R0 ;  /* 0x0000000403000219 */ /* 0x084fe40000010e00 */
[----:B---3--:R-:W-:Y:S02]  /*0840*/  @P0 SHF.L.W.U32.HI R3, R2, R4, R3 ;  /* 0x0000000402030219 */ /* 0x008fe40000010e03 */
[----:B------:R-:W-:Y:S02]  /*0850*/  ISETP.GE.AND P0, PT, R9, RZ, PT ;  /* 0x000000ff0900720c */ /* 0x000fe40003f06270 */
[C---:B------:R-:W-:Y:S01]  /*0860*/  SHF.L.W.U32.HI R2, R3.reuse, 0x2, R0 ;  /* 0x0000000203027819 */ /* 0x040fe20000010e00 */
[----:B------:R-:W-:-:S03]  /*0870*/  IMAD.SHL.U32 R3, R3, 0x4, RZ ;  /* 0x0000000403037824 */ /* 0x000fc600078e00ff */
[----:B------:R-:W-:-:S04]  /*0880*/  SHF.R.S32.HI R4, RZ, 0x1f, R2 ;  /* 0x0000001fff047819 */ /* 0x000fc80000011402 */
[C---:B------:R-:W-:Y:S02]  /*0890*/  LOP3.LUT R10, R4.reuse, R3, RZ, 0x3c, !PT ;  /* 0x00000003040a7212 */ /* 0x040fe400078e3cff */
[----:B------:R-:W-:Y:S02]  /*08a0*/  LOP3.LUT R11, R4, R2, RZ, 0x3c, !PT ;  /* 0x00000002040b7212 */ /* 0x000fe400078e3cff */
[----:B------:R-:W-:Y:S02]  /*08b0*/  SHF.R.U32.HI R3, RZ, 0x1e, R0 ;  /* 0x0000001eff037819 */ /* 0x000fe40000011600 */
[C---:B------:R-:W-:Y:S02]  /*08c0*/  LOP3.LUT R4, R2.reuse, R9, RZ, 0x3c, !PT ;  /* 0x0000000902047212 */ /* 0x040fe400078e3cff */
[----:B------:R-:W1:Y:S01]  /*08d0*/  I2F.F64.S64 R10, R10 ;  /* 0x0000000a000a7312 */ /* 0x000e620000301c00 */
[----:B------:R-:W-:Y:S02]  /*08e0*/  LEA.HI R0, R2, R3, RZ, 0x1 ;  /* 0x0000000302007211 */ /* 0x000fe400078f08ff */
[----:B------:R-:W-:-:S03]  /*08f0*/  ISETP.GE.AND P1, PT, R4, RZ, PT ;  /* 0x000000ff0400720c */ /* 0x000fc60003f26270 */
[----:B------:R-:W-:-:S04]  /*0900*/  IMAD.MOV R2, RZ, RZ, -R0 ;  /* 0x000000ffff027224 */ /* 0x000fc800078e0a00 */
[----:B------:R-:W-:Y:S01]  /*0910*/  @!P0 IMAD.MOV.U32 R0, RZ, RZ, R2 ;  /* 0x000000ffff008224 */ /* 0x000fe200078e0002 */
[----:B-1----:R-:W-:-:S10]  /*0920*/  DMUL R14, R10, UR4 ;  /* 0x000000040a0e7c28 */ /* 0x002fd40008000000 */
[----:B------:R-:W1:Y:S02]  /*0930*/  F2F.F32.F64 R14, R14 ;  /* 0x0000000e000e7310 */ /* 0x000e640000301000 */
[----:B01----:R-:W-:-:S07]  /*0940*/  FSEL R2, -R14, R14, !P1 ;  /* 0x0000000e0e027208 */ /* 0x003fce0004800100 */
.L_x_114:
[----:B------:R-:W-:Y:S01]  /*0950*/  MOV R4, 0x37cbac00 ;  /* 0x37cbac0000047802 */ /* 0x000fe20000000f00 */
[----:B------:R-:W-:Y:S01]  /*0960*/  FMUL R3, R2, R2 ;  /* 0x0000000202037220 */ /* 0x000fe20000400000 */
[C---:B------:R-:W-:Y:S01]  /*0970*/  LOP3.LUT R8, R0.reuse, 0x1, RZ, 0xc0, !PT ;  /* 0x0000000100087812 */ /* 0x040fe200078ec0ff */
[----:B------:R-:W-:Y:S02]  /*0980*/  VIADD R0, R0, 0x1 ;  /* 0x0000000100007836 */ /* 0x000fe40000000000 */
[----:B------:R-:W-:Y:S01]  /*0990*/  FFMA R4, R3, R4, -0.0013887860113754868507 ;  /* 0xbab607ed03047423 */ /* 0x000fe20000000004 */
[----:B------:R-:W-:Y:S01]  /*09a0*/  ISETP.NE.U32.AND P0, PT, R8, 0x1, PT ;  /* 0x000000010800780c */ /* 0x000fe20003f05070 */
[----:B------:R-:W-:Y:S01]  /*09b0*/  IMAD.MOV.U32 R8, RZ, RZ, 0x3c0885e4 ;  /* 0x3c0885e4ff087424 */ /* 0x000fe200078e00ff */
[----:B------:R-:W-:Y:S01]  /*09c0*/  LOP3.LUT P1, RZ, R0, 0x2, RZ, 0xc0, !PT ;  /* 0x0000000200ff7812 */ /* 0x000fe2000782c0ff */
[----:B------:R-:W-:Y:S01]  /*09d0*/  IMAD.MOV.U32 R15, RZ, RZ, 0x3e2aaaa8 ;  /* 0x3e2aaaa8ff0f7424 */ /* 0x000fe200078e00ff */
[----:B------:R-:W-:-:S02]  /*09e0*/  FSEL R4, R4, -0.00019574658654164522886, P0 ;  /* 0xb94d415304047808 */ /* 0x000fc40000000000 */
[----:B------:R-:W-:Y:S02]  /*09f0*/  FSEL R8, R8, 0.041666727513074874878, !P0 ;  /* 0x3d2aaabb08087808 */ /* 0x000fe40004000000 */
[----:B------:R-:W-:Y:S02]  /*0a00*/  FSEL R0, R2, 1, !P0 ;  /* 0x3f80000002007808 */ /* 0x000fe40004000000 */
[----:B------:R-:W-:Y:S01]  /*0a10*/  FSEL R15, -R15, -0.4999999701976776123, !P0 ;  /* 0xbeffffff0f0f7808 */ /* 0x000fe20004000100 */
[----:B------:R-:W-:Y:S01]  /*0a20*/  FFMA R4, R3, R4, R8 ;  /* 0x0000000403047223 */ /* 0x000fe20000000008 */
[----:B------:R-:W-:Y:S01]  /*0a30*/  FSETP.GE.AND P0, PT, |R9|, 105615, PT ;  /* 0x47ce47800900780b */ /* 0x000fe20003f06200 */
[C---:B------:R-:W-:Y:S02]  /*0a40*/  FFMA R11, R3.reuse, R0, RZ ;  /* 0x00000000030b7223 */ /* 0x040fe400000000ff */
[----:B------:R-:W-:-:S04]  /*0a50*/  FFMA R4, R3, R4, R15 ;  /* 0x0000000403047223 */ /* 0x000fc8000000000f */
[----:B------:R-:W-:-:S04]  /*0a60*/  FFMA R14, R11, R4, R0 ;  /* 0x000000040b0e7223 */ /* 0x000fc80000000000 */
[----:B------:R-:W-:Y:S02]  /*0a70*/  @P1 FADD R14, RZ, -R14 ;  /* 0x8000000eff0e1221 */ /* 0x000fe40000000000 */
[----:B------:R-:W-:Y:S05]  /*0a80*/  @!P0 BRA `(.L_x_116) ;  /* 0x0000000000dc8947 */ /* 0x000fea0003800000 */
[----:B------:R-:W-:-:S13]  /*0a90*/  FSETP.NEU.AND P0, PT, |R9|, +INF , PT ;  /* 0x7f8000000900780b */ /* 0x000fda0003f0d200 */
[----:B------:R-:W-:Y:S01]  /*0aa0*/  @!P0 FMUL R12, RZ, R9 ;  /* 0x00000009ff0c8220 */ /* 0x000fe20000400000 */
[----:B------:R-:W-:Y:S01]  /*0ab0*/  @!P0 IMAD.MOV.U32 R13, RZ, RZ, RZ ;  /* 0x000000ffff0d8224 */ /* 0x000fe200078e00ff */
[----:B------:R-:W-:Y:S06]  /*0ac0*/  @!P0 BRA `(.L_x_116) ;  /* 0x0000000000cc8947 */ /* 0x000fec0003800000 */
[----:B------:R-:W-:Y:S01]  /*0ad0*/  IMAD.SHL.U32 R2, R9, 0x100, RZ ;  /* 0x0000010009027824 */ /* 0x000fe200078e00ff */
[----:B------:R-:W-:Y:S01]  /*0ae0*/  MOV R8, RZ ;  /* 0x000000ff00087202 */ /* 0x000fe20000000f00 */
[----:B------:R-:W-:Y:S01]  /*0af0*/  IMAD.MOV.U32 R15, RZ, RZ, RZ ;  /* 0x000000ffff0f7224 */ /* 0x000fe200078e00ff */
[----:B------:R-:W0:Y:S01]  /*0b00*/  LDCU.64 UR8, c[0x4][URZ] ;  /* 0x01000000ff0877ac */ /* 0x000e220008000a00 */
[----:B------:R-:W-:Y:S01]  /*0b10*/  IMAD.MOV.U32 R0, RZ, RZ, R1 ;  /* 0x000000ffff007224 */ /* 0x000fe200078e0001 */
[----:B------:R-:W-:Y:S01]  /*0b20*/  LOP3.LUT R17, R2, 0x80000000, RZ, 0xfc, !PT ;  /* 0x8000000002117812 */ /* 0x000fe200078efcff */
[----:B------:R-:W-:-:S06]  /*0b30*/  UMOV UR4, URZ ;  /* 0x000000ff00047c82 */ /* 0x000fcc0008000000 */
.L_x_117:
        /* <DEDUP_REMOVED lines=8> */
[----:B------:R-:W-:-:S05]  /*0bc0*/  IADD3 R13, P0, PT, R2, R8, RZ ;  /* 0x00000008020d7210 */ /* 0x000fca0007f1e0ff */
[----:B------:R0:W-:Y:S01]  /*0bd0*/  STL [R0], R13 ;  /* 0x0000000d00007387 */ /* 0x0001e20000100800 */
[----:B------:R-:W-:Y:S01]  /*0be0*/  IMAD.X R8, R3, 0x1, R15, P0 ;  /* 0x0000000103087824 */ /* 0x000fe200000e060f */
[----:B0-----:R-:W-:Y:S01]  /*0bf0*/  IADD3 R0, PT, PT, R0, 0x4, RZ ;  /* 0x0000000400007810 */ /* 0x001fe20007ffe0ff */
        /* <DEDUP_REMOVED lines=13> */
[----:B------:R-:W-:Y:S01]  /*0cd0*/  UMOV UR5, 0x3bf921fb ;  /* 0x3bf921fb00057882 */ /* 0x000fe20000000000 */
[----:B------:R-:W-:-:S02]  /*0ce0*/  ISETP.GE.AND P1, PT, R9, RZ, PT ;  /* 0x000000ff0900720c */ /* 0x000fc40003f26270 */
[-C--:B--2---:R-:W-:Y:S02]  /*0cf0*/  @P0 SHF.L.W.U32.HI R0, R3, R4.reuse, R0 ;  /* 0x0000000403000219 */ /* 0x084fe40000010e00 */
[----:B---3--:R-:W-:Y:S02]  /*0d00*/  @P0 SHF.L.W.U32.HI R3, R2, R4, R3 ;  /* 0x0000000402030219 */ /* 0x008fe40000010e03 */
[--C-:B------:R-:W-:Y:S02]  /*0d10*/  SHF.R.U32.HI R13, RZ, 0x1e, R0.reuse ;  /* 0x0000001eff0d7819 */ /* 0x100fe40000011600 */
[C---:B------:R-:W-:Y:S01]  /*0d20*/  SHF.L.W.U32.HI R2, R3.reuse, 0x2, R0 ;  /* 0x0000000203027819 */ /* 0x040fe20000010e00 */
[----:B------:R-:W-:-:S03]  /*0d30*/  IMAD.SHL.U32 R3, R3, 0x4, RZ ;  /* 0x0000000403037824 */ /* 0x000fc600078e00ff */
[----:B------:R-:W-:Y:S02]  /*0d40*/  SHF.R.S32.HI R4, RZ, 0x1f, R2 ;  /* 0x0000001fff047819 */ /* 0x000fe40000011402 */
[----:B------:R-:W-:Y:S02]  /*0d50*/  LEA.HI R13, R2, R13, RZ, 0x1 ;  /* 0x0000000d020d7211 */ /* 0x000fe400078f08ff */
[C---:B------:R-:W-:Y:S02]  /*0d60*/  LOP3.LUT R10, R4.reuse, R3, RZ, 0x3c, !PT ;  /* 0x00000003040a7212 */ /* 0x040fe400078e3cff */
[----:B------:R-:W-:Y:S01]  /*0d70*/  LOP3.LUT R11, R4, R2, RZ, 0x3c, !PT ;  /* 0x00000002040b7212 */ /* 0x000fe200078e3cff */
[----:B------:R-:W-:Y:S01]  /*0d80*/  IMAD.MOV R0, RZ, RZ, -R13 ;  /* 0x000000ffff007224 */ /* 0x000fe200078e0a0d */
[----:B------:R-:W-:-:S03]  /*0d90*/  LOP3.LUT R9, R2, R9, RZ, 0x3c, !PT ;  /* 0x0000000902097212 */ /* 0x000fc600078e3cff */
[----:B------:R-:W-:Y:S01]  /*0da0*/  @!P1 IMAD.MOV.U32 R13, RZ, RZ, R0 ;  /* 0x000000ffff0d9224 */ /* 0x000fe200078e0000 */
[----:B------:R-:W1:Y:S01]  /*0db0*/  I2F.F64.S64 R10, R10 ;  /* 0x0000000a000a7312 */ /* 0x000e620000301c00 */
[----:B------:R-:W-:Y:S01]  /*0dc0*/  ISETP.GE.AND P0, PT, R9, RZ, PT ;  /* 0x000000ff0900720c */ /* 0x000fe20003f06270 */
[----:B-1----:R-:W-:-:S10]  /*0dd0*/  DMUL R16, R10, UR4 ;  /* 0x000000040a107c28 */ /* 0x002fd40008000000 */
[----:B------:R-:W1:Y:S02]  /*0de0*/  F2F.F32.F64 R16, R16 ;  /* 0x0000001000107310 */ /* 0x000e640000301000 */
[----:B01----:R-:W-:-:S07]  /*0df0*/  FSEL R12, -R16, R16, !P0 ;  /* 0x00000010100c7208 */ /* 0x003fce0004000100 */
.L_x_116:
[----:B------:R-:W-:Y:S01]  /*0e00*/  VIADD R0, R5, 0xf3000000 ;  /* 0xf300000005007836 */ /* 0x000fe20000000000 */
[----:B------:R0:W1:Y:S04]  /*0e10*/  MUFU.RSQ R2, R5 ;  /* 0x0000000500027308 */ /* 0x0000680000001400 */
[----:B------:R-:W-:-:S13]  /*0e20*/  ISETP.GT.U32.AND P0, PT, R0, 0x727fffff, PT ;  /* 0x727fffff0000780c */ /* 0x000fda0003f04070 */
[----:B01----:R-:W-:Y:S05]  /*0e30*/  @!P0 BRA `(.L_x_118) ;  /* 0x0000000000148947 */ /* 0x003fea0003800000 */
[----:B------:R-:W-:Y:S02]  /*0e40*/  MOV R2, R5 ;  /* 0x0000000500027202 */ /* 0x000fe40000000f00 */
[----:B------:R-:W-:-:S07]  /*0e50*/  MOV R10, 0xe70 ;  /* 0x00000e70000a7802 */ /* 0x000fce0000000f00 */
[----:B------:R-:W-:Y:S05]  /*0e60*/  CALL.REL.NOINC `($__internal_4_$__cuda_sm20_sqrt_rn_f32_slowpath) ;  /* 0x00000000006c7944 */ /* 0x000fea0003c00000 */
[----:B------:R-:W-:Y:S01]  /*0e70*/  IMAD.MOV.U32 R3, RZ, RZ, R2 ;  /* 0x000000ffff037224 */ /* 0x000fe200078e0002 */
[----:B------:R-:W-:Y:S06]  /*0e80*/  BRA `(.L_x_119) ;  /* 0x0000000000107947 */ /* 0x000fec0003800000 */
.L_x_118:
[----:B------:R-:W-:Y:S01]  /*0e90*/  FMUL.FTZ R0, R5, R2 ;  /* 0x0000000205007220 */ /* 0x000fe20000410000 */
[----:B------:R-:W-:-:S03]  /*0ea0*/  FMUL.FTZ R2, R2, 0.5 ;  /* 0x3f00000002027820 */ /* 0x000fc60000410000 */
[----:B------:R-:W-:-:S04]  /*0eb0*/  FFMA R3, -R0, R0, R5 ;  /* 0x0000000000037223 */ /* 0x000fc80000000105 */
[----:B------:R-:W-:-:S07]  /*0ec0*/  FFMA R3, R3, R2, R0 ;  /* 0x0000000203037223 */ /* 0x000fce0000000000 */
.L_x_119:
[----:B------:R-:W-:Y:S02]  /*0ed0*/  IMAD.MOV.U32 R0, RZ, RZ, 0x37cbac00 ;  /* 0x37cbac00ff007424 */ /* 0x000fe400078e00ff */
[----:B------:R-:W-:Y:S01]  /*0ee0*/  FMUL R5, R12, R12 ;  /* 0x0000000c0c057220 */ /* 0x000fe20000400000 */
[C---:B------:R-:W-:Y:S01]  /*0ef0*/  LOP3.LUT R2, R13.reuse, 0x1, RZ, 0xc0, !PT ;  /* 0x000000010d027812 */ /* 0x040fe200078ec0ff */
[----:B------:R-:W-:Y:S01]  /*0f00*/  IMAD.MOV.U32 R4, RZ, RZ, 0x3d2aaabb ;  /* 0x3d2aaabbff047424 */ /* 0x000fe200078e00ff */
[----:B------:R-:W-:Y:S01]  /*0f10*/  LOP3.LUT P1, RZ, R13, 0x2, RZ, 0xc0, !PT ;  /* 0x000000020dff7812 */ /* 0x000fe2000782c0ff */
[----:B------:R-:W-:Y:S01]  /*0f20*/  FFMA R0, R5, R0, -0.0013887860113754868507 ;  /* 0xbab607ed05007423 */ /* 0x000fe20000000000 */
[----:B------:R-:W-:Y:S01]  /*0f30*/  ISETP.NE.U32.AND P0, PT, R2, 0x1, PT ;  /* 0x000000010200780c */ /* 0x000fe20003f05070 */
[----:B------:R-:W-:-:S03]  /*0f40*/  IMAD.MOV.U32 R11, RZ, RZ, 0x3effffff ;  /* 0x3effffffff0b7424 */ /* 0x000fc600078e00ff */
[----:B------:R-:W-:Y:S02]  /*0f50*/  FSEL R2, R0, -0.00019574658654164522886, !P0 ;  /* 0xb94d415300027808 */ /* 0x000fe40004000000 */
[----:B------:R-:W-:Y:S02]  /*0f60*/  FSEL R4, R4, 0.0083327032625675201416, !P0 ;  /* 0x3c0885e404047808 */ /* 0x000fe40004000000 */
[----:B------:R-:W-:Y:S02]  /*0f70*/  FSEL R0, R12, 1, P0 ;  /* 0x3f8000000c007808 */ /* 0x000fe40000000000 */
[----:B------:R-:W-:Y:S01]  /*0f80*/  FSEL R11, -R11, -0.16666662693023681641, !P0 ;  /* 0xbe2aaaa80b0b7808 */ /* 0x000fe20004000100 */
[C---:B------:R-:W-:Y:S02]  /*0f90*/  FFMA R2, R5.reuse, R2, R4 ;  /* 0x0000000205027223 */ /* 0x040fe40000000004 */
[C---:B------:R-:W-:Y:S02]  /*0fa0*/  FFMA R9, R5.reuse, R0, RZ ;  /* 0x0000000005097223 */ /* 0x040fe400000000ff */
[----:B------:R-:W-:-:S04]  /*0fb0*/  FFMA R2, R5, R2, R11 ;  /* 0x0000000205027223 */ /* 0x000fc8000000000b */
[----:B------:R-:W-:Y:S01]  /*0fc0*/  FFMA R0, R9, R2, R0 ;  /* 0x0000000209007223 */ /* 0x000fe20000000000 */
[----:B------:R-:W-:-:S03]  /*0fd0*/  FMUL R2, R14, R3 ;  /* 0x000000030e027220 */ /* 0x000fc60000400000 */
[----:B------:R-:W-:-:S04]  /*0fe0*/  @P1 FADD R0, RZ, -R0 ;  /* 0x80000000ff001221 */ /* 0x000fc80000000000 */
[----:B------:R-:W-:-:S05]  /*0ff0*/  FMUL R3, R0, R3 ;  /* 0x0000000300037220 */ /* 0x000fca0000400000 */
[----:B------:R-:W-:Y:S01]  /*1000*/  STG.E.64 desc[UR6][R6.64], R2 ;  /* 0x0000000206007986 */ /* 0x000fe2000c101b06 */
[----:B------:R-:W-:Y:S05]  /*1010*/  EXIT ;  /* 0x000000000000794d */ /* 0x000fea0003800000 */
        .weak           $__internal_4_$__cuda_sm20_sqrt_rn_f32_slowpath
        .type           $__internal_4_$__cuda_sm20_sqrt_rn_f32_slowpath,@function
        .size           $__internal_4_$__cuda_sm20_sqrt_rn_f32_slowpath,($__internal_5_$__cuda_sm3x_div_rn_noftz_f32_slowpath - $__internal_4_$__cuda_sm20_sqrt_rn_f32_slowpath)
$__internal_4_$__cuda_sm20_sqrt_rn_f32_slowpath:
[----:B------:R-:W-:-:S13]  /*1020*/  LOP3.LUT P0, RZ, R2, 0x7fffffff, RZ, 0xc0, !PT ;  /* 0x7fffffff02ff7812 */ /* 0x000fda000780c0ff */
[----:B------:R-:W-:Y:S01]  /*1030*/  @!P0 IMAD.MOV.U32 R4, RZ, RZ, R2 ;  /* 0x000000ffff048224 */ /* 0x000fe200078e0002 */
[----:B------:R-:W-:Y:S06]  /*1040*/  @!P0 BRA `(.L_x_120) ;  /* 0x0000000000448947 */ /* 0x000fec0003800000 */
[----:B------:R-:W-:-:S13]  /*1050*/  FSETP.GEU.FTZ.AND P0, PT, R2, RZ, PT ;  /* 0x000000ff0200720b */ /* 0x000fda0003f1e000 */
[----:B------:R-:W-:Y:S01]  /*1060*/  @!P0 MOV R4, 0x7fffffff ;  /* 0x7fffffff00048802 */ /* 0x000fe20000000f00 */
[----:B------:R-:W-:Y:S06]  /*1070*/  @!P0 BRA `(.L_x_120) ;  /* 0x0000000000388947 */ /* 0x000fec0003800000 */
[----:B------:R-:W-:-:S13]  /*1080*/  FSETP.GTU.FTZ.AND P0, PT, |R2|, +INF , PT ;  /* 0x7f8000000200780b */ /* 0x000fda0003f1c200 */
[----:B------:R-:W-:Y:S01]  /*1090*/  @P0 FADD.FTZ R4, R2, 1 ;  /* 0x3f80000002040421 */ /* 0x000fe20000010000 */
[----:B------:R-:W-:Y:S06]  /*10a0*/  @P0 BRA `(.L_x_120) ;  /* 0x00000000002c0947 */ /* 0x000fec0003800000 */
[----:B------:R-:W-:-:S13]  /*10b0*/  FSETP.NEU.FTZ.AND P0, PT, |R2|, +INF , PT ;  /* 0x7f8000000200780b */ /* 0x000fda0003f1d200 */
[----:B------:R-:W-:Y:S01]  /*10c0*/  @!P0 IMAD.MOV.U32 R4, RZ, RZ, R2 ;  /* 0x000000ffff048224 */ /* 0x000fe200078e0002 */
[----:B------:R-:W-:Y:S06]  /*10d0*/  @!P0 BRA `(.L_x_120) ;  /* 0x0000000000208947 */ /* 0x000fec0003800000 */
[----:B------:R-:W-:-:S04]  /*10e0*/  FFMA R2, R2, 1.84467440737095516160e+19, RZ ;  /* 0x5f80000002027823 */ /* 0x000fc800000000ff */
[----:B------:R-:W0:Y:S02]  /*10f0*/  MUFU.RSQ R5, R2 ;  /* 0x0000000200057308 */ /* 0x000e240000001400 */
[----:B0-----:R-:W-:Y:S01]  /*1100*/  FMUL.FTZ R11, R2, R5 ;  /* 0x00000005020b7220 */ /* 0x001fe20000410000 */
[----:B------:R-:W-:-:S03]  /*1110*/  FMUL.FTZ R5, R5, 0.5 ;  /* 0x3f00000005057820 */ /* 0x000fc60000410000 */
[----:B------:R-:W-:-:S04]  /*1120*/  FADD.FTZ R4, -R11, -RZ ;  /* 0x800000ff0b047221 */ /* 0x000fc80000010100 */
[----:B------:R-:W-:-:S04]  /*1130*/  FFMA R4, R11, R4, R2 ;  /* 0x000000040b047223 */ /* 0x000fc80000000002 */
[----:B------:R-:W-:-:S04]  /*1140*/  FFMA R4, R4, R5, R11 ;  /* 0x0000000504047223 */ /* 0x000fc8000000000b */
[----:B------:R-:W-:-:S07]  /*1150*/  FMUL.FTZ R4, R4, 2.3283064365386962891e-10 ;  /* 0x2f80000004047820 */ /* 0x000fce0000410000 */
.L_x_120:
[----:B------:R-:W-:Y:S02]  /*1160*/  IMAD.MOV.U32 R2, RZ, RZ, R4 ;  /* 0x000000ffff027224 */ /* 0x000fe400078e0004 */
[----:B------:R-:W-:Y:S02]  /*1170*/  IMAD.MOV.U32 R4, RZ, RZ, R10 ;  /* 0x000000ffff047224 */ /* 0x000fe400078e000a */
[----:B------:R-:W-:-:S04]  /*1180*/  IMAD.MOV.U32 R5, RZ, RZ, 0x0 ;  /* 0x00000000ff057424 */ /* 0x000fc800078e00ff */
[----:B------:R-:W-:Y:S05]  /*1190*/  RET.REL.NODEC R4 `(_Z5bCholP6float2ii) ;  /* 0xffffffec04987950 */ /* 0x000fea0003c3ffff */
        .weak           $__internal_5_$__cuda_sm3x_div_rn_noftz_f32_slowpath
        .type           $__internal_5_$__cuda_sm3x_div_rn_noftz_f32_slowpath,@function
        .size           $__internal_5_$__cuda_sm3x_div_rn_noftz_f32_slowpath,(.L_x_355 - $__internal_5_$__cuda_sm3x_div_rn_noftz_f32_slowpath)
$__internal_5_$__cuda_sm3x_div_rn_noftz_f32_slowpath:
[--C-:B------:R-:W-:Y:S01]  /*11a0*/  SHF.R.U32.HI R12, RZ, 0x17, R3.reuse ;  /* 0x00000017ff0c7819 */ /* 0x100fe20000011603 */
[----:B------:R-:W-:Y:S01]  /*11b0*/  IMAD.MOV.U32 R13, RZ, RZ, R3 ;  /* 0x000000ffff0d7224 */ /* 0x000fe200078e0003 */
        /* <DEDUP_REMOVED lines=27> */
[----:B------:R-:W-:Y:S02]  /*1370*/  @P0 IMAD.MOV.U32 R10, RZ, RZ, RZ ;  /* 0x000000ffff0a0224 */ /* 0x000fe400078e00ff */
[----:B------:R-:W-:Y:S01]  /*1380*/  @!P0 FFMA R2, R2, 1.84467440737095516160e+19, RZ ;  /* 0x5f80000002028823 */ /* 0x000fe200000000ff */
[----:B------:R-:W-:Y:S02]  /*1390*/  @!P0 IMAD.MOV.U32 R10, RZ, RZ, -0x40 ;  /* 0xffffffc0ff0a8424 */ /* 0x000fe400078e00ff */
[----:B------:R-:W-:Y:S02]  /*13a0*/  @!P1 FFMA R13, R3, 1.84467440737095516160e+19, RZ ;  /* 0x5f800000030d9823 */ /* 0x000fe400000000ff */
[----:B------:R-:W-:-:S07]  /*13b0*/  @!P1 VIADD R10, R10, 0x40 ;  /* 0x000000400a0a9836 */ /* 0x000fce0000000000 */
.L_x_121:
[----:B------:R-:W-:Y:S01]  /*13c0*/  LEA R14, R12, 0xc0800000, 0x17 ;  /* 0xc08000000c0e7811 */ /* 0x000fe200078eb8ff */
[----:B------:R-:W-:-:S03]  /*13d0*/  VIADD R15, R15, 0xffffff81 ;  /* 0xffffff810f0f7836 */ /* 0x000fc60000000000 */
[----:B------:R-:W-:Y:S01]  /*13e0*/  IADD3 R14, PT, PT, -R14, R13, RZ ;  /* 0x0000000d0e0e7210 */ /* 0x000fe20007ffe1ff */
[C---:B------:R-:W-:Y:S01]  /*13f0*/  IMAD R2, R15.reuse, -0x800000, R2 ;  /* 0xff8000000f027824 */ /* 0x040fe200078e0202 */
[----:B------:R-:W-:Y:S02]  /*1400*/  IADD3 R15, PT, PT, R15, 0x7f, -R12 ;  /* 0x0000007f0f0f7810 */ /* 0x000fe40007ffe80c */
[----:B------:R-:W0:Y:S01]  /*1410*/  MUFU.RCP R13, R14 ;  /* 0x0000000e000d7308 */ /* 0x000e220000001000 */
[----:B------:R-:W-:Y:S02]  /*1420*/  FADD.FTZ R17, -R14, -RZ ;  /* 0x800000ff0e117221 */ /* 0x000fe40000010100 */
        /* <DEDUP_REMOVED lines=9> */
[----:B------:R-:W-:-:S05]  /*14c0*/  LOP3.LUT R12, R12, 0xff, RZ, 0xc0, !PT ;  /* 0x000000ff0c0c7812 */ /* 0x000fca00078ec0ff */
[----:B------:R-:W-:-:S04]  /*14d0*/  IMAD.IADD R14, R12, 0x1, R15 ;  /* 0x000000010c0e7824 */ /* 0x000fc800078e020f */
[----:B------:R-:W-:-:S05]  /*14e0*/  VIADD R10, R14, 0xffffffff ;  /* 0xffffffff0e0a7836 */ /* 0x000fca0000000000 */
        /* <DEDUP_REMOVED lines=10> */
[C---:B------:R-:W-:Y:S01]  /*1590*/  VIADD R15, R14.reuse, 0x20 ;  /* 0x000000200e0f7836 */ /* 0x040fe20000000000 */
[C---:B------:R-:W-:Y:S02]  /*15a0*/  ISETP.NE.AND P3, PT, R14.reuse, RZ, PT ;  /* 0x000000ff0e00720c */ /* 0x040fe40003f65270 */
[----:B------:R-:W-:Y:S02]  /*15b0*/  ISETP.NE.AND P1, PT, R14, RZ, PT ;  /* 0x000000ff0e00720c */ /* 0x000fe40003f25270 */
[----:B------:R-:W-:Y:S01]  /*15c0*/  LOP3.LUT R12, R10, 0x7fffff, RZ, 0xc0, !PT ;  /* 0x007fffff0a0c7812 */ /* 0x000fe200078ec0ff */
[CCC-:B------:R-:W-:Y:S01]  /*15d0*/  FFMA.RP R10, R13.reuse, R17.reuse, R18.reuse ;  /* 0x000000110d0a7223 */ /* 0x1c0fe20000008012 */
[----:B------:R-:W-:Y:S01]  /*15e0*/  FFMA.RM R13, R13, R17, R18 ;  /* 0x000000110d0d7223 */ /* 0x000fe20000004012 */
[----:B------:R-:W-:Y:S02]  /*15f0*/  IADD3 R14, PT, PT, -R14, RZ, RZ ;  /* 0x000000ff0e0e7210 */ /* 0x000fe40007ffe1ff */
[----:B------:R-:W-:-:S02]  /*1600*/  LOP3.LUT R12, R12, 0x800000, RZ, 0xfc, !PT ;  /* 0x008000000c0c7812 */ /* 0x000fc400078efcff */
[----:B------:R-:W-:Y:S02]  /*1610*/  FSETP.NEU.FTZ.AND P0, PT, R10, R13, PT ;  /* 0x0000000d0a00720b */ /* 0x000fe40003f1d000 */
[----:B------:R-:W-:Y:S02]  /*1620*/  SHF.L.U32 R15, R12, R15, RZ ;  /* 0x0000000f0c0f7219 */ /* 0x000fe400000006ff */
[----:B------:R-:W-:Y:S02]  /*1630*/  SEL R13, R14, RZ, P3 ;  /* 0x000000ff0e0d7207 */ /* 0x000fe40001800000 */
[----:B------:R-:W-:Y:S02]  /*1640*/  ISETP.NE.AND P1, PT, R15, RZ, P1 ;  /* 0x000000ff0f00720c */ /* 0x000fe40000f25270 */
[----:B------:R-:W-:Y:S02]  /*1650*/  SHF.R.U32.HI R13, RZ, R13, R12 ;  /* 0x0000000dff0d7219 */ /* 0x000fe4000001160c */
[----:B------:R-:W-:-:S02]  /*1660*/  PLOP3.LUT P0, PT, P0, P1, PT, 0xf8, 0x8f ;  /* 0x00000000008f781c */ /* 0x000fc40000703f70 */
[----:B------:R-:W-:Y:S02]  /*1670*/  SHF.R.U32.HI R15, RZ, 0x1, R13 ;  /* 0x00000001ff0f7819 */ /* 0x000fe4000001160d */
[----:B------:R-:W-:-:S04]  /*1680*/  SEL R10, RZ, 0x1, !P0 ;  /* 0x00000001ff0a7807 */ /* 0x000fc80004000000 */
[----:B------:R-:W-:-:S04]  /*1690*/  LOP3.LUT R10, R10, 0x1, R15, 0xf8, !PT ;  /* 0x000000010a0a7812 */ /* 0x000fc800078ef80f */
[----:B------:R-:W-:-:S05]  /*16a0*/  LOP3.LUT R10, R10, R13, RZ, 0xc0, !PT ;  /* 0x0000000d0a0a7212 */ /* 0x000fca00078ec0ff */
[----:B------:R-:W-:-:S05]  /*16b0*/  IMAD.IADD R15, R15, 0x1, R10 ;  /* 0x000000010f0f7824 */ /* 0x000fca00078e020a */
[----:B------:R-:W-:Y:S01]  /*16c0*/  LOP3.LUT R2, R15, R2, RZ, 0xfc, !PT ;  /* 0x000000020f027212 */ /* 0x000fe200078efcff */
[----:B------:R-:W-:Y:S06]  /*16d0*/  BRA `(.L_x_128) ;  /* 0x0000000000347947 */ /* 0x000fec0003800000 */
.L_x_127:
[----:B------:R-:W-:-:S04]  /*16e0*/  LOP3.LUT R2, R2, 0x80000000, RZ, 0xc0, !PT ;  /* 0x8000000002027812 */ /* 0x000fc800078ec0ff */
[----:B------:R-:W-:Y:S01]  /*16f0*/  LOP3.LUT R2, R2, 0x7f800000, RZ, 0xfc, !PT ;  /* 0x7f80000002027812 */ /* 0x000fe200078efcff */
[----:B------:R-:W-:Y:S06]  /*1700*/  BRA `(.L_x_128) ;  /* 0x0000000000287947 */ /* 0x000fec0003800000 */
.L_x_126:
[----:B------:R-:W-:Y:S01]  /*1710*/  IMAD R2, R15, 0x800000, R2 ;  /* 0x008000000f027824 */ /* 0x000fe200078e0202 */
[----:B------:R-:W-:Y:S06]  /*1720*/  BRA `(.L_x_128) ;  /* 0x0000000000207947 */ /* 0x000fec0003800000 */
.L_x_125:
[----:B------:R-:W-:-:S04]  /*1730*/  LOP3.LUT R2, R13, 0x80000000, R2, 0x48, !PT ;  /* 0x800000000d027812 */ /* 0x000fc800078e4802 */
[----:B------:R-:W-:Y:S01]  /*1740*/  LOP3.LUT R2, R2, 0x7f800000, RZ, 0xfc, !PT ;  /* 0x7f80000002027812 */ /* 0x000fe200078efcff */
[----:B------:R-:W-:Y:S06]  /*1750*/  BRA `(.L_x_128) ;  /* 0x0000000000147947 */ /* 0x000fec0003800000 */
.L_x_124:
[----:B------:R-:W-:Y:S01]  /*1760*/  LOP3.LUT R2, R13, 0x80000000, R2, 0x48, !PT ;  /* 0x800000000d027812 */ /* 0x000fe200078e4802 */
[----:B------:R-:W-:Y:S06]  /*1770*/  BRA `(.L_x_128) ;  /* 0x00000000000c7947 */ /* 0x000fec0003800000 */
.L_x_123:
[----:B------:R-:W0:Y:S01]  /*1780*/  MUFU.RSQ R2, -QNAN ;  /* 0xffc0000000027908 */ /* 0x000e220000001400 */
[----:B------:R-:W-:Y:S05]  /*1790*/  BRA `(.L_x_128) ;  /* 0x0000000000047947 */ /* 0x000fea0003800000 */
.L_x_122:
[----:B------:R-:W-:-:S07]  /*17a0*/  FADD.FTZ R2, R2, R3 ;  /* 0x0000000302027221 */ /* 0x000fce0000010000 */
.L_x_128:
[----:B------:R-:W-:Y:S02]  /*17b0*/  IMAD.MOV.U32 R12, RZ, RZ, R4 ;  /* 0x000000ffff0c7224 */ /* 0x000fe400078e0004 */
[----:B------:R-:W-:-:S04]  /*17c0*/  IMAD.MOV.U32 R13, RZ, RZ, 0x0 ;  /* 0x00000000ff0d7424 */ /* 0x000fc800078e00ff */
[----:B0-----:R-:W-:Y:S05]  /*17d0*/  RET.REL.NODEC R12 `(_Z5bCholP6float2ii) ;  /* 0xffffffe80c087950 */ /* 0x001fea0003c3ffff */
.L_x_129:
        /* <DEDUP_REMOVED lines=10> */
.L_x_355:


//--------------------- .text._Z6bChol2P6float2ii --------------------------
	.section	.text._Z6bChol2P6float2ii,"ax",@progbits
	.align	128
        .global         _Z6bChol2P6float2ii
        .type           _Z6bChol2P6float2ii,@function
        .size           _Z6bChol2P6float2ii,(.L_x_358 - _Z6bChol2P6float2ii)
        .other          _Z6bChol2P6float2ii,@"STO_CUDA_ENTRY STV_DEFAULT"
_Z6bChol2P6float2ii:
.text._Z6bChol2P6float2ii:
[----:B------:R-:W0:Y:S01]  /*0000*/  LDC R1, c[0x0][0x37c] ;  /* 0x0000df00ff017b82 */ /* 0x000e220000000800 */
[----:B------:R-:W1:Y:S01]  /*0010*/  LDCU UR9, c[0x0][0x360] ;  /* 0x00006c00ff0977ac */ /* 0x000e620008000800 */
[----:B0-----:R-:W-:Y:S01]  /*0020*/  VIADD R1, R1, 0xffffffe0 ;  /* 0xffffffe001017836 */ /* 0x001fe20000000000 */
[----:B------:R-:W1:Y:S01]  /*0030*/  LDCU UR6, c[0x0][0x370] ;  /* 0x00006e00ff0677ac */ /* 0x000e620008000800 */
[----:B------:R-:W0:Y:S01]  /*0040*/  LDCU UR4, c[0x0][0x38c] ;  /* 0x00007180ff0477ac */ /* 0x000e220008000800 */
[----:B-1----:R-:W-:Y:S01]  /*0050*/  UIMAD UR6, UR9, UR6, URZ ;  /* 0x00000006090672a4 */ /* 0x002fe2000f8e02ff */
[----:B0-----:R-:W-:-:S05]  /*0060*/  I2FP.F32.S32 R0, UR4 ;  /* 0x0000000400007c45 */ /* 0x001fca0008201400 */
        /* <DEDUP_REMOVED lines=10> */
[----:B------:R-:W-:Y:S05]  /*0110*/  CALL.REL.NOINC `($__internal_8_$__cuda_sm3x_div_rn_noftz_f32_slowpath) ;  /* 0x0000001800787944 */ /* 0x000fea0003c00000 */
[----:B------:R-:W-:-:S07]  /*0120*/  IMAD.MOV.U32 R12, RZ, RZ, R2 ;  /* 0x000000ffff0c7224 */ /* 0x000fce00078e0002 */
.L_x_130:
[----:B------:R-:W0:Y:S02]  /*0130*/  F2I.CEIL.NTZ R12, R12 ;  /* 0x0000000c000c7305 */ /* 0x000e24000020b100 */
[----:B0-----:R-:W-:-:S13]  /*0140*/  ISETP.GE.AND P0, PT, R12, 0x1, PT ;  /* 0x000000010c00780c */ /* 0x001fda0003f06270 */
[----:B------:R-:W-:Y:S05]  /*0150*/  @!P0 EXIT ;  /* 0x000000000000894d */ /* 0x000fea0003800000 */
[----:B------:R-:W0:Y:S01]  /*0160*/  S2R R10, SR_CTAID.X ;  /* 0x00000000000a7919 */ /* 0x000e220000002500 */
[----:B------:R-:W1:Y:S01]  /*0170*/  LDCU.64 UR4, c[0x0][0x388] ;  /* 0x00007100ff0477ac */ /* 0x000e620008000a00 */
[----:B------:R-:W-:Y:S01]  /*0180*/  IMAD.MOV.U32 R5, RZ, RZ, RZ ;  /* 0x000000ffff057224 */ /* 0x000fe200078e00ff */
[----:B------:R-:W0:Y:S01]  /*0190*/  S2R R3, SR_TID.X ;  /* 0x0000000000037919 */ /* 0x000e220000002100 */
[----:B------:R-:W2:Y:S01]  /*01a0*/  LDCU.64 UR10, c[0x0][0x358] ;  /* 0x00006b00ff0a77ac */ /* 0x000ea20008000a00 */
[----:B-1----:R-:W-:Y:S02]  /*01b0*/  UIMAD UR8, UR5, UR4, UR4 ;  /* 0x00000004050872a4 */ /* 0x002fe4000f8e0204 */
[----:B------:R-:W-:Y:S01]  /*01c0*/  UIADD3 UR7, UPT, UPT, UR5, -UR4, URZ ;  /* 0x8000000405077290 */ /* 0x000fe2000fffe0ff */
[----:B0-2---:R-:W-:-:S11]  /*01d0*/  IMAD R10, R10, UR9, R3 ;  /* 0x000000090a0a7c24 */ /* 0x005fd6000f8e0203 */
.L_x_155:
[----:B01----:R-:W0:Y:S01]  /*01e0*/  LDC.64 R6, c[0x0][0x380] ;  /* 0x0000e000ff067b82 */ /* 0x003e220000000a00 */
[C---:B------:R-:W-:Y:S02]  /*01f0*/  IMAD R9, R5.reuse, UR6, R10 ;  /* 0x0000000605097c24 */ /* 0x040fe4000f8e020a */
[----:B------:R-:W-:Y:S02]  /*0200*/  VIADD R5, R5, 0x1 ;  /* 0x0000000105057836 */ /* 0x000fe40000000000 */
[C---:B------:R-:W-:Y:S01]  /*0210*/  VIADD R3, R9.reuse, UR8 ;  /* 0x0000000809037c36 */ /* 0x040fe20008000000 */
[----:B------:R-:W-:Y:S02]  /*0220*/  ISETP.GE.AND P0, PT, R9, UR7, PT ;  /* 0x0000000709007c0c */ /* 0x000fe4000bf06270 */
[----:B------:R-:W-:Y:S02]  /*0230*/  ISETP.NE.AND P2, PT, R5, R12, PT ;  /* 0x0000000c0500720c */ /* 0x000fe40003f45270 */
[----:B------:R-:W-:Y:S01]  /*0240*/  ISETP.NE.OR P0, PT, R9, RZ, P0 ;  /* 0x000000ff0900720c */ /* 0x000fe20000705670 */
[----:B0-----:R-:W-:-:S12]  /*0250*/  IMAD.WIDE R6, R3, 0x8, R6 ;  /* 0x0000000803067825 */ /* 0x001fd800078e0206 */
[----:B------:R-:W-:Y:S05]  /*0260*/  @P0 BRA `(.L_x_131) ;  /* 0x00000010001c0947 */ /* 0x000fea0003800000 */
[----:B------:R-:W2:Y:S01]  /*0270*/  LDG.E.64 R14, desc[UR10][R6.64] ;  /* 0x0000000a060e7981 */ /* 0x000ea2000c1e1b00 */
[----:B------:R-:W-:Y:S01]  /*0280*/  BSSY.RECONVERGENT B0, `(.L_x_132) ;  /* 0x000000e000007945 */ /* 0x000fe20003800200 */
        /* <DEDUP_REMOVED lines=13> */
.L_x_133:
[----:B------:R-:W-:Y:S05]  /*0360*/  BSYNC.RECONVERGENT B0 ;  /* 0x0000000000007941 */ /* 0x000fea0003800200 */
.L_x_132:
[----:B------:R-:W-:Y:S01]  /*0370*/  FFMA R11, R2, R2, 1 ;  /* 0x3f800000020b7423 */ /* 0x000fe20000000002 */
[----:B------:R-:W-:Y:S03]  /*0380*/  BSSY.RECONVERGENT B0, `(.L_x_134) ;  /* 0x000000e000007945 */ /* 0x000fe60003800200 */
[----:B------:R0:W1:Y:S01]  /*0390*/  MUFU.RSQ R4, R11 ;  /* 0x0000000b00047308 */ /* 0x0000620000001400 */
[----:B------:R-:W-:-:S04]  /*03a0*/  IADD3 R2, PT, PT, R11, -0xd000000, RZ ;  /* 0xf30000000b027810 */ /* 0x000fc80007ffe0ff */
[----:B------:R-:W-:-:S13]  /*03b0*/  ISETP.GT.U32.AND P0, PT, R2, 0x727fffff, PT ;  /* 0x727fffff0200780c */ /* 0x000fda0003f04070 */
[----:B01----:R-:W-:Y:S05]  /*03c0*/  @!P0 BRA `(.L_x_135) ;  /* 0x0000000000148947 */ /* 0x003fea0003800000 */
[----:B------:R-:W-:Y:S01]  /*03d0*/  IMAD.MOV.U32 R2, RZ, RZ, R11 ;  /* 0x000000ffff027224 */ /* 0x000fe200078e000b */
[----:B------:R-:W-:-:S07]  /*03e0*/  MOV R19, 0x400 ;  /* 0x0000040000137802 */ /* 0x000fce0000000f00 */
[----:B------:R-:W-:Y:S05]  /*03f0*/  CALL.REL.NOINC `($__internal_7_$__cuda_sm20_sqrt_rn_f32_slowpath) ;  /* 0x0000001400687944 */ /* 0x000fea0003c00000 */
[----:B------:R-:W-:Y:S01]  /*0400*/  IMAD.MOV.U32 R2, RZ, RZ, R4 ;  /* 0x000000ffff027224 */ /* 0x000fe200078e0004 */
[----:B------:R-:W-:Y:S06]  /*0410*/  BRA `(.L_x_136) ;  /* 0x0000000000107947 */ /* 0x000fec0003800000 */
.L_x_135:
[----:B------:R-:W-:Y:S01]  /*0420*/  FMUL.FTZ R2, R11, R4 ;  /* 0x000000040b027220 */ /* 0x000fe20000410000 */
[----:B------:R-:W-:-:S03]  /*0430*/  FMUL.FTZ R4, R4, 0.5 ;  /* 0x3f00000004047820 */ /* 0x000fc60000410000 */
[----:B------:R-:W-:-:S04]  /*0440*/  FFMA R11, -R2, R2, R11 ;  /* 0x00000002020b7223 */ /* 0x000fc8000000010b */
[----:B------:R-:W-:-:S07]  /*0450*/  FFMA R2, R11, R4, R2 ;  /* 0x000000040b027223 */ /* 0x000fce0000000002 */
.L_x_136:
[----:B------:R-:W-:Y:S05]  /*0460*/  BSYNC.RECONVERGENT B0 ;  /* 0x0000000000007941 */ /* 0x000fea0003800200 */
.L_x_134:
[----:B------:R-:W-:Y:S01]  /*0470*/  FSETP.GT.AND P3, PT, |R15|, |R14|, PT ;  /* 0x4000000e0f00720b */ /* 0x000fe20003f64200 */
[C---:B------:R-:W-:Y:S01]  /*0480*/  FMUL R11, R3.reuse, R2 ;  /* 0x00000002030b7220 */ /* 0x040fe20000400000 */
[----:B------:R-:W-:Y:S01]  /*0490*/  FMNMX R0, R3, R0, !PT ;  /* 0x0000000003007209 */ /* 0x000fe20007800000 */
[----:B------:R-:W-:Y:S01]  /*04a0*/  BSSY.RECONVERGENT B0, `(.L_x_137) ;  /* 0x0000015000007945 */ /* 0x000fe20003800200 */
[----:B------:R-:W-:Y:S02]  /*04b0*/  FSEL R13, |R15|, |R14|, P3 ;  /* 0x4000000e0f0d7208 */ /* 0x000fe40001800200 */
[----:B------:R-:W-:Y:S02]  /*04c0*/  FSEL R2, |R14|, |R15|, P3 ;  /* 0x4000000f0e027208 */ /* 0x000fe40001800200 */
[----:B------:R-:W0:Y:S01]  /*04d0*/  MUFU.RCP R4, R13 ;  /* 0x0000000d00047308 */ /* 0x000e220000001000 */
[----:B------:R-:W-:Y:S02]  /*04e0*/  FSETP.NEU.AND P4, PT, R3, RZ, PT ;  /* 0x000000ff0300720b */ /* 0x000fe40003f8d000 */
[----:B------:R-:W-:-:S05]  /*04f0*/  FSETP.GT.AND P0, PT, R0, 3.40282346638528859812e+38, PT ;  /* 0x7f7fffff0000780b */ /* 0x000fca0003f04000 */
[----:B------:R-:W1:Y:S01]  /*0500*/  FCHK P1, R2, R13 ;  /* 0x0000000d02007302 */ /* 0x000e620000020000 */
[----:B0-----:R-:W-:-:S04]  /*0510*/  FFMA R17, -R13, R4, 1 ;  /* 0x3f8000000d117423 */ /* 0x001fc80000000104 */
[----:B------:R-:W-:Y:S01]  /*0520*/  FFMA R17, R4, R17, R4 ;  /* 0x0000001104117223 */ /* 0x000fe20000000004 */
[----:B------:R-:W-:-:S03]  /*0530*/  FADD R4, |R14|, |R15| ;  /* 0x4000000f0e047221 */ /* 0x000fc60000000200 */
[----:B------:R-:W-:Y:S02]  /*0540*/  FFMA R8, R2, R17, RZ ;  /* 0x0000001102087223 */ /* 0x000fe400000000ff */
[C---:B------:R-:W-:Y:S02]  /*0550*/  FSEL R11, R4.reuse, R11, !P4 ;  /* 0x0000000b040b7208 */ /* 0x040fe40006000000 */
[----:B------:R-:W-:Y:S02]  /*0560*/  FFMA R0, -R13, R8, R2 ;  /* 0x000000080d007223 */ /* 0x000fe40000000102 */
[----:B------:R-:W-:Y:S02]  /*0570*/  FSEL R11, R4, R11, P0 ;  /* 0x0000000b040b7208 */ /* 0x000fe40000000000 */
[----:B------:R-:W-:Y:S01]  /*0580*/  FFMA R0, R17, R0, R8 ;  /* 0x0000000011007223 */ /* 0x000fe20000000008 */
[----:B-1----:R-:W-:Y:S06]  /*0590*/  @!P1 BRA `(.L_x_138) ;  /* 0x0000000000149947 */ /* 0x002fec0003800000 */
[----:B------:R-:W-:Y:S01]  /*05a0*/  IMAD.MOV.U32 R0, RZ, RZ, R2 ;  /* 0x000000ffff007224 */ /* 0x000fe200078e0002 */
[----:B------:R-:W-:Y:S01]  /*05b0*/  MOV R8, 0x5e0 ;  /* 0x000005e000087802 */ /* 0x000fe20000000f00 */
[----:B------:R-:W-:-:S07]  /*05c0*/  IMAD.MOV.U32 R3, RZ, RZ, R13 ;  /* 0x000000ffff037224 */ /* 0x000fce00078e000d */
[----:B------:R-:W-:Y:S05]  /*05d0*/  CALL.REL.NOINC `($__internal_8_$__cuda_sm3x_div_rn_noftz_f32_slowpath) ;  /* 0x0000001400487944 */ /* 0x000fea0003c00000 */
[----:B------:R-:W-:-:S07]  /*05e0*/  IMAD.MOV.U32 R0, RZ, RZ, R2 ;  /* 0x000000ffff007224 */ /* 0x000fce00078e0002 */
.L_x_138:
[----:B------:R-:W-:Y:S05]  /*05f0*/  BSYNC.RECONVERGENT B0 ;  /* 0x0000000000007941 */ /* 0x000fea0003800200 */
.L_x_137:
[----:B------:R-:W-:Y:S02]  /*0600*/  HFMA2 R3, -RZ, RZ, 0.89990234375, 10328 ;  /* 0x3b33710bff037431 */ /* 0x000fe400000001ff */
[----:B------:R-:W-:Y:S01]  /*0610*/  FMUL R2, R0, R0 ;  /* 0x0000000000027220 */ /* 0x000fe20000400000 */
[C---:B------:R-:W-:Y:S01]  /*0620*/  ISETP.GE.AND P0, PT, R14.reuse, RZ, PT ;  /* 0x000000ff0e00720c */ /* 0x040fe20003f06270 */
[----:B------:R-:W-:Y:S01]  /*0630*/  BSSY.RECONVERGENT B0, `(.L_x_139) ;  /* 0x000005a000007945 */ /* 0x000fe20003800200 */
        /* <DEDUP_REMOVED lines=11> */
[----:B------:R-:W-:-:S04]  /*06f0*/  FFMA R3, R3, R0, R0 ;  /* 0x0000000003037223 */ /* 0x000fc80000000000 */
[C---:B------:R-:W-:Y:S01]  /*0700*/  FFMA R0, R2.reuse, 1.6832555532455444336, -R3 ;  /* 0x3fd774eb02007823 */ /* 0x040fe20000000803 */
[----:B------:R-:W-:-:S04]  /*0710*/  FSEL R2, R2, 1.8663789033889770508, P3 ;  /* 0x3feee58102027808 */ /* 0x000fc80001800000 */
[-C--:B------:R-:W-:Y:S02]  /*0720*/  FSEL R0, R0, R3.reuse, P3 ;  /* 0x0000000300007208 */ /* 0x080fe40001800000 */
[----:B------:R-:W-:-:S05]  /*0730*/  FSEL R3, R3, -R3, P3 ;  /* 0x8000000303037208 */ /* 0x000fca0001800000 */
[----:B------:R-:W-:Y:S01]  /*0740*/  @!P0 FFMA R0, R2, 1.6832555532455444336, R3 ;  /* 0x3fd774eb02008823 */ /* 0x000fe20000000003 */
[----:B------:R-:W-:-:S05]  /*0750*/  IMAD.MOV.U32 R2, RZ, RZ, 0x4016cbe4 ;  /* 0x4016cbe4ff027424 */ /* 0x000fca00078e00ff */
        /* <DEDUP_REMOVED lines=23> */
[----:B------:R-:W-:Y:S01]  /*08d0*/  IMAD.MOV.U32 R0, RZ, RZ, R1 ;  /* 0x000000ffff007224 */ /* 0x000fe200078e0001 */
[----:B------:R-:W-:Y:S01]  /*08e0*/  LOP3.LUT R21, R2, 0x80000000, RZ, 0xfc, !PT ;  /* 0x8000000002157812 */ /* 0x000fe200078efcff */
[----:B------:R-:W-:Y:S01]  /*08f0*/  UMOV UR5, URZ ;  /* 0x000000ff00057c82 */ /* 0x000fe20008000000 */
[----:B------:R-:W-:-:S05]  /*0900*/  UMOV UR4, URZ ;  /* 0x000000ff00047c82 */ /* 0x000fca0008000000 */
.L_x_141:
        /* <DEDUP_REMOVED lines=9> */
[----:B------:R-:W-:Y:S01]  /*09a0*/  IADD3.X R8, PT, PT, R3, UR5, RZ, P0, !PT ;  /* 0x0000000503087c10 */ /* 0x000fe200087fe4ff */
[----:B------:R0:W-:Y:S02]  /*09b0*/  STL [R0], R19 ;  /* 0x0000001300007387 */ /* 0x0001e40000100800 */
[----:B0-----:R-:W-:Y:S01]  /*09c0*/  VIADD R0, R0, 0x4 ;  /* 0x0000000400007836 */ /* 0x001fe20000000000 */
[----:B------:R-:W-:Y:S06]  /*09d0*/  BRA.U UP0, `(.L_x_141) ;  /* 0xfffffffd00cc7547 */ /* 0x000fec000b83ffff */
[----:B------:R-:W-:Y:S01]  /*09e0*/  SHF.R.U32.HI R4, RZ, 0x17, R13 ;  /* 0x00000017ff047819 */ /* 0x000fe2000001160d */
[----:B------:R0:W-:Y:S03]  /*09f0*/  STL [R1+0x18], R8 ;  /* 0x0000180801007387 */ /* 0x0001e60000100800 */
[C---:B------:R-:W-:Y:S02]  /*0a00*/  LOP3.LUT R0, R4.reuse, 0xe0, RZ, 0xc0, !PT ;  /* 0x000000e004007812 */ /* 0x040fe400078ec0ff */
[----:B------:R-:W-:Y:S02]  /*0a10*/  LOP3.LUT P0, RZ, R4, 0x1f, RZ, 0xc0, !PT ;  /* 0x0000001f04ff7812 */ /* 0x000fe4000780c0ff */
[----:B------:R-:W-:-:S04]  /*0a20*/  IADD3 R0, PT, PT, R0, -0x80, RZ ;  /* 0xffffff8000007810 */ /* 0x000fc80007ffe0ff */
        /* <DEDUP_REMOVED lines=26> */
.L_x_140:
[----:B------:R-:W-:Y:S05]  /*0bd0*/  BSYNC.RECONVERGENT B0 ;  /* 0x0000000000007941 */ /* 0x000fea0003800200 */
.L_x_139:
[----:B------:R-:W-:Y:S02]  /*0be0*/  IMAD.MOV.U32 R4, RZ, RZ, 0x37cbac00 ;  /* 0x37cbac00ff047424 */ /* 0x000fe400078e00ff */
[----:B------:R-:W-:Y:S01]  /*0bf0*/  FMUL R3, R2, R2 ;  /* 0x0000000202037220 */ /* 0x000fe20000400000 */
[C---:B------:R-:W-:Y:S01]  /*0c00*/  LOP3.LUT R8, R0.reuse, 0x1, RZ, 0xc0, !PT ;  /* 0x0000000100087812 */ /* 0x040fe200078ec0ff */
[----:B------:R-:W-:Y:S01]  /*0c10*/  VIADD R0, R0, 0x1 ;  /* 0x0000000100007836 */ /* 0x000fe20000000000 */
[----:B------:R-:W-:Y:S01]  /*0c20*/  BSSY.RECONVERGENT B0, `(.L_x_142) ;  /* 0x0000044000007945 */ /* 0x000fe20003800200 */
[----:B------:R-:W-:Y:S01]  /*0c30*/  FFMA R4, R3, R4, -0.0013887860113754868507 ;  /* 0xbab607ed03047423 */ /* 0x000fe20000000004 */
[----:B------:R-:W-:Y:S01]  /*0c40*/  ISETP.NE.U32.AND P0, PT, R8, 0x1, PT ;  /* 0x000000010800780c */ /* 0x000fe20003f05070 */
[----:B------:R-:W-:Y:S01]  /*0c50*/  IMAD.MOV.U32 R19, RZ, RZ, 0x3e2aaaa8 ;  /* 0x3e2aaaa8ff137424 */ /* 0x000fe200078e00ff */
[----:B------:R-:W-:Y:S02]  /*0c60*/  MOV R8, 0x3c0885e4 ;  /* 0x3c0885e400087802 */ /* 0x000fe40000000f00 */
[----:B------:R-:W-:-:S02]  /*0c70*/  FSEL R4, R4, -0.00019574658654164522886, P0 ;  /* 0xb94d415304047808 */ /* 0x000fc40000000000 */
[----:B------:R-:W-:Y:S02]  /*0c80*/  FSEL R8, R8, 0.041666727513074874878, !P0 ;  /* 0x3d2aaabb08087808 */ /* 0x000fe40004000000 */
[----:B------:R-:W-:Y:S02]  /*0c90*/  LOP3.LUT P1, RZ, R0, 0x2, RZ, 0xc0, !PT ;  /* 0x0000000200ff7812 */ /* 0x000fe4000782c0ff */
[----:B------:R-:W-:Y:S01]  /*0ca0*/  FSEL R0, R2, 1, !P0 ;  /* 0x3f80000002007808 */ /* 0x000fe20004000000 */
[----:B------:R-:W-:Y:S01]  /*0cb0*/  FFMA R4, R3, R4, R8 ;  /* 0x0000000403047223 */ /* 0x000fe20000000008 */
[----:B------:R-:W-:Y:S02]  /*0cc0*/  FSEL R19, -R19, -0.4999999701976776123, !P0 ;  /* 0xbeffffff13137808 */ /* 0x000fe40004000100 */
        /* <DEDUP_REMOVED lines=10> */
[----:B------:R-:W0:Y:S01]  /*0d70*/  LDC.64 R2, c[0x4][RZ] ;  /* 0x01000000ff027b82 */ /* 0x000e220000000a00 */
[----:B------:R-:W-:Y:S02]  /*0d80*/  IMAD.SHL.U32 R4, R13, 0x100, RZ ;  /* 0x000001000d047824 */ /* 0x000fe400078e00ff */
[----:B------:R-:W-:Y:S02]  /*0d90*/  HFMA2 R8, -RZ, RZ, 0, 0 ;  /* 0x00000000ff087431 */ /* 0x000fe400000001ff */
[----:B------:R-:W-:Y:S01]  /*0da0*/  IMAD.MOV.U32 R0, RZ, RZ, RZ ;  /* 0x000000ffff007224 */ /* 0x000fe200078e00ff */
[----:B------:R-:W-:Y:S01]  /*0db0*/  UMOV UR4, URZ ;  /* 0x000000ff00047c82 */ /* 0x000fe20008000000 */
[----:B------:R-:W-:-:S07]  /*0dc0*/  LOP3.LUT R21, R4, 0x80000000, RZ, 0xfc, !PT ;  /* 0x8000000004157812 */ /* 0x000fce00078efcff */
.L_x_144:
[----:B0-----:R-:W-:-:S05]  /*0dd0*/  IMAD.WIDE.U32 R18, R0, 0x4, R2 ;  /* 0x0000000400127825 */ /* 0x001fca00078e0002 */
[----:B------:R-:W2:Y:S01]  /*0de0*/  LDG.E.CONSTANT R14, desc[UR10][R18.64] ;  /* 0x0000000a120e7981 */ /* 0x000ea2000c1e9900 */
[C---:B-1----:R-:W-:Y:S02]  /*0df0*/  IMAD R4, R0.reuse, 0x4, R1 ;  /* 0x0000000400047824 */ /* 0x042fe400078e0201 */
[----:B------:R-:W-:-:S05]  /*0e00*/  VIADD R0, R0, 0x1 ;  /* 0x0000000100007836 */ /* 0x000fca0000000000 */
[----:B------:R-:W-:Y:S01]  /*0e10*/  ISETP.NE.AND P0, PT, R0, 0x6, PT ;  /* 0x000000060000780c */ /* 0x000fe20003f05270 */
[----:B--2---:R-:W-:-:S03]  /*0e20*/  IMAD.WIDE.U32 R14, R14, R21, RZ ;  /* 0x000000150e0e7225 */ /* 0x004fc600078e00ff */
[----:B------:R-:W-:-:S04]  /*0e30*/  IADD3 R17, P1, PT, R14, R8, RZ ;  /* 0x000000080e117210 */ /* 0x000fc80007f3e0ff */
[----:B------:R-:W-:Y:S01]  /*0e40*/  IADD3.X R8, PT, PT, R15, UR4, RZ, P1, !PT ;  /* 0x000000040f087c10 */ /* 0x000fe20008ffe4ff */
[----:B------:R1:W-:Y:S04]  /*0e50*/  STL [R4], R17 ;  /* 0x0000001104007387 */ /* 0x0003e80000100800 */
[----:B------:R-:W-:Y:S05]  /*0e60*/  @P0 BRA `(.L_x_144) ;  /* 0xfffffffc00d80947 */ /* 0x000fea000383ffff */
[----:B-1----:R-:W-:Y:S01]  /*0e70*/  SHF.R.U32.HI R4, RZ, 0x17, R13 ;  /* 0x00000017ff047819 */ /* 0x002fe2000001160d */
        /* <DEDUP_REMOVED lines=14> */
[----:B---3--:R-:W-:-:S04]  /*0f60*/  @P0 SHF.L.W.U32.HI R3, R2, R4, R3 ;  /* 0x0000000402030219 */ /* 0x008fc80000010e03 */
[C---:B------:R-:W-:Y:S02]  /*0f70*/  SHF.L.W.U32.HI R2, R3.reuse, 0x2, R0 ;  /* 0x0000000203027819 */ /* 0x040fe40000010e00 */
[----:B------:R-:W-:Y:S02]  /*0f80*/  SHF.L.U32 R3, R3, 0x2, RZ ;  /* 0x0000000203037819 */ /* 0x000fe400000006ff */
[----:B------:R-:W-:Y:S02]  /*0f90*/  SHF.R.S32.HI R4, RZ, 0x1f, R2 ;  /* 0x0000001fff047819 */ /* 0x000fe40000011402 */
[----:B------:R-:W-:Y:S02]  /*0fa0*/  LOP3.LUT R13, R2, R13, RZ, 0x3c, !PT ;  /* 0x0000000d020d7212 */ /* 0x000fe400078e3cff */
[C---:B------:R-:W-:Y:S02]  /*0fb0*/  LOP3.LUT R14, R4.reuse, R3, RZ, 0x3c, !PT ;  /* 0x00000003040e7212 */ /* 0x040fe400078e3cff */
[----:B------:R-:W-:-:S02]  /*0fc0*/  LOP3.LUT R15, R4, R2, RZ, 0x3c, !PT ;  /* 0x00000002040f7212 */ /* 0x000fc400078e3cff */
[----:B------:R-:W-:Y:S02]  /*0fd0*/  SHF.R.U32.HI R3, RZ, 0x1e, R0 ;  /* 0x0000001eff037819 */ /* 0x000fe40000011600 */
[----:B------:R-:W-:Y:S02]  /*0fe0*/  ISETP.GE.AND P0, PT, R13, RZ, PT ;  /* 0x000000ff0d00720c */ /* 0x000fe40003f06270 */
[----:B------:R-:W1:Y:S01]  /*0ff0*/  I2F.F64.S64 R14, R14 ;  /* 0x0000000e000e7312 */ /* 0x000e620000301c00 */
[----:B------:R-:W-:-:S05]  /*1000*/  LEA.HI R18, R2, R3, RZ, 0x1 ;  /* 0x0000000302127211 */ /* 0x000fca00078f08ff */
[----:B------:R-:W-:-:S04]  /*1010*/  IMAD.MOV R0, RZ, RZ, -R18 ;  /* 0x000000ffff007224 */ /* 0x000fc800078e0a12 */
[----:B------:R-:W-:Y:S01]  /*1020*/  @!P1 IMAD.MOV.U32 R18, RZ, RZ, R0 ;  /* 0x000000ffff129224 */ /* 0x000fe200078e0000 */
[----:B-1----:R-:W-:-:S10]  /*1030*/  DMUL R20, R14, UR4 ;  /* 0x000000040e147c28 */ /* 0x002fd40008000000 */
[----:B------:R-:W1:Y:S02]  /*1040*/  F2F.F32.F64 R20, R20 ;  /* 0x0000001400147310 */ /* 0x000e640000301000 */
[----:B01----:R-:W-:-:S07]  /*1050*/  FSEL R17, -R20, R20, !P0 ;  /* 0x0000001414117208 */ /* 0x003fce0004000100 */
.L_x_143:
[----:B------:R-:W-:Y:S05]  /*1060*/  BSYNC.RECONVERGENT B0 ;  /* 0x0000000000007941 */ /* 0x000fea0003800200 */
.L_x_142:
[----:B------:R-:W-:Y:S01]  /*1070*/  VIADD R0, R11, 0xf3000000 ;  /* 0xf30000000b007836 */ /* 0x000fe20000000000 */
[----:B------:R0:W1:Y:S01]  /*1080*/  MUFU.RSQ R2, R11 ;  /* 0x0000000b00027308 */ /* 0x0000620000001400 */
[----:B------:R-:W-:Y:S03]  /*1090*/  BSSY.RECONVERGENT B0, `(.L_x_145) ;  /* 0x000000c000007945 */ /* 0x000fe60003800200 */
[----:B------:R-:W-:-:S13]  /*10a0*/  ISETP.GT.U32.AND P0, PT, R0, 0x727fffff, PT ;  /* 0x727fffff0000780c */ /* 0x000fda0003f04070 */
[----:B01----:R-:W-:Y:S05]  /*10b0*/  @!P0 BRA `(.L_x_146) ;  /* 0x0000000000148947 */ /* 0x003fea0003800000 */
[----:B------:R-:W-:Y:S01]  /*10c0*/  IMAD.MOV.U32 R2, RZ, RZ, R11 ;  /* 0x000000ffff027224 */ /* 0x000fe200078e000b */
[----:B------:R-:W-:-:S07]  /*10d0*/  MOV R19, 0x10f0 ;  /* 0x000010f000137802 */ /* 0x000fce0000000f00 */
[----:B------:R-:W-:Y:S05]  /*10e0*/  CALL.REL.NOINC `($__internal_7_$__cuda_sm20_sqrt_rn_f32_slowpath) ;  /* 0x00000008002c7944 */ /* 0x000fea0003c00000 */
[----:B------:R-:W-:Y:S01]  /*10f0*/  MOV R3, R4 ;  /* 0x0000000400037202 */ /* 0x000fe20000000f00 */
[----:B------:R-:W-:Y:S06]  /*1100*/  BRA `(.L_x_147) ;  /* 0x0000000000107947 */ /* 0x000fec0003800000 */
.L_x_146:
[----:B------:R-:W-:Y:S01]  /*1110*/  FMUL.FTZ R0, R11, R2 ;  /* 0x000000020b007220 */ /* 0x000fe20000410000 */
[----:B------:R-:W-:-:S03]  /*1120*/  FMUL.FTZ R2, R2, 0.5 ;  /* 0x3f00000002027820 */ /* 0x000fc60000410000 */
[----:B------:R-:W-:-:S04]  /*1130*/  FFMA R3, -R0, R0, R11 ;  /* 0x0000000000037223 */ /* 0x000fc8000000010b */
[----:B------:R-:W-:-:S07]  /*1140*/  FFMA R3, R3, R2, R0 ;  /* 0x0000000203037223 */ /* 0x000fce0000000000 */
.L_x_147:
[----:B------:R-:W-:Y:S05]  /*1150*/  BSYNC.RECONVERGENT B0 ;  /* 0x0000000000007941 */ /* 0x000fea0003800200 */
.L_x_145:
[----:B------:R-:W-:Y:S01]  /*1160*/  LOP3.LUT R2, R18, 0x1, RZ, 0xc0, !PT ;  /* 0x0000000112027812 */ /* 0x000fe200078ec0ff */
[----:B------:R-:W-:Y:S02]  /*1170*/  IMAD.MOV.U32 R0, RZ, RZ, 0x37cbac00 ;  /* 0x37cbac00ff007424 */ /* 0x000fe400078e00ff */
[----:B------:R-:W-:Y:S01]  /*1180*/  FMUL R11, R17, R17 ;  /* 0x00000011110b7220 */ /* 0x000fe20000400000 */
[----:B------:R-:W0:Y:S01]  /*1190*/  S2UR UR5, SR_CgaCtaId ;  /* 0x00000000000579c3 */ /* 0x000e220000008800 */
[----:B------:R-:W-:Y:S01]  /*11a0*/  ISETP.NE.U32.AND P0, PT, R2, 0x1, PT ;  /* 0x000000010200780c */ /* 0x000fe20003f05070 */
[----:B------:R-:W-:Y:S02]  /*11b0*/  IMAD.MOV.U32 R2, RZ, RZ, 0x3c0885e4 ;  /* 0x3c0885e4ff027424 */ /* 0x000fe400078e00ff */
[----:B------:R-:W-:Y:S01]  /*11c0*/  FFMA R0, R11, R0, -0.0013887860113754868507 ;  /* 0xbab607ed0b007423 */ /* 0x000fe20000000000 */
[----:B------:R-:W-:Y:S01]  /*11d0*/  IMAD.MOV.U32 R13, RZ, RZ, 0x3e2aaaa8 ;  /* 0x3e2aaaa8ff0d7424 */ /* 0x000fe200078e00ff */
[----:B------:R-:W-:Y:S01]  /*11e0*/  LOP3.LUT P1, RZ, R18, 0x2, RZ, 0xc0, !PT ;  /* 0x0000000212ff7812 */ /* 0x000fe2000782c0ff */
[----:B------:R-:W-:Y:S01]  /*11f0*/  UMOV UR4, 0x400 ;  /* 0x0000040000047882 */ /* 0x000fe20000000000 */
[----:B------:R-:W-:-:S02]  /*1200*/  FSEL R2, R2, 0.041666727513074874878, P0 ;  /* 0x3d2aaabb02027808 */ /* 0x000fc40000000000 */
[----:B------:R-:W-:Y:S02]  /*1210*/  FSEL R0, R0, -0.00019574658654164522886, !P0 ;  /* 0xb94d415300007808 */ /* 0x000fe40004000000 */
[----:B------:R-:W-:-:S03]  /*1220*/  FSEL R13, -R13, -0.4999999701976776123, P0 ;  /* 0xbeffffff0d0d7808 */ /* 0x000fc60000000100 */
[----:B------:R-:W-:Y:S01]  /*1230*/  FFMA R2, R11, R0, R2 ;  /* 0x000000000b027223 */ /* 0x000fe20000000002 */
[----:B------:R-:W-:-:S03]  /*1240*/  FSEL R0, R17, 1, P0 ;  /* 0x3f80000011007808 */ /* 0x000fc60000000000 */
[C---:B------:R-:W-:Y:S02]  /*1250*/  FFMA R2, R11.reuse, R2, R13 ;  /* 0x000000020b027223 */ /* 0x040fe4000000000d */
[----:B------:R-:W-:-:S04]  /*1260*/  FFMA R11, R11, R0, RZ ;  /* 0x000000000b0b7223 */ /* 0x000fc800000000ff */
[----:B------:R-:W-:Y:S01]  /*1270*/  FFMA R0, R11, R2, R0 ;  /* 0x000000020b007223 */ /* 0x000fe20000000000 */
[----:B0-----:R-:W-:Y:S01]  /*1280*/  ULEA UR4, UR5, UR4, 0x18 ;  /* 0x0000000405047291 */ /* 0x001fe2000f8ec0ff */
[----:B------:R-:W-:Y:S02]  /*1290*/  FMUL R2, R16, R3 ;  /* 0x0000000310027220 */ /* 0x000fe40000400000 */
[----:B------:R-:W-:-:S04]  /*12a0*/  @P1 FADD R0, RZ, -R0 ;  /* 0x80000000ff001221 */ /* 0x000fc80000000000 */
[----:B------:R-:W-:-:S05]  /*12b0*/  FMUL R3, R0, R3 ;  /* 0x0000000300037220 */ /* 0x000fca0000400000 */
[----:B------:R0:W-:Y:S04]  /*12c0*/  STS.64 [UR4], R2 ;  /* 0x00000002ff007988 */ /* 0x0001e80008000a04 */
[----:B------:R0:W-:Y:S02]  /*12d0*/  STG.E.64 desc[UR10][R6.64], R2 ;  /* 0x0000000206007986 */ /* 0x0001e4000c101b0a */
.L_x_131:
[C---:B------:R-:W-:Y:S01]  /*12e0*/  ISETP.GE.AND P0, PT, R9.reuse, UR7, PT ;  /* 0x0000000709007c0c */ /* 0x040fe2000bf06270 */
[----:B------:R-:W-:Y:S05]  /*12f0*/  WARPSYNC.ALL ;  /* 0x0000000000007948 */ /* 0x000fea0003800000 */
[----:B------:R-:W-:Y:S01]  /*1300*/  BAR.SYNC.DEFER_BLOCKING 0x0 ;  /* 0x0000000000007b1d */ /* 0x000fe20000010000 */
[----:B------:R-:W-:-:S05]  /*1310*/  ISETP.EQ.OR P0, PT, R9, RZ, P0 ;  /* 0x000000ff0900720c */ /* 0x000fca0000702670 */
[----:B------:R-:W-:Y:S08]  /*1320*/  BSSY.RECONVERGENT B0, `(.L_x_148) ;  /* 0x000002f000007945 */ /* 0x000ff00003800200 */
[----:B------:R-:W-:Y:S05]  /*1330*/  @P0 BRA `(.L_x_149) ;  /* 0x0000000000b40947 */ /* 0x000fea0003800000 */
[----:B------:R1:W5:Y:S01]  /*1340*/  LDG.E.64 R8, desc[UR10][R6.64] ;  /* 0x0000000a06087981 */ /* 0x000362000c1e1b00 */
[----:B------:R-:W2:Y:S01]  /*1350*/  S2UR UR5, SR_CgaCtaId ;  /* 0x00000000000579c3 */ /* 0x000ea20000008800 */
[----:B------:R-:W-:Y:S02]  /*1360*/  UMOV UR4, 0x400 ;  /* 0x0000040000047882 */ /* 0x000fe40000000000 */
[----:B--2---:R-:W-:-:S09]  /*1370*/  ULEA UR4, UR5, UR4, 0x18 ;  /* 0x0000000405047291 */ /* 0x004fd2000f8ec0ff */
[----:B------:R-:W2:Y:S02]  /*1380*/  LDS.64 R14, [UR4] ;  /* 0x00000004ff0e7984 */ /* 0x000ea40008000a00 */
[----:B--2---:R-:W-:-:S04]  /*1390*/  FADD R0, |R14|, |R15| ;  /* 0x4000000f0e007221 */ /* 0x004fc80000000200 */
[----:B0-----:R-:W-:-:S05]  /*13a0*/  VIADD R2, R0, 0x1800000 ;  /* 0x0180000000027836 */ /* 0x001fca0000000000 */
[----:B------:R-:W-:-:S04]  /*13b0*/  LOP3.LUT R2, R2, 0x7f800000, RZ, 0xc0, !PT ;  /* 0x7f80000002027812 */ /* 0x000fc800078ec0ff */
[----:B------:R-:W-:-:S13]  /*13c0*/  ISETP.GT.U32.AND P0, PT, R2, 0x1ffffff, PT ;  /* 0x01ffffff0200780c */ /* 0x000fda0003f04070 */
[----:B-1----:R-:W-:Y:S05]  /*13d0*/  @P0 BRA `(.L_x_150) ;  /* 0x0000000000100947 */ /* 0x002fea0003800000 */
[----:B------:R-:W-:-:S07]  /*13e0*/  MOV R4, 0x1400 ;  /* 0x0000140000047802 */ /* 0x000fce0000000f00 */
[----:B-----5:R-:W-:Y:S05]  /*13f0*/  CALL.REL.NOINC `($__internal_6_$__cuda_sm20_rcp_rn_f32_slowpath) ;  /* 0x0000000000907944 */ /* 0x020fea0003c00000 */
[----:B------:R-:W-:Y:S01]  /*1400*/  MOV R2, R0 ;  /* 0x0000000000027202 */ /* 0x000fe20000000f00 */
[----:B------:R-:W-:Y:S06]  /*1410*/  BRA `(.L_x_151) ;  /* 0x0000000000107947 */ /* 0x000fec0003800000 */
.L_x_150:
[----:B------:R-:W0:Y:S02]  /*1420*/  MUFU.RCP R3, R0 ;  /* 0x0000000000037308 */ /* 0x000e240000001000 */
[----:B0-----:R-:W-:-:S04]  /*1430*/  FFMA R2, R0, R3, -1 ;  /* 0xbf80000000027423 */ /* 0x001fc80000000003 */
[----:B------:R-:W-:-:S04]  /*1440*/  FADD.FTZ R2, -R2, -RZ ;  /* 0x800000ff02027221 */ /* 0x000fc80000010100 */
[----:B------:R-:W-:-:S07]  /*1450*/  FFMA R2, R3, R2, R3 ;  /* 0x0000000203027223 */ /* 0x000fce0000000003 */
.L_x_151:
[-C--:B------:R-:W-:Y:S01]  /*1460*/  FMUL R15, R15, R2.reuse ;  /* 0x000000020f0f7220 */ /* 0x080fe20000400000 */
[-C--:B------:R-:W-:Y:S01]  /*1470*/  FMUL R14, R14, R2.reuse ;  /* 0x000000020e0e7220 */ /* 0x080fe20000400000 */
[----:B------:R-:W-:Y:S01]  /*1480*/  BSSY.RECONVERGENT B1, `(.L_x_152) ;  /* 0x0000011000017945 */ /* 0x000fe20003800200 */
[-C--:B-----5:R-:W-:Y:S01]  /*1490*/  FMUL R8, R8, R2.reuse ;  /* 0x0000000208087220 */ /* 0x0a0fe20000400000 */
[----:B------:R-:W-:Y:S01]  /*14a0*/  FMUL R3, R15, R15 ;  /* 0x0000000f0f037220 */ /* 0x000fe20000400000 */
[----:B------:R-:W-:-:S03]  /*14b0*/  FMUL R9, R9, R2 ;  /* 0x0000000209097220 */ /* 0x000fc60000400000 */
[----:B------:R-:W-:-:S04]  /*14c0*/  FFMA R11, R14, R14, R3 ;  /* 0x0000000e0e0b7223 */ /* 0x000fc80000000003 */
[----:B------:R-:W-:-:S05]  /*14d0*/  VIADD R0, R11, 0x1800000 ;  /* 0x018000000b007836 */ /* 0x000fca0000000000 */
[----:B------:R-:W-:-:S04]  /*14e0*/  LOP3.LUT R0, R0, 0x7f800000, RZ, 0xc0, !PT ;  /* 0x7f80000000007812 */ /* 0x000fc800078ec0ff */
[----:B------:R-:W-:-:S13]  /*14f0*/  ISETP.GT.U32.AND P0, PT, R0, 0x1ffffff, PT ;  /* 0x01ffffff0000780c */ /* 0x000fda0003f04070 */
[----:B------:R-:W-:Y:S05]  /*1500*/  @P0 BRA `(.L_x_153) ;  /* 0x0000000000100947 */ /* 0x000fea0003800000 */
[----:B------:R-:W-:Y:S01]  /*1510*/  IMAD.MOV.U32 R0, RZ, RZ, R11 ;  /* 0x000000ffff007224 */ /* 0x000fe200078e000b */
[----:B------:R-:W-:-:S07]  /*1520*/  MOV R4, 0x1540 ;  /* 0x0000154000047802 */ /* 0x000fce0000000f00 */
[----:B------:R-:W-:Y:S05]  /*1530*/  CALL.REL.NOINC `($__internal_6_$__cuda_sm20_rcp_rn_f32_slowpath) ;  /* 0x0000000000407944 */ /* 0x000fea0003c00000 */
[----:B------:R-:W-:Y:S05]  /*1540*/  BRA `(.L_x_154) ;  /* 0x0000000000107947 */ /* 0x000fea0003800000 */
.L_x_153:
[----:B------:R-:W0:Y:S02]  /*1550*/  MUFU.RCP R0, R11 ;  /* 0x0000000b00007308 */ /* 0x000e240000001000 */
[----:B0-----:R-:W-:-:S04]  /*1560*/  FFMA R2, R11, R0, -1 ;  /* 0xbf8000000b027423 */ /* 0x001fc80000000000 */
[----:B------:R-:W-:-:S04]  /*1570*/  FADD.FTZ R3, -R2, -RZ ;  /* 0x800000ff02037221 */ /* 0x000fc80000010100 */
[----:B------:R-:W-:-:S07]  /*1580*/  FFMA R0, R0, R3, R0 ;  /* 0x0000000300007223 */ /* 0x000fce0000000000 */
.L_x_154:
[----:B------:R-:W-:Y:S05]  /*1590*/  BSYNC.RECONVERGENT B1 ;  /* 0x0000000000017941 */ /* 0x000fea0003800200 */
.L_x_152:
[-C--:B------:R-:W-:Y:S01]  /*15a0*/  FMUL R3, R9, R15.reuse ;  /* 0x0000000f09037220 */ /* 0x080fe20000400000 */
[----:B------:R-:W-:-:S03]  /*15b0*/  FMUL R2, R8, R15 ;  /* 0x0000000f08027220 */ /* 0x000fc60000400000 */
[-C--:B------:R-:W-:Y:S01]  /*15c0*/  FFMA R3, R8, R14.reuse, R3 ;  /* 0x0000000e08037223 */ /* 0x080fe20000000003 */
[----:B------:R-:W-:-:S03]  /*15d0*/  FFMA R9, R9, R14, -R2 ;  /* 0x0000000e09097223 */ /* 0x000fc60000000802 */
[-C--:B------:R-:W-:Y:S01]  /*15e0*/  FMUL R2, R3, R0.reuse ;  /* 0x0000000003027220 */ /* 0x080fe20000400000 */
[----:B------:R-:W-:-:S05]  /*15f0*/  FMUL R3, R9, R0 ;  /* 0x0000000009037220 */ /* 0x000fca0000400000 */
[----:B------:R1:W-:Y:S02]  /*1600*/  STG.E.64 desc[UR10][R6.64], R2 ;  /* 0x0000000206007986 */ /* 0x0003e4000c101b0a */
.L_x_149:
[----:B------:R-:W-:Y:S05]  /*1610*/  BSYNC.RECONVERGENT B0 ;  /* 0x0000000000007941 */ /* 0x000fea0003800200 */
.L_x_148:
[----:B------:R-:W-:Y:S05]  /*1620*/  @P2 BRA `(.L_x_155) ;  /* 0xffffffe800ec2947 */ /* 0x000fea000383ffff */
[----:B------:R-:W-:Y:S05]  /*1630*/  EXIT ;  /* 0x000000000000794d */ /* 0x000fea0003800000 */
        .weak           $__internal_6_$__cuda_sm20_rcp_rn_f32_slowpath
        .type           $__internal_6_$__cuda_sm20_rcp_rn_f32_slowpath,@function
        .size           $__internal_6_$__cuda_sm20_rcp_rn_f32_slowpath,($__internal_7_$__cuda_sm20_sqrt_rn_f32_slowpath - $__internal_6_$__cuda_sm20_rcp_rn_f32_slowpath)
$__internal_6_$__cuda_sm20_rcp_rn_f32_slowpath:
[----:B------:R-:W-:Y:S01]  /*1640*/  IMAD.SHL.U32 R2, R0, 0x2, RZ ;  /* 0x0000000200027824 */ /* 0x000fe200078e00ff */
[----:B------:R-:W-:Y:S04]  /*1650*/  BSSY.RECONVERGENT B2, `(.L_x_156) ;  /* 0x0000030000027945 */ /* 0x000fe80003800200 */
[----:B------:R-:W-:-:S04]  /*1660*/  SHF.R.U32.HI R2, RZ, 0x18, R2 ;  /* 0x00000018ff027819 */ /* 0x000fc80000011602 */
[----:B------:R-:W-:-:S13]  /*1670*/  ISETP.NE.U32.AND P0, PT, R2, RZ, PT ;  /* 0x000000ff0200720c */ /* 0x000fda0003f05070 */
[----:B------:R-:W-:Y:S05]  /*1680*/  @P0 BRA `(.L_x_157) ;  /* 0x0000000000280947 */ /* 0x000fea0003800000 */
[----:B------:R-:W-:-:S05]  /*1690*/  IMAD.SHL.U32 R2, R0, 0x2, RZ ;  /* 0x0000000200027824 */ /* 0x000fca00078e00ff */
[----:B------:R-:W-:-:S13]  /*16a0*/  ISETP.NE.AND P0, PT, R2, RZ, PT ;  /* 0x000000ff0200720c */ /* 0x000fda0003f05270 */
[----:B------:R-:W-:Y:S01]  /*16b0*/  @P0 FFMA R11, R0, 1.84467440737095516160e+19, RZ ;  /* 0x5f800000000b0823 */ /* 0x000fe200000000ff */
[----:B------:R-:W-:Y:S08]  /*16c0*/  @!P0 MUFU.RCP R3, R0 ;  /* 0x0000000000038308 */ /* 0x000ff00000001000 */
[----:B------:R-:W0:Y:S02]  /*16d0*/  @P0 MUFU.RCP R2, R11 ;  /* 0x0000000b00020308 */ /* 0x000e240000001000 */
[----:B0-----:R-:W-:-:S04]  /*16e0*/  @P0 FFMA R13, R11, R2, -1 ;  /* 0xbf8000000b0d0423 */ /* 0x001fc80000000002 */
[----:B------:R-:W-:-:S04]  /*16f0*/  @P0 FADD.FTZ R13, -R13, -RZ ;  /* 0x800000ff0d0d0221 */ /* 0x000fc80000010100 */
[----:B------:R-:W-:-:S04]  /*1700*/  @P0 FFMA R2, R2, R13, R2 ;  /* 0x0000000d02020223 */ /* 0x000fc80000000002 */
[----:B------:R-:W-:Y:S01]  /*1710*/  @P0 FFMA R3, R2, 1.84467440737095516160e+19, RZ ;  /* 0x5f80000002030823 */ /* 0x000fe200000000ff */
[----:B------:R-:W-:Y:S06]  /*1720*/  BRA `(.L_x_158) ;  /* 0x0000000000887947 */ /* 0x000fec0003800000 */
.L_x_157:
[----:B------:R-:W-:-:S04]  /*1730*/  IADD3 R3, PT, PT, R2, -0xfd, RZ ;  /* 0xffffff0302037810 */ /* 0x000fc80007ffe0ff */
[----:B------:R-:W-:-:S13]  /*1740*/  ISETP.GT.U32.AND P0, PT, R3, 0x1, PT ;  /* 0x000000010300780c */ /* 0x000fda0003f04070 */
[----:B------:R-:W-:Y:S05]  /*1750*/  @P0 BRA `(.L_x_159) ;  /* 0x0000000000780947 */ /* 0x000fea0003800000 */
[----:B------:R-:W-:Y:S01]  /*1760*/  LOP3.LUT R11, R0, 0x7fffff, RZ, 0xc0, !PT ;  /* 0x007fffff000b7812 */ /* 0x000fe200078ec0ff */
[----:B------:R-:W-:-:S03]  /*1770*/  IMAD.MOV.U32 R18, RZ, RZ, 0x3 ;  /* 0x00000003ff127424 */ /* 0x000fc600078e00ff */
[----:B------:R-:W-:Y:S02]  /*1780*/  LOP3.LUT R11, R11, 0x3f800000, RZ, 0xfc, !PT ;  /* 0x3f8000000b0b7812 */ /* 0x000fe400078efcff */
[----:B------:R-:W-:Y:S02]  /*1790*/  SHF.L.U32 R19, R18, R3, RZ ;  /* 0x0000000312137219 */ /* 0x000fe400000006ff */
[----:B------:R-:W0:Y:S02]  /*17a0*/  MUFU.RCP R16, R11 ;  /* 0x0000000b00107308 */ /* 0x000e240000001000 */
[----:B0-----:R-:W-:-:S04]  /*17b0*/  FFMA R13, R11, R16, -1 ;  /* 0xbf8000000b0d7423 */ /* 0x001fc80000000010 */
[----:B------:R-:W-:-:S04]  /*17c0*/  FADD.FTZ R13, -R13, -RZ ;  /* 0x800000ff0d0d7221 */ /* 0x000fc80000010100 */
[CCC-:B------:R-:W-:Y:S01]  /*17d0*/  FFMA.RM R17, R16.reuse, R13.reuse, R16.reuse ;  /* 0x0000000d10117223 */ /* 0x1c0fe20000004010 */
[----:B------:R-:W-:-:S04]  /*17e0*/  FFMA.RP R16, R16, R13, R16 ;  /* 0x0000000d10107223 */ /* 0x000fc80000008010 */
[C---:B------:R-:W-:Y:S02]  /*17f0*/  LOP3.LUT R13, R17.reuse, 0x7fffff, RZ, 0xc0, !PT ;  /* 0x007fffff110d7812 */ /* 0x040fe400078ec0ff */
[----:B------:R-:W-:Y:S02]  /*1800*/  FSETP.NEU.FTZ.AND P0, PT, R17, R16, PT ;  /* 0x000000101100720b */ /* 0x000fe40003f1d000 */
[----:B------:R-:W-:Y:S02]  /*1810*/  LOP3.LUT R16, R13, 0x800000, RZ, 0xfc, !PT ;  /* 0x008000000d107812 */ /* 0x000fe400078efcff */
[----:B------:R-:W-:Y:S02]  /*1820*/  SEL R13, RZ, 0xffffffff, !P0 ;  /* 0xffffffffff0d7807 */ /* 0x000fe40004000000 */
[----:B------:R-:W-:-:S03]  /*1830*/  LOP3.LUT R18, R19, R16, RZ, 0xc0, !PT ;  /* 0x0000001013127212 */ /* 0x000fc600078ec0ff */
[----:B------:R-:W-:Y:S01]  /*1840*/  IMAD.MOV R13, RZ, RZ, -R13 ;  /* 0x000000ffff0d7224 */ /* 0x000fe200078e0a0d */
[----:B------:R-:W-:-:S04]  /*1850*/  SHF.R.U32.HI R18, RZ, R3, R18 ;  /* 0x00000003ff127219 */ /* 0x000fc80000011612 */
[----:B------:R-:W-:Y:S02]  /*1860*/  LOP3.LUT P1, RZ, R13, R3, R16, 0xf8, !PT ;  /* 0x000000030dff7212 */ /* 0x000fe4000782f810 */
[C---:B------:R-:W-:Y:S02]  /*1870*/  LOP3.LUT P0, RZ, R18.reuse, 0x1, RZ, 0xc0, !PT ;  /* 0x0000000112ff7812 */ /* 0x040fe4000780c0ff */
[----:B------:R-:W-:-:S04]  /*1880*/  LOP3.LUT P3, RZ, R18, 0x2, RZ, 0xc0, !PT ;  /* 0x0000000212ff7812 */ /* 0x000fc8000786c0ff */
[----:B------:R-:W-:Y:S02]  /*1890*/  PLOP3.LUT P0, PT, P0, P1, P3, 0xe0, 0x0 ;  /* 0x000000000000781c */ /* 0x000fe40000703c30 */
[----:B------:R-:W-:Y:S02]  /*18a0*/  LOP3.LUT P1, RZ, R0, 0x7fffff, RZ, 0xc0, !PT ;  /* 0x007fffff00ff7812 */ /* 0x000fe4000782c0ff */
[----:B------:R-:W-:-:S05]  /*18b0*/  SEL R3, RZ, 0x1, !P0 ;  /* 0x00000001ff037807 */ /* 0x000fca0004000000 */
[----:B------:R-:W-:-:S05]  /*18c0*/  IMAD.MOV R3, RZ, RZ, -R3 ;  /* 0x000000ffff037224 */ /* 0x000fca00078e0a03 */
[----:B------:R-:W-:Y:S01]  /*18d0*/  ISETP.GE.AND P0, PT, R3, RZ, PT ;  /* 0x000000ff0300720c */ /* 0x000fe20003f06270 */
[----:B------:R-:W-:-:S05]  /*18e0*/  VIADD R3, R2, 0xffffff04 ;  /* 0xffffff0402037836 */ /* 0x000fca0000000000 */
[----:B------:R-:W-:-:S07]  /*18f0*/  SHF.R.U32.HI R3, RZ, R3, R16 ;  /* 0x00000003ff037219 */ /* 0x000fce0000011610 */
[----:B------:R-:W-:-:S05]  /*1900*/  @!P0 IADD3 R3, PT, PT, R3, 0x1, RZ ;  /* 0x0000000103038810 */ /* 0x000fca0007ffe0ff */
[----:B------:R-:W-:-:S05]  /*1910*/  @!P1 IMAD.SHL.U32 R3, R3, 0x2, RZ ;  /* 0x0000000203039824 */ /* 0x000fca00078e00ff */
[----:B------:R-:W-:Y:S01]  /*1920*/  LOP3.LUT R3, R3, 0x80000000, R0, 0xf8, !PT ;  /* 0x8000000003037812 */ /* 0x000fe200078ef800 */
[----:B------:R-:W-:Y:S06]  /*1930*/  BRA `(.L_x_158) ;  /* 0x0000000000047947 */ /* 0x000fec0003800000 */
.L_x_159:
[----:B------:R0:W1:Y:S02]  /*1940*/  MUFU.RCP R3, R0 ;  /* 0x0000000000037308 */ /* 0x0000640000001000 */
.L_x_158:
[----:B------:R-:W-:Y:S05]  /*1950*/  BSYNC.RECONVERGENT B2 ;  /* 0x0000000000027941 */ /* 0x000fea0003800200 */
.L_x_156:
[----:B01----:R-:W-:Y:S02]  /*1960*/  IMAD.MOV.U32 R0, RZ, RZ, R3 ;  /* 0x000000ffff007224 */ /* 0x003fe400078e0003 */
[----:B------:R-:W-:Y:S02]  /*1970*/  IMAD.MOV.U32 R2, RZ, RZ, R4 ;  /* 0x000000ffff027224 */ /* 0x000fe400078e0004 */
[----:B------:R-:W-:-:S04]  /*1980*/  IMAD.MOV.U32 R3, RZ, RZ, 0x0 ;  /* 0x00000000ff037424 */ /* 0x000fc800078e00ff */
[----:B------:R-:W-:Y:S05]  /*1990*/  RET.REL.NODEC R2 `(_Z6bChol2P6float2ii) ;  /* 0xffffffe402987950 */ /* 0x000fea0003c3ffff */
        .weak           $__internal_7_$__cuda_sm20_sqrt_rn_f32_slowpath
        .type           $__internal_7_$__cuda_sm20_sqrt_rn_f32_slowpath,@function
        .size           $__internal_7_$__cuda_sm20_sqrt_rn_f32_slowpath,($__internal_8_$__cuda_sm3x_div_rn_noftz_f32_slowpath - $__internal_7_$__cuda_sm20_sqrt_rn_f32_slowpath)
$__internal_7_$__cuda_sm20_sqrt_rn_f32_slowpath:
[----:B------:R-:W-:-:S13]  /*19a0*/  LOP3.LUT P0, RZ, R2, 0x7fffffff, RZ, 0xc0, !PT ;  /* 0x7fffffff02ff7812 */ /* 0x000fda000780c0ff */
[----:B------:R-:W-:Y:S01]  /*19b0*/  @!P0 MOV R4, R2 ;  /* 0x0000000200048202 */ /* 0x000fe20000000f00 */
[----:B------:R-:W-:Y:S06]  /*19c0*/  @!P0 BRA `(.L_x_160) ;  /* 0x0000000000408947 */ /* 0x000fec0003800000 */
[----:B------:R-:W-:-:S13]  /*19d0*/  FSETP.GEU.FTZ.AND P0, PT, R2, RZ, PT ;  /* 0x000000ff0200720b */ /* 0x000fda0003f1e000 */
[----:B------:R-:W-:Y:S01]  /*19e0*/  @!P0 IMAD.MOV.U32 R4, RZ, RZ, 0x7fffffff ;  /* 0x7fffffffff048424 */ /* 0x000fe200078e00ff */
[----:B------:R-:W-:Y:S06]  /*19f0*/  @!P0 BRA `(.L_x_160) ;  /* 0x0000000000348947 */ /* 0x000fec0003800000 */
[----:B------:R-:W-:-:S13]  /*1a00*/  FSETP.GTU.FTZ.AND P0, PT, |R2|, +INF , PT ;  /* 0x7f8000000200780b */ /* 0x000fda0003f1c200 */
[----:B------:R-:W-:Y:S01]  /*1a10*/  @P0 FADD.FTZ R4, R2, 1 ;  /* 0x3f80000002040421 */ /* 0x000fe20000010000 */
[----:B------:R-:W-:Y:S06]  /*1a20*/  @P0 BRA `(.L_x_160) ;  /* 0x0000000000280947 */ /* 0x000fec0003800000 */
[----:B------:R-:W-:-:S13]  /*1a30*/  FSETP.NEU.FTZ.AND P0, PT, |R2|, +INF , PT ;  /* 0x7f8000000200780b */ /* 0x000fda0003f1d200 */
[----:B------:R-:W-:-:S04]  /*1a40*/  @P0 FFMA R8, R2, 1.84467440737095516160e+19, RZ ;  /* 0x5f80000002080823 */ /* 0x000fc800000000ff */
[----:B------:R-:W0:Y:S02]  /*1a50*/  @P0 MUFU.RSQ R11, R8 ;  /* 0x00000008000b0308 */ /* 0x000e240000001400 */
[----:B0-----:R-:W-:Y:S01]  /*1a60*/  @P0 FMUL.FTZ R13, R8, R11 ;  /* 0x0000000b080d0220 */ /* 0x001fe20000410000 */
[----:B------:R-:W-:-:S03]  /*1a70*/  @P0 FMUL.FTZ R11, R11, 0.5 ;  /* 0x3f0000000b0b0820 */ /* 0x000fc60000410000 */
[----:B------:R-:W-:-:S04]  /*1a80*/  @P0 FADD.FTZ R4, -R13, -RZ ;  /* 0x800000ff0d040221 */ /* 0x000fc80000010100 */
[----:B------:R-:W-:Y:S01]  /*1a90*/  @P0 FFMA R20, R13, R4, R8 ;  /* 0x000000040d140223 */ /* 0x000fe20000000008 */
[----:B------:R-:W-:-:S03]  /*1aa0*/  @!P0 IMAD.MOV.U32 R4, RZ, RZ, R2 ;  /* 0x000000ffff048224 */ /* 0x000fc600078e0002 */
[----:B------:R-:W-:-:S04]  /*1ab0*/  @P0 FFMA R11, R20, R11, R13 ;  /* 0x0000000b140b0223 */ /* 0x000fc8000000000d */
[----:B------:R-:W-:-:S07]  /*1ac0*/  @P0 FMUL.FTZ R4, R11, 2.3283064365386962891e-10 ;  /* 0x2f8000000b040820 */ /* 0x000fce0000410000 */
.L_x_160:
[----:B------:R-:W-:Y:S02]  /*1ad0*/  IMAD.MOV.U32 R20, RZ, RZ, R19 ;  /* 0x000000ffff147224 */ /* 0x000fe400078e0013 */
[----:B------:R-:W-:-:S04]  /*1ae0*/  IMAD.MOV.U32 R21, RZ, RZ, 0x0 ;  /* 0x00000000ff157424 */ /* 0x000fc800078e00ff */
[----:B------:R-:W-:Y:S05]  /*1af0*/  RET.REL.NODEC R20 `(_Z6bChol2P6float2ii) ;  /* 0xffffffe414407950 */ /* 0x000fea0003c3ffff */
        .weak           $__internal_8_$__cuda_sm3x_div_rn_noftz_f32_slowpath
        .type           $__internal_8_$__cuda_sm3x_div_rn_noftz_f32_slowpath,@function
        .size           $__internal_8_$__cuda_sm3x_div_rn_noftz_f32_slowpath,(.L_x_358 - $__internal_8_$__cuda_sm3x_div_rn_noftz_f32_slowpath)
$__internal_8_$__cuda_sm3x_div_rn_noftz_f32_slowpath:
[--C-:B------:R-:W-:Y:S01]  /*1b00*/  SHF.R.U32.HI R16, RZ, 0x17, R3.reuse ;  /* 0x00000017ff107819 */ /* 0x100fe20000011603 */
[----:B------:R-:W-:Y:S01]  /*1b10*/  BSSY.RECONVERGENT B1, `(.L_x_161) ;  /* 0x0000064000017945 */ /* 0x000fe20003800200 */
[--C-:B------:R-:W-:Y:S01]  /*1b20*/  SHF.R.U32.HI R2, RZ, 0x17, R0.reuse ;  /* 0x00000017ff027819 */ /* 0x100fe20000011600 */
[----:B------:R-:W-:Y:S01]  /*1b30*/  IMAD.MOV.U32 R19, RZ, RZ, R3 ;  /* 0x000000ffff137224 */ /* 0x000fe200078e0003 */
[----:B------:R-:W-:Y:S02]  /*1b40*/  LOP3.LUT R16, R16, 0xff, RZ, 0xc0, !PT ;  /* 0x000000ff10107812 */ /* 0x000fe400078ec0ff */
[----:B------:R-:W-:Y:S01]  /*1b50*/  LOP3.LUT R23, R2, 0xff, RZ, 0xc0, !PT ;  /* 0x000000ff02177812 */ /* 0x000fe200078ec0ff */
[----:B------:R-:W-:Y:S01]  /*1b60*/  IMAD.MOV.U32 R2, RZ, RZ, R0 ;  /* 0x000000ffff027224 */ /* 0x000fe200078e0000 */
[----:B------:R-:W-:-:S03]  /*1b70*/  IADD3 R20, PT, PT, R16, -0x1, RZ ;  /* 0xffffffff10147810 */ /* 0x000fc60007ffe0ff */
[----:B------:R-:W-:Y:S01]  /*1b80*/  VIADD R18, R23, 0xffffffff ;  /* 0xffffffff17127836 */ /* 0x000fe20000000000 */
        /* <DEDUP_REMOVED lines=23> */
[----:B------:R-:W-:Y:S02]  /*1d00*/  @!P0 IMAD.MOV.U32 R17, RZ, RZ, -0x40 ;  /* 0xffffffc0ff118424 */ /* 0x000fe400078e00ff */
[----:B------:R-:W-:Y:S01]  /*1d10*/  @!P0 FFMA R2, R0, 1.84467440737095516160e+19, RZ ;  /* 0x5f80000000028823 */ /* 0x000fe200000000ff */
[----:B------:R-:W-:Y:S01]  /*1d20*/  @!P1 FFMA R19, R3, 1.84467440737095516160e+19, RZ ;  /* 0x5f80000003139823 */ /* 0x000fe200000000ff */
[----:B------:R-:W-:-:S07]  /*1d30*/  @!P1 VIADD R17, R17, 0x40 ;  /* 0x0000004011119836 */ /* 0x000fce0000000000 */
.L_x_162:
[----:B------:R-:W-:Y:S01]  /*1d40*/  LEA R18, R16, 0xc0800000, 0x17 ;  /* 0xc080000010127811 */ /* 0x000fe200078eb8ff */
[----:B------:R-:W-:Y:S01]  /*1d50*/  VIADD R23, R23, 0xffffff81 ;  /* 0xffffff8117177836 */ /* 0x000fe20000000000 */
[----:B------:R-:W-:Y:S03]  /*1d60*/  BSSY.RECONVERGENT B2, `(.L_x_167) ;  /* 0x0000035000027945 */ /* 0x000fe60003800200 */
[----:B------:R-:W-:Y:S02]  /*1d70*/  IMAD.IADD R20, R19, 0x1, -R18 ;  /* 0x0000000113147824 */ /* 0x000fe400078e0a12 */
[C---:B------:R-:W-:Y:S02]  /*1d80*/  IMAD R2, R23.reuse, -0x800000, R2 ;  /* 0xff80000017027824 */ /* 0x040fe400078e0202 */
[----:B------:R0:W1:Y:S01]  /*1d90*/  MUFU.RCP R19, R20 ;  /* 0x0000001400137308 */ /* 0x0000620000001000 */
[----:B------:R-:W-:Y:S01]  /*1da0*/  FADD.FTZ R21, -R20, -RZ ;  /* 0x800000ff14157221 */ /* 0x000fe20000010100 */
        /* <DEDUP_REMOVED lines=23> */
[C---:B------:R-:W-:Y:S02]  /*1f20*/  ISETP.NE.AND P4, PT, R20.reuse, RZ, PT ;  /* 0x000000ff1400720c */ /* 0x040fe40003f85270 */
[----:B------:R-:W-:Y:S02]  /*1f30*/  ISETP.NE.AND P1, PT, R20, RZ, PT ;  /* 0x000000ff1400720c */ /* 0x000fe40003f25270 */
[----:B------:R-:W-:Y:S01]  /*1f40*/  LOP3.LUT R17, R16, 0x7fffff, RZ, 0xc0, !PT ;  /* 0x007fffff10117812 */ /* 0x000fe200078ec0ff */
[CCC-:B------:R-:W-:Y:S01]  /*1f50*/  FFMA.RP R16, R19.reuse, R21.reuse, R18.reuse ;  /* 0x0000001513107223 */ /* 0x1c0fe20000008012 */
[----:B------:R-:W-:Y:S01]  /*1f60*/  FFMA.RM R19, R19, R21, R18 ;  /* 0x0000001513137223 */ /* 0x000fe20000004012 */
[----:B------:R-:W-:Y:S01]  /*1f70*/  VIADD R18, R20, 0x20 ;  /* 0x0000002014127836 */ /* 0x000fe20000000000 */
[----:B------:R-:W-:Y:S01]  /*1f80*/  LOP3.LUT R17, R17, 0x800000, RZ, 0xfc, !PT ;  /* 0x0080000011117812 */ /* 0x000fe200078efcff */
[----:B------:R-:W-:-:S02]  /*1f90*/  IMAD.MOV R20, RZ, RZ, -R20 ;  /* 0x000000ffff147224 */ /* 0x000fc400078e0a14 */
        /* <DEDUP_REMOVED lines=13> */
.L_x_169:
[----:B------:R-:W-:-:S04]  /*2070*/  LOP3.LUT R2, R2, 0x80000000, RZ, 0xc0, !PT ;  /* 0x8000000002027812 */ /* 0x000fc800078ec0ff */
[----:B------:R-:W-:Y:S01]  /*2080*/  LOP3.LUT R2, R2, 0x7f800000, RZ, 0xfc, !PT ;  /* 0x7f80000002027812 */ /* 0x000fe200078efcff */
[----:B------:R-:W-:Y:S06]  /*2090*/  BRA `(.L_x_170) ;  /* 0x0000000000047947 */ /* 0x000fec0003800000 */
.L_x_168:
[----:B------:R-:W-:-:S07]  /*20a0*/  IMAD R2, R17, 0x800000, R2 ;  /* 0x0080000011027824 */ /* 0x000fce00078e0202 */
.L_x_170:
[----:B------:R-:W-:Y:S05]  /*20b0*/  BSYNC.RECONVERGENT B2 ;  /* 0x0000000000027941 */ /* 0x000fea0003800200 */
.L_x_167:
[----:B------:R-:W-:Y:S05]  /*20c0*/  BRA `(.L_x_171) ;  /* 0x0000000000207947 */ /* 0x000fea0003800000 */
.L_x_166:
[----:B------:R-:W-:-:S04]  /*20d0*/  LOP3.LUT R2, R19, 0x80000000, R2, 0x48, !PT ;  /* 0x8000000013027812 */ /* 0x000fc800078e4802 */
[----:B------:R-:W-:Y:S01]  /*20e0*/  LOP3.LUT R2, R2, 0x7f800000, RZ, 0xfc, !PT ;  /* 0x7f80000002027812 */ /* 0x000fe200078efcff */
[----:B------:R-:W-:Y:S06]  /*20f0*/  BRA `(.L_x_171) ;  /* 0x0000000000147947 */ /* 0x000fec0003800000 */
.L_x_165:
[----:B------:R-:W-:Y:S01]  /*2100*/  LOP3.LUT R2, R19, 0x80000000, R2, 0x48, !PT ;  /* 0x8000000013027812 */ /* 0x000fe200078e4802 */
[----:B------:R-:W-:Y:S06]  /*2110*/  BRA `(.L_x_171) ;  /* 0x00000000000c7947 */ /* 0x000fec0003800000 */
.L_x_164:
[----:B------:R-:W0:Y:S01]  /*2120*/  MUFU.RSQ R2, -QNAN ;  /* 0xffc0000000027908 */ /* 0x000e220000001400 */
[----:B------:R-:W-:Y:S05]  /*2130*/  BRA `(.L_x_171) ;  /* 0x0000000000047947 */ /* 0x000fea0003800000 */
.L_x_163:
[----:B------:R-:W-:-:S07]  /*2140*/  FADD.FTZ R2, R0, R3 ;  /* 0x0000000300027221 */ /* 0x000fce0000010000 */
.L_x_171:
[----:B------:R-:W-:Y:S05]  /*2150*/  BSYNC.RECONVERGENT B1 ;  /* 0x0000000000017941 */ /* 0x000fea0003800200 */
.L_x_161:
[----:B------:R-:W-:Y:S02]  /*2160*/  IMAD.MOV.U32 R16, RZ, RZ, R8 ;  /* 0x000000ffff107224 */ /* 0x000fe400078e0008 */
[----:B------:R-:W-:-:S04]  /*2170*/  IMAD.MOV.U32 R17, RZ, RZ, 0x0 ;  /* 0x00000000ff117424 */ /* 0x000fc800078e00ff */
[----:B0-----:R-:W-:Y:S05]  /*2180*/  RET.REL.NODEC R16 `(_Z6bChol2P6float2ii) ;  /* 0xffffffdc109c7950 */ /* 0x001fea0003c3ffff */
.L_x_172:
        /* <DEDUP_REMOVED lines=15> */
.L_x_358:


//--------------------- .text._Z6bChol3P6float2S0_ii --------------------------
	.section	.text._Z6bChol3P6float2S0_ii,"ax",@progbits
	.align	128
        .global         _Z6bChol3P6float2S0_ii
        .type           _Z6bChol3P6float2S0_ii,@function
        .size           _Z6bChol3P6float2S0_ii,(.L_x_360 - _Z6bChol3P6float2S0_ii)
        .other          _Z6bChol3P6float2S0_ii,@"STO_CUDA_ENTRY STV_DEFAULT"
_Z6bChol3P6float2S0_ii:
.text._Z6bChol3P6float2S0_ii:
[----:B------:R-:W-:Y:S01]  /*0000*/  LDC R1, c[0x0][0x37c] ;  /* 0x0000df00ff017b82 */ /* 0x000fe20000000800 */
[----:B------:R-:W0:Y:S01]  /*0010*/  LDCU UR7, c[0x0][0x360] ;  /* 0x00006c00ff0777ac */ /* 0x000e220008000800 */
[----:B------:R-:W0:Y:S01]  /*0020*/  LDCU UR16, c[0x0][0x370] ;  /* 0x00006e00ff1077ac */ /* 0x000e220008000800 */
[----:B------:R-:W1:Y:S01]  /*0030*/  LDCU UR6, c[0x0][0x390] ;  /* 0x00007200ff0677ac */ /* 0x000e620008000800 */
[----:B0-----:R-:W-:Y:S02]  /*0040*/  UIMAD UR7, UR7, UR16, URZ ;  /* 0x00000010070772a4 */ /* 0x001fe4000f8e02ff */
[----:B-1----:R-:W-:-:S04]  /*0050*/  UIADD3 UR6, UPT, UPT, UR6, 0x1, URZ ;  /* 0x0000000106067890 */ /* 0x002fc8000fffe0ff */
[----:B------:R-:W-:-:S04]  /*0060*/  I2FP.F32.S32 R4, UR7 ;  /* 0x0000000700047c45 */ /* 0x000fc80008201400 */
[----:B------:R-:W0:Y:S01]  /*0070*/  MUFU.RCP R5, R4 ;  /* 0x0000000400057308 */ /* 0x000e220000001000 */
[----:B------:R-:W-:-:S07]  /*0080*/  I2FP.F32.S32 R3, UR6 ;  /* 0x0000000600037c45 */ /* 0x000fce0008201400 */
        /* <DEDUP_REMOVED lines=9> */
[----:B------:R-:W-:Y:S05]  /*0120*/  CALL.REL.NOINC `($__internal_10_$__cuda_sm3x_div_rn_noftz_f32_slowpath) ;  /* 0x0000002800107944 */ /* 0x000fea0003c00000 */
[----:B------:R-:W-:-:S07]  /*0130*/  MOV R0, R11 ;  /* 0x0000000b00007202 */ /* 0x000fce0000000f00 */
.L_x_173:
[----:B------:R-:W0:Y:S01]  /*0140*/  F2I.CEIL.NTZ R0, R0 ;  /* 0x0000000000007305 */ /* 0x000e22000020b100 */
[----:B------:R-:W1:Y:S01]  /*0150*/  S2R R3, SR_TID.X ;  /* 0x0000000000037919 */ /* 0x000e620000002100 */
[----:B------:R-:W2:Y:S01]  /*0160*/  S2UR UR17, SR_CTAID.X ;  /* 0x00000000001179c3 */ /* 0x000ea20000002500 */
[----:B------:R-:W3:Y:S01]  /*0170*/  LDCU.64 UR12, c[0x0][0x358] ;  /* 0x00006b00ff0c77ac */ /* 0x000ee20008000a00 */
[----:B0-----:R-:W-:-:S13]  /*0180*/  R2UR UR5, R0 ;  /* 0x00000000000572ca */ /* 0x001fda00000e0000 */
[----:B------:R-:W-:-:S09]  /*0190*/  UISETP.GE.AND UP0, UPT, UR5, 0x1, UPT ;  /* 0x000000010500788c */ /* 0x000fd2000bf06270 */
[----:B-123--:R-:W-:Y:S05]  /*01a0*/  BRA.U !UP0, `(.L_x_174) ;  /* 0x00000011087c7547 */ /* 0x00efea000b800000 */
[----:B------:R-:W0:Y:S01]  /*01b0*/  LDC.64 R6, c[0x0][0x390] ;  /* 0x0000e400ff067b82 */ /* 0x000e220000000a00 */
[----:B------:R-:W-:Y:S02]  /*01c0*/  UISETP.GE.U32.AND UP0, UPT, UR5, 0x4, UPT ;  /* 0x000000040500788c */ /* 0x000fe4000bf06070 */
[----:B------:R-:W-:Y:S01]  /*01d0*/  ULOP3.LUT UR8, UR5, 0x3, URZ, 0xc0, !UPT ;  /* 0x0000000305087892 */ /* 0x000fe2000f8ec0ff */
[----:B------:R-:W-:-:S04]  /*01e0*/  UMOV UR4, URZ ;  /* 0x000000ff00047c82 */ /* 0x000fc80008000000 */
[----:B------:R-:W1:Y:S08]  /*01f0*/  LDC.64 R18, c[0x0][0x388] ;  /* 0x0000e200ff127b82 */ /* 0x000e700000000a00 */
[----:B------:R-:W2:Y:S08]  /*0200*/  LDC.64 R16, c[0x0][0x380] ;  /* 0x0000e000ff107b82 */ /* 0x000eb00000000a00 */
[----:B------:R-:W3:Y:S01]  /*0210*/  LDC R2, c[0x0][0x360] ;  /* 0x0000d800ff027b82 */ /* 0x000ee20000000800 */
[----:B0-----:R-:W-:-:S04]  /*0220*/  IMAD R5, R6, R7, R6 ;  /* 0x0000000706057224 */ /* 0x001fc800078e0206 */
[----:B-1----:R-:W-:-:S04]  /*0230*/  IMAD.WIDE R18, R5, 0x8, R18 ;  /* 0x0000000805127825 */ /* 0x002fc800078e0212 */
[----:B--2---:R-:W-:-:S04]  /*0240*/  IMAD.WIDE R16, R5, 0x8, R16 ;  /* 0x0000000805107825 */ /* 0x004fc800078e0210 */
[----:B---3--:R-:W-:Y:S01]  /*0250*/  IMAD R2, R2, UR17, R3 ;  /* 0x0000001102027c24 */ /* 0x008fe2000f8e0203 */
[----:B------:R-:W-:Y:S06]  /*0260*/  BRA.U !UP0, `(.L_x_175) ;  /* 0x0000000d08547547 */ /* 0x000fec000b800000 */
[----:B------:R-:W0:Y:S01]  /*0270*/  LDC R12, c[0x0][0x394] ;  /* 0x0000e500ff0c7b82 */ /* 0x000e220000000800 */
[----:B------:R-:W-:Y:S01]  /*0280*/  ULOP3.LUT UR4, UR5, 0x7ffffffc, URZ, 0xc0, !UPT ;  /* 0x7ffffffc05047892 */ /* 0x000fe2000f8ec0ff */
[----:B------:R-:W1:Y:S02]  /*0290*/  LDCU UR9, c[0x0][0x390] ;  /* 0x00007200ff0977ac */ /* 0x000e640008000800 */
[----:B------:R-:W-:-:S04]  /*02a0*/  UMOV UR5, URZ ;  /* 0x000000ff00057c82 */ /* 0x000fc80008000000 */
[----:B------:R-:W2:Y:S05]  /*02b0*/  LDC.64 R14, c[0x0][0x388] ;  /* 0x0000e200ff0e7b82 */ /* 0x000eaa0000000a00 */
.L_x_204:
[----:B------:R-:W-:Y:S01]  /*02c0*/  MOV R13, UR5 ;  /* 0x00000005000d7c02 */ /* 0x000fe20008000f00 */
[----:B------:R-:W-:Y:S01]  /*02d0*/  UIADD3 UR5, UPT, UPT, UR5, 0x4, URZ ;  /* 0x0000000405057890 */ /* 0x000fe2000fffe0ff */
[----:B------:R-:W-:Y:S03]  /*02e0*/  BSSY.RECONVERGENT B0, `(.L_x_176) ;  /* 0x0000033000007945 */ /* 0x000fe60003800200 */
[----:B------:R-:W-:Y:S01]  /*02f0*/  IMAD R13, R13, UR7, R2 ;  /* 0x000000070d0d7c24 */ /* 0x000fe2000f8e0202 */
[----:B------:R-:W-:-:S04]  /*0300*/  UISETP.NE.AND UP0, UPT, UR5, UR4, UPT ;  /* 0x000000040500728c */ /* 0x000fc8000bf05270 */
[----:B------:R-:W-:-:S13]  /*0310*/  ISETP.GT.AND P0, PT, R13, UR6, PT ;  /* 0x000000060d007c0c */ /* 0x000fda000bf04270 */
[----:B01-34-:R-:W-:Y:S05]  /*0320*/  @P0 BRA `(.L_x_177) ;  /* 0x0000000000b80947 */ /* 0x01bfea0003800000 */
[----:B-1----:R-:W-:-:S13]  /*0330*/  ISETP.NE.AND P0, PT, R13, UR9, PT ;  /* 0x000000090d007c0c */ /* 0x002fda000bf05270 */
[----:B------:R-:W-:-:S05]  /*0340*/  @!P0 MOV R7, 0x3f800000 ;  /* 0x3f80000000078802 */ /* 0x000fca0000000f00 */
[----:B------:R1:W-:Y:S04]  /*0350*/  @!P0 STG.E desc[UR12][R18.64], R7 ;  /* 0x0000000712008986 */ /* 0x0003e8000c10190c */
[----:B------:R-:W3:Y:S01]  /*0360*/  LDG.E.64 R20, desc[UR12][R16.64] ;  /* 0x0000000c10147981 */ /* 0x000ee2000c1e1b00 */
[----:B0-----:R-:W-:-:S04]  /*0370*/  IMAD R29, R13, R12, UR9 ;  /* 0x000000090d1d7e24 */ /* 0x001fc8000f8e020c */
[----:B--2---:R-:W-:-:S05]  /*0380*/  IMAD.WIDE R28, R29, 0x8, R14 ;  /* 0x000000081d1c7825 */ /* 0x004fca00078e020e */
[----:B------:R1:W5:Y:S01]  /*0390*/  LDG.E.64 R22, desc[UR12][R28.64] ;  /* 0x0000000c1c167981 */ /* 0x000362000c1e1b00 */
[----:B---3--:R-:W-:-:S05]  /*03a0*/  FADD R0, |R20|, |R21| ;  /* 0x4000001514007221 */ /* 0x008fca0000000200 */
[----:B------:R-:W-:-:S04]  /*03b0*/  IADD3 R5, PT, PT, R0, 0x1800000, RZ ;  /* 0x0180000000057810 */ /* 0x000fc80007ffe0ff */
[----:B------:R-:W-:-:S04]  /*03c0*/  LOP3.LUT R5, R5, 0x7f800000, RZ, 0xc0, !PT ;  /* 0x7f80000005057812 */ /* 0x000fc800078ec0ff */
[----:B------:R-:W-:-:S13]  /*03d0*/  ISETP.GT.U32.AND P0, PT, R5, 0x1ffffff, PT ;  /* 0x01ffffff0500780c */ /* 0x000fda0003f04070 */
[----:B-1----:R-:W-:Y:S05]  /*03e0*/  @P0 BRA `(.L_x_178) ;  /* 0x00000000000c0947 */ /* 0x002fea0003800000 */
[----:B------:R-:W-:-:S07]  /*03f0*/  MOV R6, 0x410 ;  /* 0x0000041000067802 */ /* 0x000fce0000000f00 */
[----:B-----5:R-:W-:Y:S05]  /*0400*/  CALL.REL.NOINC `($__internal_9_$__cuda_sm20_rcp_rn_f32_slowpath) ;  /* 0x0000002000847944 */ /* 0x020fea0003c00000 */
[----:B------:R-:W-:Y:S05]  /*0410*/  BRA `(.L_x_179) ;  /* 0x0000000000107947 */ /* 0x000fea0003800000 */
.L_x_178:
[----:B------:R-:W0:Y:S02]  /*0420*/  MUFU.RCP R7, R0 ;  /* 0x0000000000077308 */ /* 0x000e240000001000 */
[----:B0-----:R-:W-:-:S04]  /*0430*/  FFMA R5, R0, R7, -1 ;  /* 0xbf80000000057423 */ /* 0x001fc80000000007 */
[----:B------:R-:W-:-:S04]  /*0440*/  FADD.FTZ R6, -R5, -RZ ;  /* 0x800000ff05067221 */ /* 0x000fc80000010100 */
[----:B------:R-:W-:-:S07]  /*0450*/  FFMA R7, R7, R6, R7 ;  /* 0x0000000607077223 */ /* 0x000fce0000000007 */
.L_x_179:
[-C--:B------:R-:W-:Y:S01]  /*0460*/  FMUL R21, R21, R7.reuse ;  /* 0x0000000715157220 */ /* 0x080fe20000400000 */
[-C--:B------:R-:W-:Y:S01]  /*0470*/  FMUL R20, R20, R7.reuse ;  /* 0x0000000714147220 */ /* 0x080fe20000400000 */
[----:B------:R-:W-:Y:S01]  /*0480*/  BSSY.RECONVERGENT B1, `(.L_x_180) ;  /* 0x0000011000017945 */ /* 0x000fe20003800200 */
[----:B-----5:R-:W-:Y:S01]  /*0490*/  FMUL R22, R22, R7 ;  /* 0x0000000716167220 */ /* 0x020fe20000400000 */
[----:B------:R-:W-:Y:S01]  /*04a0*/  FMUL R5, R21, R21 ;  /* 0x0000001515057220 */ /* 0x000fe20000400000 */
[----:B------:R-:W-:-:S03]  /*04b0*/  FMUL R23, R23, R7 ;  /* 0x0000000717177220 */ /* 0x000fc60000400000 */
[----:B------:R-:W-:-:S05]  /*04c0*/  FFMA R6, R20, R20, R5 ;  /* 0x0000001414067223 */ /* 0x000fca0000000005 */
[----:B------:R-:W-:-:S04]  /*04d0*/  IADD3 R0, PT, PT, R6, 0x1800000, RZ ;  /* 0x0180000006007810 */ /* 0x000fc80007ffe0ff */
[----:B------:R-:W-:-:S04]  /*04e0*/  LOP3.LUT R0, R0, 0x7f800000, RZ, 0xc0, !PT ;  /* 0x7f80000000007812 */ /* 0x000fc800078ec0ff */
[----:B------:R-:W-:-:S13]  /*04f0*/  ISETP.GT.U32.AND P0, PT, R0, 0x1ffffff, PT ;  /* 0x01ffffff0000780c */ /* 0x000fda0003f04070 */
[----:B------:R-:W-:Y:S05]  /*0500*/  @P0 BRA `(.L_x_181) ;  /* 0x0000000000100947 */ /* 0x000fea0003800000 */
[----:B------:R-:W-:Y:S02]  /*0510*/  MOV R0, R6 ;  /* 0x0000000600007202 */ /* 0x000fe40000000f00 */
[----:B------:R-:W-:-:S07]  /*0520*/  MOV R6, 0x540 ;  /* 0x0000054000067802 */ /* 0x000fce0000000f00 */
[----:B------:R-:W-:Y:S05]  /*0530*/  CALL.REL.NOINC `($__internal_9_$__cuda_sm20_rcp_rn_f32_slowpath) ;  /* 0x0000002000387944 */ /* 0x000fea0003c00000 */
[----:B------:R-:W-:Y:S05]  /*0540*/  BRA `(.L_x_182) ;  /* 0x0000000000107947 */ /* 0x000fea0003800000 */
.L_x_181:
[----:B------:R-:W0:Y:S02]  /*0550*/  MUFU.RCP R7, R6 ;  /* 0x0000000600077308 */ /* 0x000e240000001000 */
[----:B0-----:R-:W-:-:S04]  /*0560*/  FFMA R0, R6, R7, -1 ;  /* 0xbf80000006007423 */ /* 0x001fc80000000007 */
[----:B------:R-:W-:-:S04]  /*0570*/  FADD.FTZ R0, -R0, -RZ ;  /* 0x800000ff00007221 */ /* 0x000fc80000010100 */
[----:B------:R-:W-:-:S07]  /*0580*/  FFMA R7, R7, R0, R7 ;  /* 0x0000000007077223 */ /* 0x000fce0000000007 */
.L_x_182:
[----:B------:R-:W-:Y:S05]  /*0590*/  BSYNC.RECONVERGENT B1 ;  /* 0x0000000000017941 */ /* 0x000fea0003800200 */
.L_x_180:
[-C--:B------:R-:W-:Y:S01]  /*05a0*/  FMUL R5, R23, R21.reuse ;  /* 0x0000001517057220 */ /* 0x080fe20000400000 */
[----:B------:R-:W-:-:S03]  /*05b0*/  FMUL R0, R22, R21 ;  /* 0x0000001516007220 */ /* 0x000fc60000400000 */
[-C--:B------:R-:W-:Y:S01]  /*05c0*/  FFMA R22, R22, R20.reuse, R5 ;  /* 0x0000001416167223 */ /* 0x080fe20000000005 */
[----:B------:R-:W-:-:S03]  /*05d0*/  FFMA R0, R23, R20, -R0 ;  /* 0x0000001417007223 */ /* 0x000fc60000000800 */
[-C--:B------:R-:W-:Y:S01]  /*05e0*/  FMUL R22, R22, R7.reuse ;  /* 0x0000000716167220 */ /* 0x080fe20000400000 */
[----:B------:R-:W-:-:S05]  /*05f0*/  FMUL R23, R0, R7 ;  /* 0x0000000700177220 */ /* 0x000fca0000400000 */
[----:B------:R3:W-:Y:S02]  /*0600*/  STG.E.64 desc[UR12][R28.64], R22 ;  /* 0x000000161c007986 */ /* 0x0007e4000c101b0c */
.L_x_177:
[----:B-1----:R-:W-:Y:S05]  /*0610*/  BSYNC.RECONVERGENT B0 ;  /* 0x0000000000007941 */ /* 0x002fea0003800200 */
.L_x_176:
[----:B------:R-:W-:Y:S01]  /*0620*/  IADD3 R13, PT, PT, R13, UR7, RZ ;  /* 0x000000070d0d7c10 */ /* 0x000fe2000fffe0ff */
[----:B------:R-:W-:Y:S03]  /*0630*/  BSSY.RECONVERGENT B0, `(.L_x_183) ;  /* 0x0000031000007945 */ /* 0x000fe60003800200 */
[----:B------:R-:W-:-:S13]  /*0640*/  ISETP.GT.AND P0, PT, R13, UR6, PT ;  /* 0x000000060d007c0c */ /* 0x000fda000bf04270 */
[----:B------:R-:W-:Y:S05]  /*0650*/  @P0 BRA `(.L_x_184) ;  /* 0x0000000000b80947 */ /* 0x000fea0003800000 */
[----:B------:R-:W-:-:S13]  /*0660*/  ISETP.NE.AND P0, PT, R13, UR9, PT ;  /* 0x000000090d007c0c */ /* 0x000fda000bf05270 */
[----:B------:R-:W-:-:S05]  /*0670*/  @!P0 MOV R7, 0x3f800000 ;  /* 0x3f80000000078802 */ /* 0x000fca0000000f00 */
[----:B------:R1:W-:Y:S04]  /*0680*/  @!P0 STG.E desc[UR12][R18.64], R7 ;  /* 0x0000000712008986 */ /* 0x0003e8000c10190c */
[----:B------:R-:W4:Y:S01]  /*0690*/  LDG.E.64 R20, desc[UR12][R16.64] ;  /* 0x0000000c10147981 */ /* 0x000f22000c1e1b00 */
[----:B0--3--:R-:W-:-:S04]  /*06a0*/  IMAD R29, R13, R12, UR9 ;  /* 0x000000090d1d7e24 */ /* 0x009fc8000f8e020c */
[----:B--2---:R-:W-:-:S05]  /*06b0*/  IMAD.WIDE R28, R29, 0x8, R14 ;  /* 0x000000081d1c7825 */ /* 0x004fca00078e020e */
[----:B------:R1:W5:Y:S01]  /*06c0*/  LDG.E.64 R22, desc[UR12][R28.64] ;  /* 0x0000000c1c167981 */ /* 0x000362000c1e1b00 */
[----:B----4-:R-:W-:-:S05]  /*06d0*/  FADD R0, |R20|, |R21| ;  /* 0x4000001514007221 */ /* 0x010fca0000000200 */
[----:B------:R-:W-:-:S04]  /*06e0*/  IADD3 R5, PT, PT, R0, 0x1800000, RZ ;  /* 0x0180000000057810 */ /* 0x000fc80007ffe0ff */
[----:B------:R-:W-:-:S04]  /*06f0*/  LOP3.LUT R5, R5, 0x7f800000, RZ, 0xc0, !PT ;  /* 0x7f80000005057812 */ /* 0x000fc800078ec0ff */
[----:B------:R-:W-:-:S13]  /*0700*/  ISETP.GT.U32.AND P0, PT, R5, 0x1ffffff, PT ;  /* 0x01ffffff0500780c */ /* 0x000fda0003f04070 */
[----:B-1----:R-:W-:Y:S05]  /*0710*/  @P0 BRA `(.L_x_185) ;  /* 0x00000000000c0947 */ /* 0x002fea0003800000 */
[----:B------:R-:W-:-:S07]  /*0720*/  MOV R6, 0x740 ;  /* 0x0000074000067802 */ /* 0x000fce0000000f00 */
[----:B-----5:R-:W-:Y:S05]  /*0730*/  CALL.REL.NOINC `($__internal_9_$__cuda_sm20_rcp_rn_f32_slowpath) ;  /* 0x0000001c00b87944 */ /* 0x020fea0003c00000 */
[----:B------:R-:W-:Y:S05]  /*0740*/  BRA `(.L_x_186) ;  /* 0x0000000000107947 */ /* 0x000fea0003800000 */
.L_x_185:
[----:B------:R-:W0:Y:S02]  /*0750*/  MUFU.RCP R7, R0 ;  /* 0x0000000000077308 */ /* 0x000e240000001000 */
[----:B0-----:R-:W-:-:S04]  /*0760*/  FFMA R5, R0, R7, -1 ;  /* 0xbf80000000057423 */ /* 0x001fc80000000007 */
[----:B------:R-:W-:-:S04]  /*0770*/  FADD.FTZ R6, -R5, -RZ ;  /* 0x800000ff05067221 */ /* 0x000fc80000010100 */
[----:B------:R-:W-:-:S07]  /*0780*/  FFMA R7, R7, R6, R7 ;  /* 0x0000000607077223 */ /* 0x000fce0000000007 */
.L_x_186:
        /* <DEDUP_REMOVED lines=15> */
.L_x_188:
[----:B------:R-:W0:Y:S02]  /*0880*/  MUFU.RCP R7, R6 ;  /* 0x0000000600077308 */ /* 0x000e240000001000 */
[----:B0-----:R-:W-:-:S04]  /*0890*/  FFMA R0, R6, R7, -1 ;  /* 0xbf80000006007423 */ /* 0x001fc80000000007 */
[----:B------:R-:W-:-:S04]  /*08a0*/  FADD.FTZ R0, -R0, -RZ ;  /* 0x800000ff00007221 */ /* 0x000fc80000010100 */
[----:B------:R-:W-:-:S07]  /*08b0*/  FFMA R7, R7, R0, R7 ;  /* 0x0000000007077223 */ /* 0x000fce0000000007 */
.L_x_189:
[----:B------:R-:W-:Y:S05]  /*08c0*/  BSYNC.RECONVERGENT B1 ;  /* 0x0000000000017941 */ /* 0x000fea0003800200 */
.L_x_187:
[-C--:B------:R-:W-:Y:S01]  /*08d0*/  FMUL R5, R23, R21.reuse ;  /* 0x0000001517057220 */ /* 0x080fe20000400000 */
[----:B------:R-:W-:-:S03]  /*08e0*/  FMUL R0, R22, R21 ;  /* 0x0000001516007220 */ /* 0x000fc60000400000 */
[-C--:B------:R-:W-:Y:S01]  /*08f0*/  FFMA R22, R22, R20.reuse, R5 ;  /* 0x0000001416167223 */ /* 0x080fe20000000005 */
[----:B------:R-:W-:-:S03]  /*0900*/  FFMA R0, R23, R20, -R0 ;  /* 0x0000001417007223 */ /* 0x000fc60000000800 */
[-C--:B------:R-:W-:Y:S01]  /*0910*/  FMUL R22, R22, R7.reuse ;  /* 0x0000000716167220 */ /* 0x080fe20000400000 */
[----:B------:R-:W-:-:S05]  /*0920*/  FMUL R23, R0, R7 ;  /* 0x0000000700177220 */ /* 0x000fca0000400000 */
[----:B------:R1:W-:Y:S02]  /*0930*/  STG.E.64 desc[UR12][R28.64], R22 ;  /* 0x000000161c007986 */ /* 0x0003e4000c101b0c */
.L_x_184:
[----:B------:R-:W-:Y:S05]  /*0940*/  BSYNC.RECONVERGENT B0 ;  /* 0x0000000000007941 */ /* 0x000fea0003800200 */
.L_x_183:
        /* <DEDUP_REMOVED lines=8> */
[----:B01-3--:R-:W-:-:S04]  /*09d0*/  IMAD R29, R13, R12, UR9 ;  /* 0x000000090d1d7e24 */ /* 0x00bfc8000f8e020c */
[----:B--2---:R-:W-:-:S05]  /*09e0*/  IMAD.WIDE R28, R29, 0x8, R14 ;  /* 0x000000081d1c7825 */ /* 0x004fca00078e020e */
[----:B------:R0:W5:Y:S01]  /*09f0*/  LDG.E.64 R22, desc[UR12][R28.64] ;  /* 0x0000000c1c167981 */ /* 0x000162000c1e1b00 */
[----:B----4-:R-:W-:-:S05]  /*0a00*/  FADD R0, |R20|, |R21| ;  /* 0x4000001514007221 */ /* 0x010fca0000000200 */
[----:B------:R-:W-:-:S04]  /*0a10*/  IADD3 R5, PT, PT, R0, 0x1800000, RZ ;  /* 0x0180000000057810 */ /* 0x000fc80007ffe0ff */
[----:B------:R-:W-:-:S04]  /*0a20*/  LOP3.LUT R5, R5, 0x7f800000, RZ, 0xc0, !PT ;  /* 0x7f80000005057812 */ /* 0x000fc800078ec0ff */
[----:B------:R-:W-:-:S13]  /*0a30*/  ISETP.GT.U32.AND P0, PT, R5, 0x1ffffff, PT ;  /* 0x01ffffff0500780c */ /* 0x000fda0003f04070 */
[----:B0-----:R-:W-:Y:S05]  /*0a40*/  @P0 BRA `(.L_x_192) ;  /* 0x00000000000c0947 */ /* 0x001fea0003800000 */
[----:B------:R-:W-:-:S07]  /*0a50*/  MOV R6, 0xa70 ;  /* 0x00000a7000067802 */ /* 0x000fce0000000f00 */
[----:B-----5:R-:W-:Y:S05]  /*0a60*/  CALL.REL.NOINC `($__internal_9_$__cuda_sm20_rcp_rn_f32_slowpath) ;  /* 0x0000001800ec7944 */ /* 0x020fea0003c00000 */
[----:B------:R-:W-:Y:S05]  /*0a70*/  BRA `(.L_x_193) ;  /* 0x0000000000107947 */ /* 0x000fea0003800000 */
.L_x_192:
[----:B------:R-:W0:Y:S02]  /*0a80*/  MUFU.RCP R7, R0 ;  /* 0x0000000000077308 */ /* 0x000e240000001000 */
[----:B0-----:R-:W-:-:S04]  /*0a90*/  FFMA R5, R0, R7, -1 ;  /* 0xbf80000000057423 */ /* 0x001fc80000000007 */
[----:B------:R-:W-:-:S04]  /*0aa0*/  FADD.FTZ R6, -R5, -RZ ;  /* 0x800000ff05067221 */ /* 0x000fc80000010100 */
[----:B------:R-:W-:-:S07]  /*0ab0*/  FFMA R7, R7, R6, R7 ;  /* 0x0000000607077223 */ /* 0x000fce0000000007 */
.L_x_193:
        /* <DEDUP_REMOVED lines=11> */
[----:B------:R-:W-:Y:S01]  /*0b70*/  IMAD.MOV.U32 R0, RZ, RZ, R6 ;  /* 0x000000ffff007224 */ /* 0x000fe200078e0006 */
[----:B------:R-:W-:-:S07]  /*0b80*/  MOV R6, 0xba0 ;  /* 0x00000ba000067802 */ /* 0x000fce0000000f00 */
[----:B------:R-:W-:Y:S05]  /*0b90*/  CALL.REL.NOINC `($__internal_9_$__cuda_sm20_rcp_rn_f32_slowpath) ;  /* 0x0000001800a07944 */ /* 0x000fea0003c00000 */
[----:B------:R-:W-:Y:S05]  /*0ba0*/  BRA `(.L_x_196) ;  /* 0x0000000000107947 */ /* 0x000fea0003800000 */
.L_x_195:
[----:B------:R-:W0:Y:S02]  /*0bb0*/  MUFU.RCP R7, R6 ;  /* 0x0000000600077308 */ /* 0x000e240000001000 */
[----:B0-----:R-:W-:-:S04]  /*0bc0*/  FFMA R0, R6, R7, -1 ;  /* 0xbf80000006007423 */ /* 0x001fc80000000007 */
[----:B------:R-:W-:-:S04]  /*0bd0*/  FADD.FTZ R0, -R0, -RZ ;  /* 0x800000ff00007221 */ /* 0x000fc80000010100 */
[----:B------:R-:W-:-:S07]  /*0be0*/  FFMA R7, R7, R0, R7 ;  /* 0x0000000007077223 */ /* 0x000fce0000000007 */
.L_x_196:
[----:B------:R-:W-:Y:S05]  /*0bf0*/  BSYNC.RECONVERGENT B1 ;  /* 0x0000000000017941 */ /* 0x000fea0003800200 */
.L_x_194:
[-C--:B------:R-:W-:Y:S01]  /*0c00*/  FMUL R5, R23, R21.reuse ;  /* 0x0000001517057220 */ /* 0x080fe20000400000 */
[----:B------:R-:W-:-:S03]  /*0c10*/  FMUL R0, R22, R21 ;  /* 0x0000001516007220 */ /* 0x000fc60000400000 */
[-C--:B------:R-:W-:Y:S01]  /*0c20*/  FFMA R22, R22, R20.reuse, R5 ;  /* 0x0000001416167223 */ /* 0x080fe20000000005 */
[----:B------:R-:W-:-:S03]  /*0c30*/  FFMA R0, R23, R20, -R0 ;  /* 0x0000001417007223 */ /* 0x000fc60000000800 */
[-C--:B------:R-:W-:Y:S01]  /*0c40*/  FMUL R22, R22, R7.reuse ;  /* 0x0000000716167220 */ /* 0x080fe20000400000 */
[----:B------:R-:W-:-:S05]  /*0c50*/  FMUL R23, R0, R7 ;  /* 0x0000000700177220 */ /* 0x000fca0000400000 */
[----:B------:R4:W-:Y:S02]  /*0c60*/  STG.E.64 desc[UR12][R28.64], R22 ;  /* 0x000000161c007986 */ /* 0x0009e4000c101b0c */
.L_x_191:
[----:B------:R-:W-:Y:S05]  /*0c70*/  BSYNC.RECONVERGENT B0 ;  /* 0x0000000000007941 */ /* 0x000fea0003800200 */
.L_x_190:
[----:B------:R-:W-:Y:S01]  /*0c80*/  IADD3 R13, PT, PT, R13, UR7, RZ ;  /* 0x000000070d0d7c10 */ /* 0x000fe2000fffe0ff */
[----:B------:R-:W-:Y:S03]  /*0c90*/  BSSY.RECONVERGENT B0, `(.L_x_197) ;  /* 0x0000031000007945 */ /* 0x000fe60003800200 */
[----:B------:R-:W-:-:S13]  /*0ca0*/  ISETP.GT.AND P0, PT, R13, UR6, PT ;  /* 0x000000060d007c0c */ /* 0x000fda000bf04270 */
[----:B------:R-:W-:Y:S05]  /*0cb0*/  @P0 BRA `(.L_x_198) ;  /* 0x0000000000b80947 */ /* 0x000fea0003800000 */
[----:B------:R-:W-:-:S13]  /*0cc0*/  ISETP.NE.AND P0, PT, R13, UR9, PT ;  /* 0x000000090d007c0c */ /* 0x000fda000bf05270 */
[----:B------:R-:W-:-:S05]  /*0cd0*/  @!P0 MOV R7, 0x3f800000 ;  /* 0x3f80000000078802 */ /* 0x000fca0000000f00 */
[----:B------:R2:W-:Y:S04]  /*0ce0*/  @!P0 STG.E desc[UR12][R18.64], R7 ;  /* 0x0000000712008986 */ /* 0x0005e8000c10190c */
[----:B------:R-:W2:Y:S01]  /*0cf0*/  LDG.E.64 R20, desc[UR12][R16.64] ;  /* 0x0000000c10147981 */ /* 0x000ea2000c1e1b00 */
[----:B01-34-:R-:W-:-:S04]  /*0d00*/  IMAD R29, R13, R12, UR9 ;  /* 0x000000090d1d7e24 */ /* 0x01bfc8000f8e020c */
[----:B--2---:R-:W-:-:S05]  /*0d10*/  IMAD.WIDE R28, R29, 0x8, R14 ;  /* 0x000000081d1c7825 */ /* 0x004fca00078e020e */
[----:B------:R0:W5:Y:S01]  /*0d20*/  LDG.E.64 R22, desc[UR12][R28.64] ;  /* 0x0000000c1c167981 */ /* 0x000162000c1e1b00 */
[----:B------:R-:W-:-:S05]  /*0d30*/  FADD R0, |R20|, |R21| ;  /* 0x4000001514007221 */ /* 0x000fca0000000200 */
[----:B------:R-:W-:-:S04]  /*0d40*/  IADD3 R5, PT, PT, R0, 0x1800000, RZ ;  /* 0x0180000000057810 */ /* 0x000fc80007ffe0ff */
[----:B------:R-:W-:-:S04]  /*0d50*/  LOP3.LUT R5, R5, 0x7f800000, RZ, 0xc0, !PT ;  /* 0x7f80000005057812 */ /* 0x000fc800078ec0ff */
[----:B------:R-:W-:-:S13]  /*0d60*/  ISETP.GT.U32.AND P0, PT, R5, 0x1ffffff, PT ;  /* 0x01ffffff0500780c */ /* 0x000fda0003f04070 */
[----:B0-----:R-:W-:Y:S05]  /*0d70*/  @P0 BRA `(.L_x_199) ;  /* 0x00000000000c0947 */ /* 0x001fea0003800000 */
[----:B------:R-:W-:-:S07]  /*0d80*/  MOV R6, 0xda0 ;  /* 0x00000da000067802 */ /* 0x000fce0000000f00 */
[----:B-----5:R-:W-:Y:S05]  /*0d90*/  CALL.REL.NOINC `($__internal_9_$__cuda_sm20_rcp_rn_f32_slowpath) ;  /* 0x0000001800207944 */ /* 0x020fea0003c00000 */
[----:B------:R-:W-:Y:S05]  /*0da0*/  BRA `(.L_x_200) ;  /* 0x0000000000107947 */ /* 0x000fea0003800000 */
.L_x_199:
[----:B------:R-:W0:Y:S02]  /*0db0*/  MUFU.RCP R7, R0 ;  /* 0x0000000000077308 */ /* 0x000e240000001000 */
[----:B0-----:R-:W-:-:S04]  /*0dc0*/  FFMA R5, R0, R7, -1 ;  /* 0xbf80000000057423 */ /* 0x001fc80000000007 */
[----:B------:R-:W-:-:S04]  /*0dd0*/  FADD.FTZ R6, -R5, -RZ ;  /* 0x800000ff05067221 */ /* 0x000fc80000010100 */
[----:B------:R-:W-:-:S07]  /*0de0*/  FFMA R7, R7, R6, R7 ;  /* 0x0000000607077223 */ /* 0x000fce0000000007 */
.L_x_200:
        /* <DEDUP_REMOVED lines=15> */
.L_x_202:
[----:B------:R-:W0:Y:S02]  /*0ee0*/  MUFU.RCP R7, R6 ;  /* 0x0000000600077308 */ /* 0x000e240000001000 */
[----:B0-----:R-:W-:-:S04]  /*0ef0*/  FFMA R0, R6, R7, -1 ;  /* 0xbf80000006007423 */ /* 0x001fc80000000007 */
[----:B------:R-:W-:-:S04]  /*0f00*/  FADD.FTZ R0, -R0, -RZ ;  /* 0x800000ff00007221 */ /* 0x000fc80000010100 */
[----:B------:R-:W-:-:S07]  /*0f10*/  FFMA R7, R7, R0, R7 ;  /* 0x0000000007077223 */ /* 0x000fce0000000007 */
.L_x_203:
[----:B------:R-:W-:Y:S05]  /*0f20*/  BSYNC.RECONVERGENT B1 ;  /* 0x0000000000017941 */ /* 0x000fea0003800200 */
.L_x_201:
[-C--:B------:R-:W-:Y:S01]  /*0f30*/  FMUL R5, R23, R21.reuse ;  /* 0x0000001517057220 */ /* 0x080fe20000400000 */
[----:B------:R-:W-:-:S03]  /*0f40*/  FMUL R0, R22, R21 ;  /* 0x0000001516007220 */ /* 0x000fc60000400000 */
[-C--:B------:R-:W-:Y:S01]  /*0f50*/  FFMA R22, R22, R20.reuse, R5 ;  /* 0x0000001416167223 */ /* 0x080fe20000000005 */
[----:B------:R-:W-:-:S03]  /*0f60*/  FFMA R0, R23, R20, -R0 ;  /* 0x0000001417007223 */ /* 0x000fc60000000800 */
[-C--:B------:R-:W-:Y:S01]  /*0f70*/  FMUL R22, R22, R7.reuse ;  /* 0x0000000716167220 */ /* 0x080fe20000400000 */
[----:B------:R-:W-:-:S05]  /*0f80*/  FMUL R23, R0, R7 ;  /* 0x0000000700177220 */ /* 0x000fca0000400000 */
[----:B------:R0:W-:Y:S02]  /*0f90*/  STG.E.64 desc[UR12][R28.64], R22 ;  /* 0x000000161c007986 */ /* 0x0001e4000c101b0c */
.L_x_198:
[----:B------:R-:W-:Y:S05]  /*0fa0*/  BSYNC.RECONVERGENT B0 ;  /* 0x0000000000007941 */ /* 0x000fea0003800200 */
.L_x_197:
[----:B------:R-:W-:Y:S05]  /*0fb0*/  BRA.U UP0, `(.L_x_204) ;  /* 0xfffffff100c07547 */ /* 0x000fea000b83ffff */
.L_x_175:
[----:B------:R-:W-:-:S09]  /*0fc0*/  UISETP.NE.AND UP0, UPT, UR8, URZ, UPT ;  /* 0x000000ff0800728c */ /* 0x000fd2000bf05270 */
[----:B------:R-:W-:Y:S05]  /*0fd0*/  BRA.U !UP0, `(.L_x_174) ;  /* 0x0000000108f07547 */ /* 0x000fea000b800000 */
[----:B------:R-:W2:Y:S01]  /*0fe0*/  LDC R20, c[0x0][0x394] ;  /* 0x0000e500ff147b82 */ /* 0x000ea20000000800 */
[----:B------:R-:W2:Y:S01]  /*0ff0*/  LDCU UR9, c[0x0][0x390] ;  /* 0x00007200ff0977ac */ /* 0x000ea20008000800 */
[----:B------:R-:W-:-:S06]  /*1000*/  UMOV UR5, URZ ;  /* 0x000000ff00057c82 */ /* 0x000fcc0008000000 */
[----:B01-34-:R-:W0:Y:S02]  /*1010*/  LDC.64 R22, c[0x0][0x388] ;  /* 0x0000e200ff167b82 */ /* 0x01be240000000a00 */
.L_x_212:
[----:B-1----:R-:W-:Y:S01]  /*1020*/  MOV R29, UR4 ;  /* 0x00000004001d7c02 */ /* 0x002fe20008000f00 */
[----:B------:R-:W-:Y:S01]  /*1030*/  UIADD3 UR5, UPT, UPT, UR5, 0x1, URZ ;  /* 0x0000000105057890 */ /* 0x000fe2000fffe0ff */
[----:B------:R-:W-:Y:S03]  /*1040*/  BSSY.RECONVERGENT B0, `(.L_x_205) ;  /* 0x0000033000007945 */ /* 0x000fe60003800200 */
[----:B------:R-:W-:Y:S01]  /*1050*/  IMAD R29, R29, UR7, R2 ;  /* 0x000000071d1d7c24 */ /* 0x000fe2000f8e0202 */
[----:B------:R-:W-:-:S04]  /*1060*/  UISETP.NE.AND UP0, UPT, UR5, UR8, UPT ;  /* 0x000000080500728c */ /* 0x000fc8000bf05270 */
[----:B------:R-:W-:-:S13]  /*1070*/  ISETP.GT.AND P0, PT, R29, UR6, PT ;  /* 0x000000061d007c0c */ /* 0x000fda000bf04270 */
[----:B------:R-:W-:Y:S05]  /*1080*/  @P0 BRA `(.L_x_206) ;  /* 0x0000000000b80947 */ /* 0x000fea0003800000 */
[----:B--2---:R-:W-:-:S13]  /*1090*/  ISETP.NE.AND P0, PT, R29, UR9, PT ;  /* 0x000000091d007c0c */ /* 0x004fda000bf05270 */
[----:B------:R-:W-:-:S05]  /*10a0*/  @!P0 MOV R7, 0x3f800000 ;  /* 0x3f80000000078802 */ /* 0x000fca0000000f00 */
[----:B------:R1:W-:Y:S04]  /*10b0*/  @!P0 STG.E desc[UR12][R18.64], R7 ;  /* 0x0000000712008986 */ /* 0x0003e8000c10190c */
[----:B------:R-:W2:Y:S01]  /*10c0*/  LDG.E.64 R12, desc[UR12][R16.64] ;  /* 0x0000000c100c7981 */ /* 0x000ea2000c1e1b00 */
[----:B------:R-:W-:-:S04]  /*10d0*/  IMAD R29, R29, R20, UR9 ;  /* 0x000000091d1d7e24 */ /* 0x000fc8000f8e0214 */
[----:B0-----:R-:W-:-:S05]  /*10e0*/  IMAD.WIDE R28, R29, 0x8, R22 ;  /* 0x000000081d1c7825 */ /* 0x001fca00078e0216 */
[----:B------:R1:W5:Y:S01]  /*10f0*/  LDG.E.64 R14, desc[UR12][R28.64] ;  /* 0x0000000c1c0e7981 */ /* 0x000362000c1e1b00 */
[----:B--2---:R-:W-:-:S05]  /*1100*/  FADD R0, |R12|, |R13| ;  /* 0x4000000d0c007221 */ /* 0x004fca0000000200 */
[----:B------:R-:W-:-:S04]  /*1110*/  IADD3 R5, PT, PT, R0, 0x1800000, RZ ;  /* 0x0180000000057810 */ /* 0x000fc80007ffe0ff */
[----:B------:R-:W-:-:S04]  /*1120*/  LOP3.LUT R5, R5, 0x7f800000, RZ, 0xc0, !PT ;  /* 0x7f80000005057812 */ /* 0x000fc800078ec0ff */
[----:B------:R-:W-:-:S13]  /*1130*/  ISETP.GT.U32.AND P0, PT, R5, 0x1ffffff, PT ;  /* 0x01ffffff0500780c */ /* 0x000fda0003f04070 */
[----:B-1----:R-:W-:Y:S05]  /*1140*/  @P0 BRA `(.L_x_207) ;  /* 0x00000000000c0947 */ /* 0x002fea0003800000 */
[----:B------:R-:W-:-:S07]  /*1150*/  MOV R6, 0x1170 ;  /* 0x0000117000067802 */ /* 0x000fce0000000f00 */
[----:B-----5:R-:W-:Y:S05]  /*1160*/  CALL.REL.NOINC `($__internal_9_$__cuda_sm20_rcp_rn_f32_slowpath) ;  /* 0x00000014002c7944 */ /* 0x020fea0003c00000 */
[----:B------:R-:W-:Y:S05]  /*1170*/  BRA `(.L_x_208) ;  /* 0x0000000000107947 */ /* 0x000fea0003800000 */
.L_x_207:
[----:B------:R-:W0:Y:S02]  /*1180*/  MUFU.RCP R7, R0 ;  /* 0x0000000000077308 */ /* 0x000e240000001000 */
[----:B0-----:R-:W-:-:S04]  /*1190*/  FFMA R5, R0, R7, -1 ;  /* 0xbf80000000057423 */ /* 0x001fc80000000007 */
[----:B------:R-:W-:-:S04]  /*11a0*/  FADD.FTZ R6, -R5, -RZ ;  /* 0x800000ff05067221 */ /* 0x000fc80000010100 */
[----:B------:R-:W-:-:S07]  /*11b0*/  FFMA R7, R7, R6, R7 ;  /* 0x0000000607077223 */ /* 0x000fce0000000007 */
.L_x_208:
        /* <DEDUP_REMOVED lines=15> */
.L_x_210:
[----:B------:R-:W0:Y:S02]  /*12b0*/  MUFU.RCP R7, R6 ;  /* 0x0000000600077308 */ /* 0x000e240000001000 */
[----:B0-----:R-:W-:-:S04]  /*12c0*/  FFMA R0, R6, R7, -1 ;  /* 0xbf80000006007423 */ /* 0x001fc80000000007 */
[----:B------:R-:W-:-:S04]  /*12d0*/  FADD.FTZ R0, -R0, -RZ ;  /* 0x800000ff00007221 */ /* 0x000fc80000010100 */
[----:B------:R-:W-:-:S07]  /*12e0*/  FFMA R7, R7, R0, R7 ;  /* 0x0000000007077223 */ /* 0x000fce0000000007 */
.L_x_211:
[----:B------:R-:W-:Y:S05]  /*12f0*/  BSYNC.RECONVERGENT B1 ;  /* 0x0000000000017941 */ /* 0x000fea0003800200 */
.L_x_209:
[-C--:B------:R-:W-:Y:S01]  /*1300*/  FMUL R5, R15, R13.reuse ;  /* 0x0000000d0f057220 */ /* 0x080fe20000400000 */
[----:B------:R-:W-:-:S03]  /*1310*/  FMUL R0, R14, R13 ;  /* 0x0000000d0e007220 */ /* 0x000fc60000400000 */
[-C--:B------:R-:W-:Y:S01]  /*1320*/  FFMA R14, R14, R12.reuse, R5 ;  /* 0x0000000c0e0e7223 */ /* 0x080fe20000000005 */
[----:B------:R-:W-:-:S03]  /*1330*/  FFMA R0, R15, R12, -R0 ;  /* 0x0000000c0f007223 */ /* 0x000fc60000000800 */
[-C--:B------:R-:W-:Y:S01]  /*1340*/  FMUL R14, R14, R7.reuse ;  /* 0x000000070e0e7220 */ /* 0x080fe20000400000 */
[----:B------:R-:W-:-:S05]  /*1350*/  FMUL R15, R0, R7 ;  /* 0x00000007000f7220 */ /* 0x000fca0000400000 */
[----:B------:R1:W-:Y:S02]  /*1360*/  STG.E.64 desc[UR12][R28.64], R14 ;  /* 0x0000000e1c007986 */ /* 0x0003e4000c101b0c */
.L_x_206:
[----:B--2---:R-:W-:Y:S05]  /*1370*/  BSYNC.RECONVERGENT B0 ;  /* 0x0000000000007941 */ /* 0x004fea0003800200 */
.L_x_205:
[----:B------:R-:W-:Y:S01]  /*1380*/  UIADD3 UR4, UPT, UPT, UR4, 0x1, URZ ;  /* 0x0000000104047890 */ /* 0x000fe2000fffe0ff */
[----:B------:R-:W-:Y:S11]  /*1390*/  BRA.U UP0, `(.L_x_212) ;  /* 0xfffffffd00207547 */ /* 0x000ff6000b83ffff */
.L_x_174:
[----:B------:R-:W5:Y:S01]  /*13a0*/  LDCU.64 UR4, c[0x0][0x390] ;  /* 0x00007200ff0477ac */ /* 0x000f620008000a00 */
[----:B------:R-:W1:Y:S01]  /*13b0*/  MUFU.RCP R7, R4 ;  /* 0x0000000400077308 */ /* 0x000e620000001000 */
[----:B-----5:R-:W-:Y:S01]  /*13c0*/  ULOP3.LUT UR4, URZ, UR4, URZ, 0x33, !UPT ;  /* 0x00000004ff047292 */ /* 0x020fe2000f8e33ff */
[----:B-1----:R-:W-:-:S03]  /*13d0*/  FFMA R0, -R4, R7, 1 ;  /* 0x3f80000004007423 */ /* 0x002fc60000000107 */
[----:B------:R-:W-:Y:S01]  /*13e0*/  UIADD3 UR5, UPT, UPT, UR4, UR5, URZ ;  /* 0x0000000504057290 */ /* 0x000fe2000fffe0ff */
[----:B------:R-:W-:-:S05]  /*13f0*/  FFMA R0, R7, R0, R7 ;  /* 0x0000000007007223 */ /* 0x000fca0000000007 */
[----:B------:R-:W-:-:S04]  /*1400*/  I2FP.F32.S32 R5, UR5 ;  /* 0x0000000500057c45 */ /* 0x000fc80008201400 */
[----:B------:R-:W1:Y:S01]  /*1410*/  FCHK P0, R5, R4 ;  /* 0x0000000405007302 */ /* 0x000e620000000000 */
[----:B------:R-:W-:-:S04]  /*1420*/  FFMA R7, R0, R5, RZ ;  /* 0x0000000500077223 */ /* 0x000fc800000000ff */
[----:B------:R-:W-:-:S04]  /*1430*/  FFMA R2, -R4, R7, R5 ;  /* 0x0000000704027223 */ /* 0x000fc80000000105 */
[----:B------:R-:W-:Y:S01]  /*1440*/  FFMA R0, R0, R2, R7 ;  /* 0x0000000200007223 */ /* 0x000fe20000000007 */
[----:B-1----:R-:W-:Y:S06]  /*1450*/  @!P0 BRA `(.L_x_213) ;  /* 0x00000000000c8947 */ /* 0x002fec0003800000 */
[----:B------:R-:W-:-:S07]  /*1460*/  MOV R6, 0x1480 ;  /* 0x0000148000067802 */ /* 0x000fce0000000f00 */
[----:B0-234-:R-:W-:Y:S05]  /*1470*/  CALL.REL.NOINC `($__internal_10_$__cuda_sm3x_div_rn_noftz_f32_slowpath) ;  /* 0x00000014003c7944 */ /* 0x01dfea0003c00000 */
[----:B------:R-:W-:-:S07]  /*1480*/  MOV R0, R11 ;  /* 0x0000000b00007202 */ /* 0x000fce0000000f00 */
.L_x_213:
[----:B------:R-:W1:Y:S01]  /*1490*/  F2I.CEIL.NTZ R0, R0 ;  /* 0x0000000000007305 */ /* 0x000e62000020b100 */
[----:B------:R-:W0:Y:S01]  /*14a0*/  LDCU UR4, c[0x0][0x364] ;  /* 0x00006c80ff0477ac */ /* 0x000e220008000800 */
[----:B------:R-:W0:Y:S01]  /*14b0*/  LDCU UR8, c[0x0][0x374] ;  /* 0x00006e80ff0877ac */ /* 0x000e220008000800 */
[----:B-1----:R-:W-:-:S13]  /*14c0*/  ISETP.GE.AND P0, PT, R0, 0x1, PT ;  /* 0x000000010000780c */ /* 0x002fda0003f06270 */
[----:B0-----:R-:W-:Y:S05]  /*14d0*/  @!P0 EXIT ;  /* 0x000000000000894d */ /* 0x001fea0003800000 */
[----:B------:R-:W-:Y:S01]  /*14e0*/  UIMAD UR11, UR4, UR8, URZ ;  /* 0x00000008040b72a4 */ /* 0x000fe2000f8e02ff */
[----:B------:R-:W0:Y:S01]  /*14f0*/  S2UR UR9, SR_CTAID.Y ;  /* 0x00000000000979c3 */ /* 0x000e220000002600 */
[----:B------:R-:W1:Y:S04]  /*1500*/  S2R R7, SR_TID.Y ;  /* 0x0000000000077919 */ /* 0x000e680000002200 */
[----:B------:R-:W-:-:S04]  /*1510*/  I2FP.F32.U32 R4, UR11 ;  /* 0x0000000b00047c45 */ /* 0x000fc80008201000 */
[----:B------:R-:W5:Y:S08]  /*1520*/  MUFU.RCP R9, R4 ;  /* 0x0000000400097308 */ /* 0x000f700000001000 */
[----:B------:R-:W2:Y:S01]  /*1530*/  FCHK P0, R5, R4 ;  /* 0x0000000405007302 */ /* 0x000ea20000000000 */
[----:B0-----:R-:W-:Y:S01]  /*1540*/  UIMAD UR4, UR4, UR9, URZ ;  /* 0x00000009040472a4 */ /* 0x001fe2000f8e02ff */
[----:B-----5:R-:W-:-:S04]  /*1550*/  FFMA R2, -R4, R9, 1 ;  /* 0x3f80000004027423 */ /* 0x020fc80000000109 */
[----:B------:R-:W-:-:S04]  /*1560*/  FFMA R2, R9, R2, R9 ;  /* 0x0000000209027223 */ /* 0x000fc80000000009 */
[----:B------:R-:W-:-:S04]  /*1570*/  FFMA R9, R5, R2, RZ ;  /* 0x0000000205097223 */ /* 0x000fc800000000ff */
[----:B------:R-:W-:-:S04]  /*1580*/  FFMA R6, -R4, R9, R5 ;  /* 0x0000000904067223 */ /* 0x000fc80000000105 */
[----:B------:R-:W-:Y:S01]  /*1590*/  FFMA R2, R2, R6, R9 ;  /* 0x0000000602027223 */ /* 0x000fe20000000009 */
[----:B-12---:R-:W-:Y:S06]  /*15a0*/  @!P0 BRA `(.L_x_214) ;  /* 0x00000000000c8947 */ /* 0x006fec0003800000 */
[----:B------:R-:W-:-:S07]  /*15b0*/  MOV R6, 0x15d0 ;  /* 0x000015d000067802 */ /* 0x000fce0000000f00 */
[----:B---34-:R-:W-:Y:S05]  /*15c0*/  CALL.REL.NOINC `($__internal_10_$__cuda_sm3x_div_rn_noftz_f32_slowpath) ;  /* 0x0000001000e87944 */ /* 0x018fea0003c00000 */
[----:B------:R-:W-:-:S07]  /*15d0*/  MOV R2, R11 ;  /* 0x0000000b00027202 */ /* 0x000fce0000000f00 */
.L_x_214:
[----:B------:R-:W0:Y:S01]  /*15e0*/  LDC.64 R4, c[0x0][0x390] ;  /* 0x0000e400ff047b82 */ /* 0x000e220000000a00 */
[----:B------:R-:W1:Y:S01]  /*15f0*/  F2I.CEIL.NTZ R2, R2 ;  /* 0x0000000200027305 */ /* 0x000e62000020b100 */
[----:B------:R-:W-:Y:S02]  /*1600*/  UIADD3 UR10, UPT, UPT, UR8, UR9, URZ ;  /* 0x00000009080a7290 */ /* 0x000fe4000fffe0ff */
[----:B------:R-:W-:Y:S02]  /*1610*/  ULEA UR14, UR8, UR9, 0x1 ;  /* 0x00000009080e7291 */ /* 0x000fe4000f8e08ff */
[----:B------:R-:W-:Y:S02]  /*1620*/  UIMAD UR8, UR8, 0x3, UR9 ;  /* 0x00000003080878a4 */ /* 0x000fe4000f8e0209 */
[----:B------:R-:W2:Y:S01]  /*1630*/  LDC R10, c[0x0][0x364] ;  /* 0x0000d900ff0a7b82 */ /* 0x000ea20000000800 */
[----:B-1----:R-:W-:Y:S02]  /*1640*/  R2UR UR18, R2 ;  /* 0x00000000021272ca */ /* 0x002fe400000e0000 */
[----:B0-----:R-:W-:-:S02]  /*1650*/  IADD3 R6, PT, PT, R7, R4, RZ ;  /* 0x0000000407067210 */ /* 0x001fc40007ffe0ff */
[----:B------:R-:W-:Y:S01]  /*1660*/  IADD3 R3, PT, PT, R3, R4, RZ ;  /* 0x0000000403037210 */ /* 0x000fe20007ffe0ff */
[----:B------:R-:W-:Y:S02]  /*1670*/  IMAD R4, R4, R5, R4 ;  /* 0x0000000504047224 */ /* 0x000fe400078e0204 */
[C-C-:B--2---:R-:W-:Y:S02]  /*1680*/  IMAD R31, R10.reuse, UR10, R7.reuse ;  /* 0x0000000a0a1f7c24 */ /* 0x144fe4000f8e0207 */
[C-C-:B---34-:R-:W-:Y:S02]  /*1690*/  IMAD R29, R10.reuse, UR14, R7.reuse ;  /* 0x0000000e0a1d7c24 */ /* 0x158fe4000f8e0207 */
[----:B------:R-:W-:Y:S01]  /*16a0*/  IMAD R27, R10, UR8, R7 ;  /* 0x000000080a1b7c24 */ /* 0x000fe2000f8e0207 */
[----:B------:R-:W-:Y:S01]  /*16b0*/  IADD3 R31, PT, PT, R4, R31, RZ ;  /* 0x0000001f041f7210 */ /* 0x000fe20007ffe0ff */
[--C-:B------:R-:W-:Y:S01]  /*16c0*/  IMAD R8, R10, UR10, R6.reuse ;  /* 0x0000000a0a087c24 */ /* 0x100fe2000f8e0206 */
[----:B------:R-:W-:Y:S01]  /*16d0*/  IADD3 R29, PT, PT, R4, R29, RZ ;  /* 0x0000001d041d7210 */ /* 0x000fe20007ffe0ff */
[--C-:B------:R-:W-:Y:S01]  /*16e0*/  IMAD R2, R10, UR14, R6.reuse ;  /* 0x0000000e0a027c24 */ /* 0x100fe2000f8e0206 */
[----:B------:R-:W-:Y:S01]  /*16f0*/  IADD3 R27, PT, PT, R4, R27, RZ ;  /* 0x0000001b041b7210 */ /* 0x000fe20007ffe0ff */
[----:B------:R-:W-:-:S02]  /*1700*/  IMAD R10, R10, UR8, R6 ;  /* 0x000000080a0a7c24 */ /* 0x000fc4000f8e0206 */
[----:B------:R-:W-:Y:S01]  /*1710*/  VIADD R6, R6, UR4 ;  /* 0x0000000406067c36 */ /* 0x000fe20008000000 */
[----:B------:R-:W-:Y:S01]  /*1720*/  UMOV UR4, URZ ;  /* 0x000000ff00047c82 */ /* 0x000fe20008000000 */
[-CC-:B------:R-:W-:Y:S02]  /*1730*/  IMAD R8, R8, R5.reuse, R5.reuse ;  /* 0x0000000508087224 */ /* 0x180fe400078e0205 */
[-CC-:B------:R-:W-:Y:S02]  /*1740*/  IMAD R2, R2, R5.reuse, R5.reuse ;  /* 0x0000000502027224 */ /* 0x180fe400078e0205 */
[-CC-:B------:R-:W-:Y:S01]  /*1750*/  IMAD R10, R10, R5.reuse, R5.reuse ;  /* 0x000000050a0a7224 */ /* 0x180fe200078e0205 */
[C---:B------:R-:W-:Y:S01]  /*1760*/  IADD3 R30, PT, PT, R3.reuse, R8, RZ ;  /* 0x00000008031e7210 */ /* 0x040fe20007ffe0ff */
[----:B------:R-:W-:Y:S01]  /*1770*/  IMAD R6, R6, R5, R5 ;  /* 0x0000000506067224 */ /* 0x000fe200078e0205 */
[C---:B------:R-:W-:Y:S02]  /*1780*/  IADD3 R28, PT, PT, R3.reuse, R2, RZ ;  /* 0x00000002031c7210 */ /* 0x040fe40007ffe0ff */
[----:B------:R-:W-:-:S02]  /*1790*/  IADD3 R26, PT, PT, R3, R10, RZ ;  /* 0x0000000a031a7210 */ /* 0x000fc40007ffe0ff */
[----:B------:R-:W-:-:S07]  /*17a0*/  IADD3 R23, PT, PT, R3, R6, RZ ;  /* 0x0000000603177210 */ /* 0x000fce0007ffe0ff */
.L_x_223:
[----:B------:R-:W-:-:S09]  /*17b0*/  UISETP.GE.AND UP0, UPT, UR18, 0x1, UPT ;  /* 0x000000011200788c */ /* 0x000fd2000bf06270 */
[----:B012---:R-:W-:Y:S05]  /*17c0*/  BRA.U !UP0, `(.L_x_215) ;  /* 0x0000000d08847547 */ /* 0x007fea000b800000 */
[----:B------:R-:W0:Y:S01]  /*17d0*/  S2R R2, SR_TID.X ;  /* 0x0000000000027919 */ /* 0x000e220000002100 */
[----:B------:R-:W0:Y:S01]  /*17e0*/  LDC R11, c[0x0][0x360] ;  /* 0x0000d800ff0b7b82 */ /* 0x000e220000000800 */
[----:B------:R-:W-:Y:S01]  /*17f0*/  UISETP.GE.U32.AND UP0, UPT, UR18, 0x4, UPT ;  /* 0x000000041200788c */ /* 0x000fe2000bf06070 */
[----:B------:R-:W-:Y:S01]  /*1800*/  MOV R3, UR7 ;  /* 0x0000000700037c02 */ /* 0x000fe20008000f00 */
[----:B------:R-:W-:Y:S02]  /*1810*/  HFMA2 R6, -RZ, RZ, 0, 0 ;  /* 0x00000000ff067431 */ /* 0x000fe400000001ff */
[----:B0-----:R-:W-:-:S04]  /*1820*/  IMAD R2, R11, UR17, R2 ;  /* 0x000000110b027c24 */ /* 0x001fc8000f8e0202 */
[----:B------:R-:W-:-:S05]  /*1830*/  IMAD R2, R3, UR4, R2 ;  /* 0x0000000403027c24 */ /* 0x000fca000f8e0202 */
[----:B------:R-:W-:Y:S01]  /*1840*/  IADD3 R3, PT, PT, R2, UR6, RZ ;  /* 0x0000000602037c10 */ /* 0x000fe2000fffe0ff */
[----:B------:R-:W-:Y:S06]  /*1850*/  BRA.U !UP0, `(.L_x_216) ;  /* 0x0000000908207547 */ /* 0x000fec000b800000 */
[----:B------:R-:W0:Y:S01]  /*1860*/  S2R R13, SR_CTAID.Y ;  /* 0x00000000000d7919 */ /* 0x000e220000002600 */
[----:B------:R-:W1:Y:S01]  /*1870*/  LDCU UR14, c[0x0][0x364] ;  /* 0x00006c80ff0e77ac */ /* 0x000e620008000800 */
[----:B------:R-:W0:Y:S01]  /*1880*/  LDC R6, c[0x0][0x374] ;  /* 0x0000dd00ff067b82 */ /* 0x000e220000000800 */
[----:B------:R-:W-:Y:S01]  /*1890*/  ISETP.GT.AND P0, PT, R2, UR5, PT ;  /* 0x0000000502007c0c */ /* 0x000fe2000bf04270 */
[----:B------:R-:W1:Y:S01]  /*18a0*/  S2R R15, SR_TID.Y ;  /* 0x00000000000f7919 */ /* 0x000e620000002200 */
[----:B------:R-:W2:Y:S01]  /*18b0*/  LDCU.64 UR8, c[0x0][0x390] ;  /* 0x00007200ff0877ac */ /* 0x000ea20008000a00 */
[----:B------:R-:W-:Y:S01]  /*18c0*/  MOV R9, R27 ;  /* 0x0000001b00097202 */ /* 0x000fe20000000f00 */
[----:B------:R-:W-:Y:S01]  /*18d0*/  IMAD.MOV.U32 R14, RZ, RZ, R31 ;  /* 0x000000ffff0e7224 */ /* 0x000fe200078e001f */
[----:B------:R-:W-:Y:S01]  /*18e0*/  MOV R8, R29 ;  /* 0x0000001d00087202 */ /* 0x000fe20000000f00 */
[----:B--2---:R-:W-:Y:S02]  /*18f0*/  UIMAD UR10, UR8, UR9, UR8 ;  /* 0x00000009080a72a4 */ /* 0x004fe4000f8e0208 */
[----:B------:R-:W-:-:S02]  /*1900*/  UIMAD UR8, UR11, UR9, URZ ;  /* 0x000000090b0872a4 */ /* 0x000fc4000f8e02ff */
[----:B------:R-:W-:-:S04]  /*1910*/  ULOP3.LUT UR9, UR18, 0x7ffffffc, URZ, 0xc0, !UPT ;  /* 0x7ffffffc12097892 */ /* 0x000fc8000f8ec0ff */
[----:B------:R-:W-:Y:S01]  /*1920*/  UIADD3 UR15, UPT, UPT, -UR9, URZ, URZ ;  /* 0x000000ff090f7290 */ /* 0x000fe2000fffe1ff */
[C---:B0-----:R-:W-:Y:S01]  /*1930*/  LEA R4, R6.reuse, R13, 0x1 ;  /* 0x0000000d06047211 */ /* 0x041fe200078e08ff */
[----:B------:R-:W-:Y:S01]  /*1940*/  IMAD R5, R6, 0x3, R13 ;  /* 0x0000000306057824 */ /* 0x000fe200078e020d */
[C---:B------:R-:W-:Y:S01]  /*1950*/  IADD3 R6, PT, PT, R13.reuse, R6, RZ ;  /* 0x000000060d067210 */ /* 0x040fe20007ffe0ff */
[--C-:B-1----:R-:W-:Y:S02]  /*1960*/  IMAD R13, R13, UR14, R15.reuse ;  /* 0x0000000e0d0d7c24 */ /* 0x102fe4000f8e020f */
[--C-:B------:R-:W-:Y:S01]  /*1970*/  IMAD R22, R4, UR14, R15.reuse ;  /* 0x0000000e04167c24 */ /* 0x100fe2000f8e020f */
[----:B------:R-:W-:Y:S01]  /*1980*/  VIMNMX R4, PT, PT, R2, UR5, PT ;  /* 0x0000000502047c48 */ /* 0x000fe2000bfe0100 */
[--C-:B------:R-:W-:Y:S01]  /*1990*/  IMAD R12, R5, UR14, R15.reuse ;  /* 0x0000000e050c7c24 */ /* 0x100fe2000f8e020f */
[C---:B------:R-:W-:Y:S01]  /*19a0*/  IADD3 R10, PT, PT, R13.reuse, UR10, RZ ;  /* 0x0000000a0d0a7c10 */ /* 0x040fe2000fffe0ff */
[----:B------:R-:W-:Y:S01]  /*19b0*/  IMAD R15, R6, UR14, R15 ;  /* 0x0000000e060f7c24 */ /* 0x000fe2000f8e020f */
[----:B------:R-:W-:Y:S01]  /*19c0*/  UIMAD UR14, UR16, UR4, UR17 ;  /* 0x00000004100e72a4 */ /* 0x000fe2000f8e0211 */
[----:B------:R-:W-:-:S02]  /*19d0*/  IADD3 R13, PT, PT, R13, 0x1, RZ ;  /* 0x000000010d0d7810 */ /* 0x000fc40007ffe0ff */
[----:B------:R-:W-:Y:S02]  /*19e0*/  IADD3 R22, PT, PT, R22, 0x1, RZ ;  /* 0x0000000116167810 */ /* 0x000fe40007ffe0ff */
[----:B------:R-:W-:Y:S01]  /*19f0*/  IADD3 R12, PT, PT, R12, 0x1, RZ ;  /* 0x000000010c0c7810 */ /* 0x000fe20007ffe0ff */
[----:B------:R-:W-:Y:S01]  /*1a00*/  IMAD R7, R11, UR14, R30 ;  /* 0x0000000e0b077c24 */ /* 0x000fe2000f8e021e */
[----:B------:R-:W-:Y:S01]  /*1a10*/  IADD3 R15, PT, PT, R15, 0x1, RZ ;  /* 0x000000010f0f7810 */ /* 0x000fe20007ffe0ff */
[C---:B------:R-:W-:Y:S02]  /*1a20*/  IMAD R6, R11.reuse, UR14, R28 ;  /* 0x0000000e0b067c24 */ /* 0x040fe4000f8e021c */
[C---:B------:R-:W-:Y:S02]  /*1a30*/  IMAD R5, R11.reuse, UR14, R26 ;  /* 0x0000000e0b057c24 */ /* 0x040fe4000f8e021a */
[----:B------:R-:W-:-:S07]  /*1a40*/  IMAD R11, R11, UR14, R23 ;  /* 0x0000000e0b0b7c24 */ /* 0x000fce000f8e0217 */
.L_x_217:
[----:B------:R-:W-:-:S04]  /*1a50*/  IADD3 R17, PT, PT, R13, -0x1, RZ ;  /* 0xffffffff0d117810 */ /* 0x000fc80007ffe0ff */
[----:B------:R-:W-:-:S13]  /*1a60*/  ISETP.GT.OR P2, PT, R17, R4, P0 ;  /* 0x000000041100720c */ /* 0x000fda0000744670 */
[----:B------:R-:W0:Y:S01]  /*1a70*/  @!P2 LDC.64 R16, c[0x0][0x390] ;  /* 0x0000e400ff10ab82 */ /* 0x000e220000000a00 */
[----:B------:R-:W-:-:S07]  /*1a80*/  @!P2 IADD3 R19, PT, PT, R10, 0x1, RZ ;  /* 0x000000010a13a810 */ /* 0x000fce0007ffe0ff */
[----:B------:R-:W1:Y:S01]  /*1a90*/  @!P2 LDC.64 R34, c[0x0][0x380] ;  /* 0x0000e000ff22ab82 */ /* 0x000e620000000a00 */
[----:B0-----:R-:W-:Y:S02]  /*1aa0*/  @!P2 IMAD R21, R16, R17, R3 ;  /* 0x000000111015a224 */ /* 0x001fe400078e0203 */
[----:B-1----:R-:W-:-:S04]  /*1ab0*/  @!P2 IMAD.WIDE R16, R19, 0x8, R34 ;  /* 0x000000081310a825 */ /* 0x002fc800078e0222 */
[----:B------:R-:W-:Y:S02]  /*1ac0*/  @!P2 IMAD.WIDE R18, R21, 0x8, R34 ;  /* 0x000000081512a825 */ /* 0x000fe400078e0222 */
[----:B------:R-:W2:Y:S04]  /*1ad0*/  @!P2 LDG.E.64 R16, desc[UR12][R16.64] ;  /* 0x0000000c1010a981 */ /* 0x000ea8000c1e1b00 */
[----:B------:R-:W2:Y:S01]  /*1ae0*/  @!P2 LDG.E.64 R18, desc[UR12][R18.64] ;  /* 0x0000000c1212a981 */ /* 0x000ea2000c1e1b00 */
[----:B------:R-:W-:-:S05]  /*1af0*/  @!P2 IADD3 R21, PT, PT, R11, 0x1, RZ ;  /* 0x000000010b15a810 */ /* 0x000fca0007ffe0ff */
[----:B------:R-:W-:-:S05]  /*1b00*/  @!P2 IMAD.WIDE R34, R21, 0x8, R34 ;  /* 0x000000081522a825 */ /* 0x000fca00078e0222 */
[----:B------:R-:W3:Y:S01]  /*1b10*/  @!P2 LDG.E.64 R20, desc[UR12][R34.64] ;  /* 0x0000000c2214a981 */ /* 0x000ee2000c1e1b00 */
[----:B------:R-:W-:-:S04]  /*1b20*/  IADD3 R25, PT, PT, R15, -0x1, RZ ;  /* 0xffffffff0f197810 */ /* 0x000fc80007ffe0ff */
[----:B------:R-:W-:-:S13]  /*1b30*/  ISETP.GT.OR P1, PT, R25, R4, P0 ;  /* 0x000000041900720c */ /* 0x000fda0000724670 */
[----:B------:R-:W0:Y:S01]  /*1b40*/  @!P1 LDC.64 R32, c[0x0][0x380] ;  /* 0x0000e000ff209b82 */ /* 0x000e220000000a00 */
[C---:B--2---:R-:W-:Y:S01]  /*1b50*/  @!P2 FMUL R25, R17.reuse, R19 ;  /* 0x000000131119a220 */ /* 0x044fe20000400000 */
[----:B------:R-:W-:-:S03]  /*1b60*/  @!P2 FMUL R24, R17, R18 ;  /* 0x000000121118a220 */ /* 0x000fc60000400000 */
[C---:B------:R-:W-:Y:S01]  /*1b70*/  @!P2 FFMA R25, R16.reuse, R18, R25 ;  /* 0x000000121019a223 */ /* 0x040fe20000000019 */
[----:B------:R-:W-:Y:S01]  /*1b80*/  @!P2 FFMA R36, R16, R19, -R24 ;  /* 0x000000131024a223 */ /* 0x000fe20000000818 */
[----:B------:R-:W-:Y:S01]  /*1b90*/  @!P1 IADD3 R19, PT, PT, R14, 0x1, RZ ;  /* 0x000000010e139810 */ /* 0x000fe20007ffe0ff */
[----:B------:R-:W1:Y:S01]  /*1ba0*/  @!P1 LDC.64 R16, c[0x0][0x390] ;  /* 0x0000e400ff109b82 */ /* 0x000e620000000a00 */
[----:B---3--:R-:W-:Y:S01]  /*1bb0*/  @!P2 FADD R24, R20, -R25 ;  /* 0x800000191418a221 */ /* 0x008fe20000000000 */
[----:B------:R-:W-:-:S05]  /*1bc0*/  @!P2 FADD R25, R21, -R36 ;  /* 0x800000241519a221 */ /* 0x000fca0000000000 */
[----:B------:R2:W-:Y:S01]  /*1bd0*/  @!P2 STG.E.64 desc[UR12][R34.64], R24 ;  /* 0x000000182200a986 */ /* 0x0005e2000c101b0c */
[----:B-1----:R-:W-:Y:S02]  /*1be0*/  @!P1 IMAD R21, R16, R17, R3 ;  /* 0x0000001110159224 */ /* 0x002fe400078e0203 */
[----:B0-----:R-:W-:-:S04]  /*1bf0*/  @!P1 IMAD.WIDE R16, R19, 0x8, R32 ;  /* 0x0000000813109825 */ /* 0x001fc800078e0220 */
[----:B------:R-:W-:Y:S02]  /*1c00*/  @!P1 IMAD.WIDE R18, R21, 0x8, R32 ;  /* 0x0000000815129825 */ /* 0x000fe400078e0220 */
[----:B------:R-:W3:Y:S04]  /*1c10*/  @!P1 LDG.E.64 R16, desc[UR12][R16.64] ;  /* 0x0000000c10109981 */ /* 0x000ee8000c1e1b00 */
[----:B------:R-:W3:Y:S01]  /*1c20*/  @!P1 LDG.E.64 R18, desc[UR12][R18.64] ;  /* 0x0000000c12129981 */ /* 0x000ee2000c1e1b00 */
[----:B------:R-:W-:-:S05]  /*1c30*/  @!P1 IADD3 R21, PT, PT, R7, 0x1, RZ ;  /* 0x0000000107159810 */ /* 0x000fca0007ffe0ff */
[----:B------:R-:W-:-:S05]  /*1c40*/  @!P1 IMAD.WIDE R32, R21, 0x8, R32 ;  /* 0x0000000815209825 */ /* 0x000fca00078e0220 */
[----:B------:R-:W4:Y:S01]  /*1c50*/  @!P1 LDG.E.64 R20, desc[UR12][R32.64] ;  /* 0x0000000c20149981 */ /* 0x000f22000c1e1b00 */
[----:B------:R-:W-:-:S04]  /*1c60*/  IADD3 R37, PT, PT, R22, -0x1, RZ ;  /* 0xffffffff16257810 */ /* 0x000fc80007ffe0ff */
[----:B------:R-:W-:-:S13]  /*1c70*/  ISETP.GT.OR P2, PT, R37, R4, P0 ;  /* 0x000000042500720c */ /* 0x000fda0000744670 */
[----:B--2---:R-:W0:Y:S01]  /*1c80*/  @!P2 LDC.64 R34, c[0x0][0x380] ;  /* 0x0000e000ff22ab82 */ /* 0x004e220000000a00 */
[C---:B---3--:R-:W-:Y:S01]  /*1c90*/  @!P1 FMUL R37, R17.reuse, R19 ;  /* 0x0000001311259220 */ /* 0x048fe20000400000 */
[----:B------:R-:W-:-:S03]  /*1ca0*/  @!P1 FMUL R24, R17, R18 ;  /* 0x0000001211189220 */ /* 0x000fc60000400000 */
[C---:B------:R-:W-:Y:S01]  /*1cb0*/  @!P1 FFMA R37, R16.reuse, R18, R37 ;  /* 0x0000001210259223 */ /* 0x040fe20000000025 */
[----:B------:R-:W-:Y:S01]  /*1cc0*/  @!P1 FFMA R36, R16, R19, -R24 ;  /* 0x0000001310249223 */ /* 0x000fe20000000818 */
[----:B------:R-:W-:Y:S01]  /*1cd0*/  @!P2 IADD3 R19, PT, PT, R8, 0x1, RZ ;  /* 0x000000010813a810 */ /* 0x000fe20007ffe0ff */
[----:B------:R-:W1:Y:S02]  /*1ce0*/  @!P2 LDC.64 R16, c[0x0][0x390] ;  /* 0x0000e400ff10ab82 */ /* 0x000e640000000a00 */
[----:B----4-:R-:W-:Y:S01]  /*1cf0*/  @!P1 FADD R25, R21, -R36 ;  /* 0x8000002415199221 */ /* 0x010fe20000000000 */
        /* <DEDUP_REMOVED lines=10> */
[----:B------:R-:W-:-:S05]  /*1da0*/  VIADD R37, R12, 0xffffffff ;  /* 0xffffffff0c257836 */ /* 0x000fca0000000000 */
        /* <DEDUP_REMOVED lines=13> */
[--C-:B------:R-:W-:Y:S01]  /*1e80*/  @!P1 IMAD.WIDE R18, R21, 0x8, R32.reuse ;  /* 0x0000000815129825 */ /* 0x100fe200078e0220 */
[----:B------:R-:W-:Y:S01]  /*1e90*/  @!P1 IADD3 R21, PT, PT, R5, 0x1, RZ ;  /* 0x0000000105159810 */ /* 0x000fe20007ffe0ff */
[----:B------:R-:W3:Y:S04]  /*1ea0*/  @!P1 LDG.E.64 R16, desc[UR12][R16.64] ;  /* 0x0000000c10109981 */ /* 0x000ee8000c1e1b00 */
[----:B------:R-:W3:Y:S01]  /*1eb0*/  @!P1 LDG.E.64 R18, desc[UR12][R18.64] ;  /* 0x0000000c12129981 */ /* 0x000ee2000c1e1b00 */
[----:B------:R-:W-:-:S05]  /*1ec0*/  @!P1 IMAD.WIDE R32, R21, 0x8, R32 ;  /* 0x0000000815209825 */ /* 0x000fca00078e0220 */
[----:B------:R-:W4:Y:S01]  /*1ed0*/  @!P1 LDG.E.64 R20, desc[UR12][R32.64] ;  /* 0x0000000c20149981 */ /* 0x000f22000c1e1b00 */
[----:B------:R-:W-:Y:S01]  /*1ee0*/  UIADD3 UR15, UPT, UPT, UR15, 0x4, URZ ;  /* 0x000000040f0f7890 */ /* 0x000fe2000fffe0ff */
[----:B--2---:R-:W-:Y:S02]  /*1ef0*/  MOV R25, UR8 ;  /* 0x0000000800197c02 */ /* 0x004fe40008000f00 */
[----:B------:R-:W-:Y:S01]  /*1f00*/  MOV R24, UR11 ;  /* 0x0000000b00187c02 */ /* 0x000fe20008000f00 */
[----:B------:R-:W-:Y:S02]  /*1f10*/  UISETP.NE.AND UP0, UPT, UR15, URZ, UPT ;  /* 0x000000ff0f00728c */ /* 0x000fe4000bf05270 */
[----:B------:R-:W-:Y:S01]  /*1f20*/  IMAD R6, R25, 0x4, R6 ;  /* 0x0000000419067824 */ /* 0x000fe200078e0206 */
[----:B------:R-:W-:Y:S01]  /*1f30*/  LEA R15, R24, R15, 0x2 ;  /* 0x0000000f180f7211 */ /* 0x000fe200078e10ff */
[C---:B---3--:R-:W-:Y:S01]  /*1f40*/  @!P1 FMUL R37, R17.reuse, R19 ;  /* 0x0000001311259220 */ /* 0x048fe20000400000 */
[----:B------:R-:W-:Y:S01]  /*1f50*/  @!P1 FMUL R36, R17, R18 ;  /* 0x0000001211249220 */ /* 0x000fe20000400000 */
[----:B------:R-:W-:-:S02]  /*1f60*/  MOV R17, UR11 ;  /* 0x0000000b00117c02 */ /* 0x000fc40008000f00 */
[C---:B------:R-:W-:Y:S01]  /*1f70*/  @!P1 FFMA R37, R16.reuse, R18, R37 ;  /* 0x0000001210259223 */ /* 0x040fe20000000025 */
[----:B------:R-:W-:Y:S01]  /*1f80*/  @!P1 FFMA R36, R16, R19, -R36 ;  /* 0x0000001310249223 */ /* 0x000fe20000000824 */
[----:B------:R-:W-:Y:S02]  /*1f90*/  MOV R16, UR11 ;  /* 0x0000000b00107c02 */ /* 0x000fe40008000f00 */
[----:B----4-:R-:W-:Y:S01]  /*1fa0*/  @!P1 FADD R20, R20, -R37 ;  /* 0x8000002514149221 */ /* 0x010fe20000000000 */
[----:B------:R-:W-:Y:S01]  /*1fb0*/  @!P1 FADD R21, R21, -R36 ;  /* 0x8000002415159221 */ /* 0x000fe20000000000 */
[----:B------:R-:W-:Y:S02]  /*1fc0*/  LEA R13, R16, R13, 0x2 ;  /* 0x0000000d100d7211 */ /* 0x000fe400078e10ff */
[----:B------:R-:W-:Y:S02]  /*1fd0*/  MOV R16, UR8 ;  /* 0x0000000800107c02 */ /* 0x000fe40008000f00 */
[----:B------:R0:W-:Y:S01]  /*1fe0*/  @!P1 STG.E.64 desc[UR12][R32.64], R20 ;  /* 0x0000001420009986 */ /* 0x0001e2000c101b0c */
[----:B------:R-:W-:-:S02]  /*1ff0*/  MOV R19, UR11 ;  /* 0x0000000b00137c02 */ /* 0x000fc40008000f00 */
[----:B------:R-:W-:Y:S02]  /*2000*/  LEA R7, R16, R7, 0x2 ;  /* 0x0000000710077211 */ /* 0x000fe400078e10ff */
[----:B------:R-:W-:Y:S02]  /*2010*/  MOV R16, UR11 ;  /* 0x0000000b00107c02 */ /* 0x000fe40008000f00 */
[----:B------:R-:W-:Y:S02]  /*2020*/  MOV R18, UR8 ;  /* 0x0000000800127c02 */ /* 0x000fe40008000f00 */
[----:B------:R-:W-:Y:S02]  /*2030*/  LEA R22, R17, R22, 0x2 ;  /* 0x0000001611167211 */ /* 0x000fe400078e10ff */
[----:B------:R-:W-:Y:S02]  /*2040*/  LEA R12, R19, R12, 0x2 ;  /* 0x0000000c130c7211 */ /* 0x000fe400078e10ff */
[----:B------:R-:W-:-:S02]  /*2050*/  LEA R14, R17, R14, 0x2 ;  /* 0x0000000e110e7211 */ /* 0x000fc400078e10ff */
[----:B0-----:R-:W-:Y:S02]  /*2060*/  MOV R20, UR8 ;  /* 0x0000000800147c02 */ /* 0x001fe40008000f00 */
[----:B------:R-:W-:Y:S02]  /*2070*/  LEA R8, R19, R8, 0x2 ;  /* 0x0000000813087211 */ /* 0x000fe400078e10ff */
[----:B------:R-:W-:Y:S02]  /*2080*/  LEA R9, R16, R9, 0x2 ;  /* 0x0000000910097211 */ /* 0x000fe400078e10ff */
[----:B------:R-:W-:Y:S02]  /*2090*/  LEA R5, R18, R5, 0x2 ;  /* 0x0000000512057211 */ /* 0x000fe400078e10ff */
[----:B------:R-:W-:Y:S02]  /*20a0*/  LEA R10, R17, R10, 0x2 ;  /* 0x0000000a110a7211 */ /* 0x000fe400078e10ff */
[----:B------:R-:W-:Y:S01]  /*20b0*/  LEA R11, R20, R11, 0x2 ;  /* 0x0000000b140b7211 */ /* 0x000fe200078e10ff */
[----:B------:R-:W-:Y:S06]  /*20c0*/  BRA.U UP0, `(.L_x_217) ;  /* 0xfffffff900607547 */ /* 0x000fec000b83ffff */
[----:B------:R-:W-:-:S07]  /*20d0*/  MOV R6, UR9 ;  /* 0x0000000900067c02 */ /* 0x000fce0008000f00 */
.L_x_216:
[----:B------:R-:W-:-:S09]  /*20e0*/  ULOP3.LUT UP0, UR9, UR18, 0x3, URZ, 0xc0, !UPT ;  /* 0x0000000312097892 */ /* 0x000fd2000f80c0ff */
[----:B------:R-:W-:Y:S05]  /*20f0*/  BRA.U !UP0, `(.L_x_215) ;  /* 0x0000000508387547 */ /* 0x000fea000b800000 */
[----:B------:R-:W0:Y:S01]  /*2100*/  S2R R7, SR_CTAID.Y ;  /* 0x0000000000077919 */ /* 0x000e220000002600 */
[----:B------:R-:W0:Y:S01]  /*2110*/  LDCU UR8, c[0x0][0x364] ;  /* 0x00006c80ff0877ac */ /* 0x000e220008000800 */
[----:B------:R-:W1:Y:S01]  /*2120*/  LDC.64 R4, c[0x0][0x380] ;  /* 0x0000e000ff047b82 */ /* 0x000e620000000a00 */
[C---:B------:R-:W-:Y:S01]  /*2130*/  ISETP.GT.AND P0, PT, R2.reuse, UR5, PT ;  /* 0x0000000502007c0c */ /* 0x040fe2000bf04270 */
[----:B------:R-:W0:Y:S01]  /*2140*/  S2R R8, SR_TID.Y ;  /* 0x0000000000087919 */ /* 0x000e220000002200 */
[----:B------:R-:W2:Y:S01]  /*2150*/  LDCU.64 UR14, c[0x0][0x390] ;  /* 0x00007200ff0e77ac */ /* 0x000ea20008000a00 */
[----:B------:R-:W-:Y:S01]  /*2160*/  VIMNMX R2, PT, PT, R2, UR5, PT ;  /* 0x0000000502027c48 */ /* 0x000fe2000bfe0100 */
[----:B------:R-:W-:Y:S01]  /*2170*/  BSSY.RECONVERGENT B0, `(.L_x_218) ;  /* 0x0000018000007945 */ /* 0x000fe20003800200 */
[----:B0-----:R-:W-:-:S04]  /*2180*/  IMAD R7, R7, UR8, R8 ;  /* 0x0000000807077c24 */ /* 0x001fc8000f8e0208 */
[----:B------:R-:W-:Y:S01]  /*2190*/  IMAD R19, R6, UR11, R7 ;  /* 0x0000000b06137c24 */ /* 0x000fe2000f8e0207 */
[----:B--2---:R-:W-:-:S04]  /*21a0*/  MOV R6, UR14 ;  /* 0x0000000e00067c02 */ /* 0x004fc80008000f00 */
[----:B------:R-:W-:Y:S01]  /*21b0*/  ISETP.LT.OR P1, PT, R2, R19, P0 ;  /* 0x000000130200720c */ /* 0x000fe20000721670 */
[----:B------:R-:W-:-:S04]  /*21c0*/  IMAD R7, R6, UR15, R3 ;  /* 0x0000000f06077c24 */ /* 0x000fc8000f8e0203 */
[----:B-1----:R-:W-:-:S08]  /*21d0*/  IMAD.WIDE R6, R7, 0x8, R4 ;  /* 0x0000000807067825 */ /* 0x002fd000078e0204 */
[----:B------:R-:W-:Y:S05]  /*21e0*/  @P1 BRA `(.L_x_219) ;  /* 0x0000000000401947 */ /* 0x000fea0003800000 */
[----:B------:R-:W-:Y:S02]  /*21f0*/  UIMAD UR8, UR14, UR15, UR6 ;  /* 0x0000000f0e0872a4 */ /* 0x000fe4000f8e0206 */
[C---:B------:R-:W-:Y:S01]  /*2200*/  IADD3 R12, PT, PT, R19.reuse, UR6, RZ ;  /* 0x00000006130c7c10 */ /* 0x040fe2000fffe0ff */
[----:B------:R-:W2:Y:S03]  /*2210*/  LDG.E.64 R8, desc[UR12][R6.64] ;  /* 0x0000000c06087981 */ /* 0x000ea6000c1e1b00 */
[----:B------:R-:W-:-:S05]  /*2220*/  IADD3 R11, PT, PT, R19, UR8, RZ ;  /* 0x00000008130b7c10 */ /* 0x000fca000fffe0ff */
[----:B------:R-:W-:-:S04]  /*2230*/  IMAD.WIDE R10, R11, 0x8, R4 ;  /* 0x000000080b0a7825 */ /* 0x000fc800078e0204 */
[----:B------:R-:W-:Y:S02]  /*2240*/  IMAD R13, R12, UR15, R3 ;  /* 0x0000000f0c0d7c24 */ /* 0x000fe4000f8e0203 */
[----:B------:R-:W2:Y:S02]  /*2250*/  LDG.E.64 R10, desc[UR12][R10.64] ;  /* 0x0000000c0a0a7981 */ /* 0x000ea4000c1e1b00 */
[----:B------:R-:W-:-:S05]  /*2260*/  IMAD.WIDE R12, R13, 0x8, R4 ;  /* 0x000000080d0c7825 */ /* 0x000fca00078e0204 */
[----:B------:R-:W3:Y:S01]  /*2270*/  LDG.E.64 R14, desc[UR12][R12.64] ;  /* 0x0000000c0c0e7981 */ /* 0x000ee2000c1e1b00 */
[C---:B--2---:R-:W-:Y:S01]  /*2280*/  FMUL R17, R11.reuse, R9 ;  /* 0x000000090b117220 */ /* 0x044fe20000400000 */
[----:B------:R-:W-:-:S03]  /*2290*/  FMUL R16, R11, R8 ;  /* 0x000000080b107220 */ /* 0x000fc60000400000 */
[C---:B------:R-:W-:Y:S01]  /*22a0*/  FFMA R17, R10.reuse, R8, R17 ;  /* 0x000000080a117223 */ /* 0x040fe20000000011 */
[----:B------:R-:W-:-:S03]  /*22b0*/  FFMA R16, R10, R9, -R16 ;  /* 0x000000090a107223 */ /* 0x000fc60000000810 */
[----:B---3--:R-:W-:Y:S01]  /*22c0*/  FADD R14, R14, -R17 ;  /* 0x800000110e0e7221 */ /* 0x008fe20000000000 */
[----:B------:R-:W-:-:S05]  /*22d0*/  FADD R15, R15, -R16 ;  /* 0x800000100f0f7221 */ /* 0x000fca0000000000 */
[----:B------:R0:W-:Y:S02]  /*22e0*/  STG.E.64 desc[UR12][R12.64], R14 ;  /* 0x0000000e0c007986 */ /* 0x0001e4000c101b0c */
.L_x_219:
[----:B------:R-:W-:Y:S05]  /*22f0*/  BSYNC.RECONVERGENT B0 ;  /* 0x0000000000007941 */ /* 0x000fea0003800200 */
.L_x_218:
[----:B------:R-:W-:-:S09]  /*2300*/  UISETP.NE.AND UP0, UPT, UR9, 0x1, UPT ;  /* 0x000000010900788c */ /* 0x000fd2000bf05270 */
[----:B------:R-:W-:Y:S05]  /*2310*/  BRA.U !UP0, `(.L_x_215) ;  /* 0x0000000108b07547 */ /* 0x000fea000b800000 */
[----:B------:R-:W-:Y:S01]  /*2320*/  IADD3 R19, PT, PT, R19, UR11, RZ ;  /* 0x0000000b13137c10 */ /* 0x000fe2000fffe0ff */
[----:B------:R-:W-:Y:S03]  /*2330*/  BSSY.RECONVERGENT B0, `(.L_x_220) ;  /* 0x0000013000007945 */ /* 0x000fe60003800200 */
[----:B------:R-:W-:-:S13]  /*2340*/  ISETP.LT.OR P1, PT, R2, R19, P0 ;  /* 0x000000130200720c */ /* 0x000fda0000721670 */
[----:B------:R-:W-:Y:S05]  /*2350*/  @P1 BRA `(.L_x_221) ;  /* 0x0000000000401947 */ /* 0x000fea0003800000 */
[----:B------:R-:W-:Y:S02]  /*2360*/  UIMAD UR8, UR14, UR15, UR6 ;  /* 0x0000000f0e0872a4 */ /* 0x000fe4000f8e0206 */
[C---:B0-----:R-:W-:Y:S01]  /*2370*/  IADD3 R12, PT, PT, R19.reuse, UR6, RZ ;  /* 0x00000006130c7c10 */ /* 0x041fe2000fffe0ff */
        /* <DEDUP_REMOVED lines=14> */
.L_x_221:
[----:B------:R-:W-:Y:S05]  /*2460*/  BSYNC.RECONVERGENT B0 ;  /* 0x0000000000007941 */ /* 0x000fea0003800200 */
.L_x_220:
[----:B------:R-:W-:-:S09]  /*2470*/  UISETP.NE.AND UP0, UPT, UR9, 0x2, UPT ;  /* 0x000000020900788c */ /* 0x000fd2000bf05270 */
[----:B------:R-:W-:Y:S05]  /*2480*/  BRA.U !UP0, `(.L_x_215) ;  /* 0x0000000108547547 */ /* 0x000fea000b800000 */
[----:B------:R-:W-:Y:S01]  /*2490*/  IADD3 R19, PT, PT, R19, UR11, RZ ;  /* 0x0000000b13137c10 */ /* 0x000fe2000fffe0ff */
[----:B------:R-:W-:Y:S03]  /*24a0*/  BSSY.RECONVERGENT B0, `(.L_x_215) ;  /* 0x0000013000007945 */ /* 0x000fe60003800200 */
[----:B------:R-:W-:-:S13]  /*24b0*/  ISETP.LT.OR P0, PT, R2, R19, P0 ;  /* 0x000000130200720c */ /* 0x000fda0000701670 */
[----:B------:R-:W-:Y:S05]  /*24c0*/  @P0 BRA `(.L_x_222) ;  /* 0x0000000000400947 */ /* 0x000fea0003800000 */
[----:B------:R-:W-:Y:S02]  /*24d0*/  UIMAD UR8, UR14, UR15, UR6 ;  /* 0x0000000f0e0872a4 */ /* 0x000fe4000f8e0206 */
[C---:B------:R-:W-:Y:S01]  /*24e0*/  IADD3 R2, PT, PT, R19.reuse, UR6, RZ ;  /* 0x0000000613027c10 */ /* 0x040fe2000fffe0ff */
[----:B------:R-:W2:Y:S03]  /*24f0*/  LDG.E.64 R6, desc[UR12][R6.64] ;  /* 0x0000000c06067981 */ /* 0x000ea6000c1e1b00 */
[----:B------:R-:W-:-:S04]  /*2500*/  VIADD R9, R19, UR8 ;  /* 0x0000000813097c36 */ /* 0x000fc80008000000 */
        /* <DEDUP_REMOVED lines=12> */
.L_x_222:
[----:B------:R-:W-:Y:S05]  /*25d0*/  BSYNC.RECONVERGENT B0 ;  /* 0x0000000000007941 */ /* 0x000fea0003800200 */
.L_x_215:
[----:B------:R-:W-:-:S06]  /*25e0*/  UIADD3 UR4, UPT, UPT, UR4, 0x1, URZ ;  /* 0x0000000104047890 */ /* 0x000fcc000fffe0ff */
[----:B------:R-:W-:-:S13]  /*25f0*/  ISETP.NE.AND P0, PT, R0, UR4, PT ;  /* 0x0000000400007c0c */ /* 0x000fda000bf05270 */
[----:B------:R-:W-:Y:S05]  /*2600*/  @P0 BRA `(.L_x_223) ;  /* 0xfffffff000680947 */ /* 0x000fea000383ffff */
[----:B------:R-:W-:Y:S05]  /*2610*/  EXIT ;  /* 0x000000000000794d */ /* 0x000fea0003800000 */
        .weak           $__internal_9_$__cuda_sm20_rcp_rn_f32_slowpath
        .type           $__internal_9_$__cuda_sm20_rcp_rn_f32_slowpath,@function
        .size           $__internal_9_$__cuda_sm20_rcp_rn_f32_slowpath,($__internal_10_$__cuda_sm3x_div_rn_noftz_f32_slowpath - $__internal_9_$__cuda_sm20_rcp_rn_f32_slowpath)
$__internal_9_$__cuda_sm20_rcp_rn_f32_slowpath:
[----:B------:R-:W-:Y:S01]  /*2620*/  SHF.L.U32 R5, R0, 0x1, RZ ;  /* 0x0000000100057819 */ /* 0x000fe200000006ff */
[----:B------:R-:W-:Y:S03]  /*2630*/  BSSY.RECONVERGENT B2, `(.L_x_224) ;  /* 0x0000030000027945 */ /* 0x000fe60003800200 */
[----:B------:R-:W-:-:S04]  /*2640*/  SHF.R.U32.HI R5, RZ, 0x18, R5 ;  /* 0x00000018ff057819 */ /* 0x000fc80000011605 */
[----:B------:R-:W-:-:S13]  /*2650*/  ISETP.NE.U32.AND P0, PT, R5, RZ, PT ;  /* 0x000000ff0500720c */ /* 0x000fda0003f05070 */
[----:B------:R-:W-:Y:S05]  /*2660*/  @P0 BRA `(.L_x_225) ;  /* 0x0000000000280947 */ /* 0x000fea0003800000 */
[----:B------:R-:W-:-:S04]  /*2670*/  SHF.L.U32 R5, R0, 0x1, RZ ;  /* 0x0000000100057819 */ /* 0x000fc800000006ff */
        /* <DEDUP_REMOVED lines=9> */
.L_x_225:
[----:B------:R-:W-:-:S04]  /*2710*/  IADD3 R7, PT, PT, R5, -0xfd, RZ ;  /* 0xffffff0305077810 */ /* 0x000fc80007ffe0ff */
[----:B------:R-:W-:-:S13]  /*2720*/  ISETP.GT.U32.AND P0, PT, R7, 0x1, PT ;  /* 0x000000010700780c */ /* 0x000fda0003f04070 */
[----:B------:R-:W-:Y:S05]  /*2730*/  @P0 BRA `(.L_x_227) ;  /* 0x0000000000780947 */ /* 0x000fea0003800000 */
[----:B------:R-:W-:Y:S02]  /*2740*/  LOP3.LUT R26, R0, 0x7fffff, RZ, 0xc0, !PT ;  /* 0x007fffff001a7812 */ /* 0x000fe400078ec0ff */
[----:B------:R-:W-:Y:S02]  /*2750*/  MOV R10, 0x3 ;  /* 0x00000003000a7802 */ /* 0x000fe40000000f00 */
        /* <DEDUP_REMOVED lines=11> */
[----:B------:R-:W-:Y:S02]  /*2810*/  LOP3.LUT R10, R10, R11, RZ, 0xc0, !PT ;  /* 0x0000000b0a0a7212 */ /* 0x000fe400078ec0ff */
[----:B------:R-:W-:-:S02]  /*2820*/  IADD3 R8, PT, PT, -R8, RZ, RZ ;  /* 0x000000ff08087210 */ /* 0x000fc40007ffe1ff */
[-C--:B------:R-:W-:Y:S02]  /*2830*/  SHF.R.U32.HI R10, RZ, R7.reuse, R10 ;  /* 0x00000007ff0a7219 */ /* 0x080fe4000001160a */
[----:B------:R-:W-:Y:S02]  /*2840*/  LOP3.LUT P1, RZ, R8, R7, R11, 0xf8, !PT ;  /* 0x0000000708ff7212 */ /* 0x000fe4000782f80b */
[C---:B------:R-:W-:Y:S02]  /*2850*/  LOP3.LUT P0, RZ, R10.reuse, 0x1, RZ, 0xc0, !PT ;  /* 0x000000010aff7812 */ /* 0x040fe4000780c0ff */
[----:B------:R-:W-:Y:S02]  /*2860*/  LOP3.LUT P2, RZ, R10, 0x2, RZ, 0xc0, !PT ;  /* 0x000000020aff7812 */ /* 0x000fe4000784c0ff */
[----:B------:R-:W-:Y:S02]  /*2870*/  IADD3 R8, PT, PT, R5, -0xfc, RZ ;  /* 0xffffff0405087810 */ /* 0x000fe40007ffe0ff */
[----:B------:R-:W-:-:S02]  /*2880*/  PLOP3.LUT P0, PT, P0, P1, P2, 0xe0, 0x0 ;  /* 0x000000000000781c */ /* 0x000fc40000703c20 */
[----:B------:R-:W-:Y:S02]  /*2890*/  LOP3.LUT P1, RZ, R0, 0x7fffff, RZ, 0xc0, !PT ;  /* 0x007fffff00ff7812 */ /* 0x000fe4000782c0ff */
[----:B------:R-:W-:-:S04]  /*28a0*/  SEL R7, RZ, 0x1, !P0 ;  /* 0x00000001ff077807 */ /* 0x000fc80004000000 */
[----:B------:R-:W-:-:S04]  /*28b0*/  IADD3 R7, PT, PT, -R7, RZ, RZ ;  /* 0x000000ff07077210 */ /* 0x000fc80007ffe1ff */
[----:B------:R-:W-:Y:S02]  /*28c0*/  ISETP.GE.AND P0, PT, R7, RZ, PT ;  /* 0x000000ff0700720c */ /* 0x000fe40003f06270 */
[----:B------:R-:W-:-:S11]  /*28d0*/  SHF.R.U32.HI R7, RZ, R8, R11 ;  /* 0x00000008ff077219 */ /* 0x000fd6000001160b */
[----:B------:R-:W-:-:S04]  /*28e0*/  @!P0 IADD3 R7, PT, PT, R7, 0x1, RZ ;  /* 0x0000000107078810 */ /* 0x000fc80007ffe0ff */
[----:B------:R-:W-:-:S04]  /*28f0*/  @!P1 SHF.L.U32 R7, R7, 0x1, RZ ;  /* 0x0000000107079819 */ /* 0x000fc800000006ff */
[----:B------:R-:W-:Y:S01]  /*2900*/  LOP3.LUT R7, R7, 0x80000000, R0, 0xf8, !PT ;  /* 0x8000000007077812 */ /* 0x000fe200078ef800 */
[----:B------:R-:W-:Y:S06]  /*2910*/  BRA `(.L_x_226) ;  /* 0x0000000000047947 */ /* 0x000fec0003800000 */
.L_x_227:
[----:B------:R0:W1:Y:S02]  /*2920*/  MUFU.RCP R7, R0 ;  /* 0x0000000000077308 */ /* 0x0000640000001000 */
.L_x_226:
[----:B------:R-:W-:Y:S05]  /*2930*/  BSYNC.RECONVERGENT B2 ;  /* 0x0000000000027941 */ /* 0x000fea0003800200 */
.L_x_224:
[----:B------:R-:W-:Y:S01]  /*2940*/  HFMA2 R9, -RZ, RZ, 0, 0 ;  /* 0x00000000ff097431 */ /* 0x000fe200000001ff */
[----:B------:R-:W-:-:S04]  /*2950*/  MOV R8, R6 ;  /* 0x0000000600087202 */ /* 0x000fc80000000f00 */
[----:B01----:R-:W-:Y:S05]  /*2960*/  RET.REL.NODEC R8 `(_Z6bChol3P6float2S0_ii) ;  /* 0xffffffd408a47950 */ /* 0x003fea0003c3ffff */
        .weak           $__internal_10_$__cuda_sm3x_div_rn_noftz_f32_slowpath
        .type           $__internal_10_$__cuda_sm3x_div_rn_noftz_f32_slowpath,@function
        .size           $__internal_10_$__cuda_sm3x_div_rn_noftz_f32_slowpath,(.L_x_360 - $__internal_10_$__cuda_sm3x_div_rn_noftz_f32_slowpath)
$__internal_10_$__cuda_sm3x_div_rn_noftz_f32_slowpath:
[--C-:B------:R-:W-:Y:S01]  /*2970*/  SHF.R.U32.HI R8, RZ, 0x17, R4.reuse ;  /* 0x00000017ff087819 */ /* 0x100fe20000011604 */
[----:B------:R-:W-:Y:S01]  /*2980*/  IMAD.MOV.U32 R9, RZ, RZ, R4 ;  /* 0x000000ffff097224 */ /* 0x000fe200078e0004 */
[----:B------:R-:W-:Y:S02]  /*2990*/  SHF.R.U32.HI R2, RZ, 0x17, R5 ;  /* 0x00000017ff027819 */ /* 0x000fe40000011605 */
[----:B------:R-:W-:Y:S02]  /*29a0*/  LOP3.LUT R14, R8, 0xff, RZ, 0xc0, !PT ;  /* 0x000000ff080e7812 */ /* 0x000fe400078ec0ff */
[----:B------:R-:W-:Y:S02]  /*29b0*/  LOP3.LUT R12, R2, 0xff, RZ, 0xc0, !PT ;  /* 0x000000ff020c7812 */ /* 0x000fe400078ec0ff */
[----:B------:R-:W-:Y:S02]  /*29c0*/  IADD3 R11, PT, PT, R14, -0x1, RZ ;  /* 0xffffffff0e0b7810 */ /* 0x000fe40007ffe0ff */
[----:B------:R-:W-:-:S02]  /*29d0*/  IADD3 R10, PT, PT, R12, -0x1, RZ ;  /* 0xffffffff0c0a7810 */ /* 0x000fc40007ffe0ff */
[----:B------:R-:W-:Y:S02]  /*29e0*/  ISETP.GT.U32.AND P0, PT, R11, 0xfd, PT ;  /* 0x000000fd0b00780c */ /* 0x000fe40003f04070 */
[----:B------:R-:W-:Y:S02]  /*29f0*/  MOV R2, R5 ;  /* 0x0000000500027202 */ /* 0x000fe40000000f00 */
        /* <DEDUP_REMOVED lines=26> */
.L_x_228:
[----:B------:R-:W-:-:S04]  /*2ba0*/  LEA R10, R14, 0xc0800000, 0x17 ;  /* 0xc08000000e0a7811 */ /* 0x000fc800078eb8ff */
[----:B------:R-:W-:Y:S02]  /*2bb0*/  IADD3 R10, PT, PT, -R10, R9, RZ ;  /* 0x000000090a0a7210 */ /* 0x000fe40007ffe1ff */
[----:B------:R-:W-:Y:S02]  /*2bc0*/  IADD3 R9, PT, PT, R12, -0x7f, RZ ;  /* 0xffffff810c097810 */ /* 0x000fe40007ffe0ff */
[----:B------:R-:W0:Y:S01]  /*2bd0*/  MUFU.RCP R11, R10 ;  /* 0x0000000a000b7308 */ /* 0x000e220000001000 */
[----:B------:R-:W-:Y:S02]  /*2be0*/  FADD.FTZ R13, -R10, -RZ ;  /* 0x800000ff0a0d7221 */ /* 0x000fe40000010100 */
[C---:B------:R-:W-:Y:S01]  /*2bf0*/  IMAD R2, R9.reuse, -0x800000, R2 ;  /* 0xff80000009027824 */ /* 0x040fe200078e0202 */
[----:B------:R-:W-:-:S04]  /*2c00*/  IADD3 R9, PT, PT, R9, 0x7f, -R14 ;  /* 0x0000007f09097810 */ /* 0x000fc80007ffe80e */
[----:B------:R-:W-:Y:S01]  /*2c10*/  IADD3 R9, PT, PT, R9, R8, RZ ;  /* 0x0000000809097210 */ /* 0x000fe20007ffe0ff */
        /* <DEDUP_REMOVED lines=20> */
[-CC-:B------:R-:W-:Y:S01]  /*2d60*/  FFMA.RZ R2, R16, R12.reuse, R15.reuse ;  /* 0x0000000c10027223 */ /* 0x180fe2000000c00f */
[----:B------:R-:W-:Y:S01]  /*2d70*/  IADD3 R13, PT, PT, R10, 0x20, RZ ;  /* 0x000000200a0d7810 */ /* 0x000fe20007ffe0ff */
[-CC-:B------:R-:W-:Y:S01]  /*2d80*/  FFMA.RM R9, R16, R12.reuse, R15.reuse ;  /* 0x0000000c10097223 */ /* 0x180fe2000000400f */
[----:B------:R-:W-:Y:S02]  /*2d90*/  ISETP.NE.AND P2, PT, R10, RZ, PT ;  /* 0x000000ff0a00720c */ /* 0x000fe40003f45270 */
        /* <DEDUP_REMOVED lines=18> */
.L_x_234:
[----:B------:R-:W-:-:S04]  /*2ec0*/  LOP3.LUT R11, R11, 0x80000000, RZ, 0xc0, !PT ;  /* 0x800000000b0b7812 */ /* 0x000fc800078ec0ff */
[----:B------:R-:W-:Y:S01]  /*2ed0*/  LOP3.LUT R11, R11, 0x7f800000, RZ, 0xfc, !PT ;  /* 0x7f8000000b0b7812 */ /* 0x000fe200078efcff */
[----:B------:R-:W-:Y:S06]  /*2ee0*/  BRA `(.L_x_235) ;  /* 0x0000000000287947 */ /* 0x000fec0003800000 */
.L_x_233:
[----:B------:R-:W-:Y:S01]  /*2ef0*/  LEA R11, R9, R11, 0x17 ;  /* 0x0000000b090b7211 */ /* 0x000fe200078eb8ff */
[----:B------:R-:W-:Y:S06]  /*2f00*/  BRA `(.L_x_235) ;  /* 0x0000000000207947 */ /* 0x000fec0003800000 */
.L_x_232:
[----:B------:R-:W-:-:S04]  /*2f10*/  LOP3.LUT R2, R9, 0x80000000, R2, 0x48, !PT ;  /* 0x8000000009027812 */ /* 0x000fc800078e4802 */
[----:B------:R-:W-:Y:S01]  /*2f20*/  LOP3.LUT R11, R2, 0x7f800000, RZ, 0xfc, !PT ;  /* 0x7f800000020b7812 */ /* 0x000fe200078efcff */
[----:B------:R-:W-:Y:S06]  /*2f30*/  BRA `(.L_x_235) ;  /* 0x0000000000147947 */ /* 0x000fec0003800000 */
.L_x_231:
[----:B------:R-:W-:Y:S01]  /*2f40*/  LOP3.LUT R11, R9, 0x80000000, R2, 0x48, !PT ;  /* 0x80000000090b7812 */ /* 0x000fe200078e4802 */
[----:B------:R-:W-:Y:S06]  /*2f50*/  BRA `(.L_x_235) ;  /* 0x00000000000c7947 */ /* 0x000fec0003800000 */
.L_x_230:
[----:B------:R-:W0:Y:S01]  /*2f60*/  MUFU.RSQ R11, -QNAN ;  /* 0xffc00000000b7908 */ /* 0x000e220000001400 */
[----:B------:R-:W-:Y:S05]  /*2f70*/  BRA `(.L_x_235) ;  /* 0x0000000000047947 */ /* 0x000fea0003800000 */
.L_x_229:
[----:B------:R-:W-:-:S07]  /*2f80*/  FADD.FTZ R11, R5, R4 ;  /* 0x00000004050b7221 */ /* 0x000fce0000010000 */
.L_x_235:
[----:B------:R-:W-:Y:S01]  /*2f90*/  HFMA2 R9, -RZ, RZ, 0, 0 ;  /* 0x00000000ff097431 */ /* 0x000fe200000001ff */
[----:B------:R-:W-:-:S04]  /*2fa0*/  MOV R8, R6 ;  /* 0x0000000600087202 */ /* 0x000fc80000000f00 */
[----:B0-----:R-:W-:Y:S05]  /*2fb0*/  RET.REL.NODEC R8 `(_Z6bChol3P6float2S0_ii) ;  /* 0xffffffd008107950 */ /* 0x001fea0003c3ffff */
.L_x_236:
        /* <DEDUP_REMOVED lines=12> */
.L_x_360:


//--------------------- .text._Z5cInv1P6float2S0_ii --------------------------
	.section	.text._Z5cInv1P6float2S0_ii,"ax",@progbits
	.align	128
        .global         _Z5cInv1P6float2S0_ii
        .type           _Z5cInv1P6float2S0_ii,@function
        .size           _Z5cInv1P6float2S0_ii,(.L_x_362 - _Z5cInv1P6float2S0_ii)
        .other          _Z5cInv1P6float2S0_ii,@"STO_CUDA_ENTRY STV_DEFAULT"
_Z5cInv1P6float2S0_ii:
.text._Z5cInv1P6float2S0_ii:
[----:B------:R-:W-:Y:S01]  /*0000*/  LDC R1, c[0x0][0x37c] ;  /* 0x0000df00ff017b82 */ /* 0x000fe20000000800 */
[----:B------:R-:W0:Y:S07]  /*0010*/  LDCU UR5, c[0x0][0x360] ;  /* 0x00006c00ff0577ac */ /* 0x000e2e0008000800 */
[----:B------:R-:W0:Y:S01]  /*0020*/  LDC R0, c[0x0][0x370] ;  /* 0x0000dc00ff007b82 */ /* 0x000e220000000800 */
[----:B------:R-:W1:Y:S02]  /*0030*/  LDCU UR4, c[0x0][0x390] ;  /* 0x00007200ff0477ac */ /* 0x000e640008000800 */
[----:B-1----:R-:W-:Y:S01]  /*0040*/  UIADD3 UR4, UPT, UPT, UR4, 0x1, URZ ;  /* 0x0000000104047890 */ /* 0x002fe2000fffe0ff */
[----:B0-----:R-:W-:-:S05]  /*0050*/  IMAD R2, R0, UR5, RZ ;  /* 0x0000000500027c24 */ /* 0x001fca000f8e02ff */
[----:B------:R-:W-:Y:S02]  /*0060*/  I2FP.F32.S32 R3, UR4 ;  /* 0x0000000400037c45 */ /* 0x000fe40008201400 */
[----:B------:R-:W-:-:S04]  /*0070*/  I2FP.F32.S32 R4, R2 ;  /* 0x0000000200047245 */ /* 0x000fc80000201400 */
        /* <DEDUP_REMOVED lines=9> */
[----:B------:R-:W-:Y:S05]  /*0110*/  CALL.REL.NOINC `($__internal_12_$__cuda_sm3x_div_rn_noftz_f32_slowpath) ;  /* 0x0000001400e47944 */ /* 0x000fea0003c00000 */
[----:B------:R-:W-:-:S07]  /*0120*/  MOV R5, R8 ;  /* 0x0000000800057202 */ /* 0x000fce0000000f00 */
.L_x_237:
[----:B------:R-:W0:Y:S02]  /*0130*/  F2I.CEIL.NTZ R9, R5 ;  /* 0x0000000500097305 */ /* 0x000e24000020b100 */
[----:B0-----:R-:W-:-:S13]  /*0140*/  ISETP.GE.AND P0, PT, R9, 0x1, PT ;  /* 0x000000010900780c */ /* 0x001fda0003f06270 */
[----:B------:R-:W-:Y:S05]  /*0150*/  @!P0 EXIT ;  /* 0x000000000000894d */ /* 0x000fea0003800000 */
[----:B------:R-:W0:Y:S01]  /*0160*/  LDC.64 R18, c[0x0][0x390] ;  /* 0x0000e400ff127b82 */ /* 0x000e220000000a00 */
[----:B------:R-:W1:Y:S01]  /*0170*/  S2R R3, SR_TID.X ;  /* 0x0000000000037919 */ /* 0x000e620000002100 */
[C---:B------:R-:W-:Y:S01]  /*0180*/  ISETP.GE.U32.AND P0, PT, R9.reuse, 0x4, PT ;  /* 0x000000040900780c */ /* 0x040fe20003f06070 */
[----:B------:R-:W2:Y:S01]  /*0190*/  LDCU.64 UR6, c[0x0][0x358] ;  /* 0x00006b00ff0677ac */ /* 0x000ea20008000a00 */
[----:B------:R-:W-:Y:S01]  /*01a0*/  HFMA2 R6, -RZ, RZ, 0, 0 ;  /* 0x00000000ff067431 */ /* 0x000fe200000001ff */
[----:B------:R-:W3:Y:S01]  /*01b0*/  S2R R5, SR_CTAID.X ;  /* 0x0000000000057919 */ /* 0x000ee20000002500 */
[----:B------:R-:W-:Y:S02]  /*01c0*/  LOP3.LUT R4, R9, 0x3, RZ, 0xc0, !PT ;  /* 0x0000000309047812 */ /* 0x000fe400078ec0ff */
[----:B------:R-:W4:Y:S01]  /*01d0*/  LDC.64 R32, c[0x0][0x380] ;  /* 0x0000e000ff207b82 */ /* 0x000f220000000a00 */
[----:B0-----:R-:W-:-:S04]  /*01e0*/  IMAD R7, R18, R19, R18 ;  /* 0x0000001312077224 */ /* 0x001fc800078e0212 */
[----:B----4-:R-:W-:Y:S02]  /*01f0*/  IMAD.WIDE R32, R7, 0x8, R32 ;  /* 0x0000000807207825 */ /* 0x010fe400078e0220 */
[----:B-123--:R-:W-:Y:S05]  /*0200*/  @!P0 BRA `(.L_x_238) ;  /* 0x0000000c00c88947 */ /* 0x00efea0003800000 */
[C---:B------:R-:W-:Y:S01]  /*0210*/  IADD3 R8, PT, PT, R0.reuse, R5, RZ ;  /* 0x0000000500087210 */ /* 0x040fe20007ffe0ff */
[C-C-:B------:R-:W-:Y:S01]  /*0220*/  IMAD R10, R0.reuse, 0x2, R5.reuse ;  /* 0x00000002000a7824 */ /* 0x140fe200078e0205 */
[----:B------:R-:W-:Y:S01]  /*0230*/  LOP3.LUT R6, R9, 0x7ffffffc, RZ, 0xc0, !PT ;  /* 0x7ffffffc09067812 */ /* 0x000fe200078ec0ff */
[----:B------:R-:W-:Y:S02]  /*0240*/  IMAD R12, R0, 0x3, R5 ;  /* 0x00000003000c7824 */ /* 0x000fe400078e0205 */
[--C-:B------:R-:W-:Y:S01]  /*0250*/  IMAD R7, R5, UR5, R3.reuse ;  /* 0x0000000505077c24 */ /* 0x100fe2000f8e0203 */
[----:B------:R-:W-:Y:S01]  /*0260*/  IADD3 R16, PT, PT, -R6, RZ, RZ ;  /* 0x000000ff06107210 */ /* 0x000fe20007ffe1ff */
[--C-:B------:R-:W-:Y:S02]  /*0270*/  IMAD R9, R8, UR5, R3.reuse ;  /* 0x0000000508097c24 */ /* 0x100fe4000f8e0203 */
[--C-:B------:R-:W-:Y:S01]  /*0280*/  IMAD R11, R10, UR5, R3.reuse ;  /* 0x000000050a0b7c24 */ /* 0x100fe2000f8e0203 */
[-C--:B------:R-:W-:Y:S01]  /*0290*/  IADD3 R15, PT, PT, -R7, R18.reuse, RZ ;  /* 0x00000012070f7210 */ /* 0x080fe20007ffe1ff */
[----:B------:R-:W-:Y:S01]  /*02a0*/  IMAD R13, R12, UR5, R3 ;  /* 0x000000050c0d7c24 */ /* 0x000fe2000f8e0203 */
[-C--:B------:R-:W-:Y:S01]  /*02b0*/  IADD3 R17, PT, PT, -R9, R18.reuse, RZ ;  /* 0x0000001209117210 */ /* 0x080fe20007ffe1ff */
[-CC-:B------:R-:W-:Y:S01]  /*02c0*/  IMAD R8, R7, R19.reuse, R18.reuse ;  /* 0x0000001307087224 */ /* 0x180fe200078e0212 */
[----:B------:R-:W-:Y:S01]  /*02d0*/  IADD3 R23, PT, PT, R11, -R18, RZ ;  /* 0x800000120b177210 */ /* 0x000fe20007ffe0ff */
[----:B------:R-:W-:-:S02]  /*02e0*/  IMAD R10, R9, R19, R18 ;  /* 0x00000013090a7224 */ /* 0x000fc400078e0212 */
[-CC-:B------:R-:W-:Y:S02]  /*02f0*/  IMAD R12, R11, R19.reuse, R18.reuse ;  /* 0x000000130b0c7224 */ /* 0x180fe400078e0212 */
[C-C-:B------:R-:W-:Y:S02]  /*0300*/  IMAD R14, R13.reuse, R19, R18.reuse ;  /* 0x000000130d0e7224 */ /* 0x140fe400078e0212 */
[----:B------:R-:W-:-:S07]  /*0310*/  IMAD.IADD R25, R13, 0x1, -R18 ;  /* 0x000000010d197824 */ /* 0x000fce00078e0a12 */
.L_x_267:
[----:B------:R-:W-:Y:S01]  /*0320*/  ISETP.GT.AND P0, PT, R7, UR4, PT ;  /* 0x0000000407007c0c */ /* 0x000fe2000bf04270 */
[----:B------:R-:W-:-:S12]  /*0330*/  BSSY.RECONVERGENT B0, `(.L_x_239) ;  /* 0x0000032000007945 */ /* 0x000fd80003800200 */
[----:B------:R-:W-:Y:S05]  /*0340*/  @P0 BRA `(.L_x_240) ;  /* 0x0000000000c00947 */ /* 0x000fea0003800000 */
[----:B------:R-:W-:Y:S01]  /*0350*/  ISETP.NE.AND P0, PT, R15, RZ, PT ;  /* 0x000000ff0f00720c */ /* 0x000fe20003f05270 */
[----:B------:R-:W0:-:S12]  /*0360*/  LDC.64 R36, c[0x0][0x388] ;  /* 0x0000e200ff247b82 */ /* 0x000e180000000a00 */
[----:B------:R-:W1:Y:S01]  /*0370*/  @!P0 LDC.64 R18, c[0x0][0x390] ;  /* 0x0000e400ff128b82 */ /* 0x000e620000000a00 */
[----:B------:R-:W-:Y:S01]  /*0380*/  @!P0 MOV R29, 0x3f800000 ;  /* 0x3f800000001d8802 */ /* 0x000fe20000000f00 */
[----:B-1----:R-:W-:-:S04]  /*0390*/  @!P0 IMAD R19, R18, R19, R18 ;  /* 0x0000001312138224 */ /* 0x002fc800078e0212 */
[----:B0-----:R-:W-:-:S05]  /*03a0*/  @!P0 IMAD.WIDE R26, R19, 0x8, R36 ;  /* 0x00000008131a8825 */ /* 0x001fca00078e0224 */
[----:B------:R0:W-:Y:S04]  /*03b0*/  @!P0 STG.E desc[UR6][R26.64], R29 ;  /* 0x0000001d1a008986 */ /* 0x0001e8000c101906 */
[----:B------:R-:W2:Y:S01]  /*03c0*/  LDG.E.64 R18, desc[UR6][R32.64] ;  /* 0x0000000620127981 */ /* 0x000ea2000c1e1b00 */
[----:B------:R-:W-:-:S05]  /*03d0*/  IMAD.WIDE R36, R8, 0x8, R36 ;  /* 0x0000000808247825 */ /* 0x000fca00078e0224 */
[----:B------:R0:W5:Y:S01]  /*03e0*/  LDG.E.64 R20, desc[UR6][R36.64] ;  /* 0x0000000624147981 */ /* 0x000162000c1e1b00 */
[----:B--2---:R-:W-:-:S05]  /*03f0*/  FADD R28, |R18|, |R19| ;  /* 0x40000013121c7221 */ /* 0x004fca0000000200 */
[----:B------:R-:W-:-:S04]  /*0400*/  IADD3 R22, PT, PT, R28, 0x1800000, RZ ;  /* 0x018000001c167810 */ /* 0x000fc80007ffe0ff */
[----:B------:R-:W-:-:S04]  /*0410*/  LOP3.LUT R22, R22, 0x7f800000, RZ, 0xc0, !PT ;  /* 0x7f80000016167812 */ /* 0x000fc800078ec0ff */
[----:B------:R-:W-:-:S13]  /*0420*/  ISETP.GT.U32.AND P0, PT, R22, 0x1ffffff, PT ;  /* 0x01ffffff1600780c */ /* 0x000fda0003f04070 */
[----:B0-----:R-:W-:Y:S05]  /*0430*/  @P0 BRA `(.L_x_241) ;  /* 0x00000000000c0947 */ /* 0x001fea0003800000 */
[----:B------:R-:W-:-:S07]  /*0440*/  MOV R26, 0x460 ;  /* 0x00000460001a7802 */ /* 0x000fce0000000f00 */
[----:B-----5:R-:W-:Y:S05]  /*0450*/  CALL.REL.NOINC `($__internal_11_$__cuda_sm20_rcp_rn_f32_slowpath) ;  /* 0x0000001000447944 */ /* 0x020fea0003c00000 */
[----:B------:R-:W-:Y:S05]  /*0460*/  BRA `(.L_x_242) ;  /* 0x0000000000107947 */ /* 0x000fea0003800000 */
.L_x_241:
[----:B------:R-:W0:Y:S02]  /*0470*/  MUFU.RCP R27, R28 ;  /* 0x0000001c001b7308 */ /* 0x000e240000001000 */
[----:B0-----:R-:W-:-:S04]  /*0480*/  FFMA R22, R28, R27, -1 ;  /* 0xbf8000001c167423 */ /* 0x001fc8000000001b */
[----:B------:R-:W-:-:S04]  /*0490*/  FADD.FTZ R22, -R22, -RZ ;  /* 0x800000ff16167221 */ /* 0x000fc80000010100 */
[----:B------:R-:W-:-:S07]  /*04a0*/  FFMA R24, R27, R22, R27 ;  /* 0x000000161b187223 */ /* 0x000fce000000001b */
.L_x_242:
        /* <DEDUP_REMOVED lines=11> */
[----:B------:R-:W-:-:S07]  /*0560*/  MOV R26, 0x580 ;  /* 0x00000580001a7802 */ /* 0x000fce0000000f00 */
[----:B------:R-:W-:Y:S05]  /*0570*/  CALL.REL.NOINC `($__internal_11_$__cuda_sm20_rcp_rn_f32_slowpath) ;  /* 0x0000000c00fc7944 */ /* 0x000fea0003c00000 */
[----:B------:R-:W-:Y:S05]  /*0580*/  BRA `(.L_x_245) ;  /* 0x0000000000107947 */ /* 0x000fea0003800000 */
.L_x_244:
[----:B------:R-:W0:Y:S02]  /*0590*/  MUFU.RCP R24, R28 ;  /* 0x0000001c00187308 */ /* 0x000e240000001000 */
[----:B0-----:R-:W-:-:S04]  /*05a0*/  FFMA R22, R28, R24, -1 ;  /* 0xbf8000001c167423 */ /* 0x001fc80000000018 */
[----:B------:R-:W-:-:S04]  /*05b0*/  FADD.FTZ R27, -R22, -RZ ;  /* 0x800000ff161b7221 */ /* 0x000fc80000010100 */
[----:B------:R-:W-:-:S07]  /*05c0*/  FFMA R24, R24, R27, R24 ;  /* 0x0000001b18187223 */ /* 0x000fce0000000018 */
.L_x_245:
[----:B------:R-:W-:Y:S05]  /*05d0*/  BSYNC.RECONVERGENT B1 ;  /* 0x0000000000017941 */ /* 0x000fea0003800200 */
.L_x_243:
[-C--:B------:R-:W-:Y:S01]  /*05e0*/  FMUL R27, R21, R19.reuse ;  /* 0x00000013151b7220 */ /* 0x080fe20000400000 */
[----:B------:R-:W-:-:S03]  /*05f0*/  FMUL R22, R20, R19 ;  /* 0x0000001314167220 */ /* 0x000fc60000400000 */
[-C--:B------:R-:W-:Y:S01]  /*0600*/  FFMA R27, R20, R18.reuse, R27 ;  /* 0x00000012141b7223 */ /* 0x080fe2000000001b */
[----:B------:R-:W-:-:S03]  /*0610*/  FFMA R19, R21, R18, -R22 ;  /* 0x0000001215137223 */ /* 0x000fc60000000816 */
[-C--:B------:R-:W-:Y:S01]  /*0620*/  FMUL R18, R27, R24.reuse ;  /* 0x000000181b127220 */ /* 0x080fe20000400000 */
[----:B------:R-:W-:-:S05]  /*0630*/  FMUL R19, R19, R24 ;  /* 0x0000001813137220 */ /* 0x000fca0000400000 */
[----:B------:R0:W-:Y:S02]  /*0640*/  STG.E.64 desc[UR6][R36.64], R18 ;  /* 0x0000001224007986 */ /* 0x0001e4000c101b06 */
.L_x_240:
[----:B------:R-:W-:Y:S05]  /*0650*/  BSYNC.RECONVERGENT B0 ;  /* 0x0000000000007941 */ /* 0x000fea0003800200 */
.L_x_239:
[----:B------:R-:W-:Y:S01]  /*0660*/  ISETP.GT.AND P0, PT, R9, UR4, PT ;  /* 0x0000000409007c0c */ /* 0x000fe2000bf04270 */
[----:B------:R-:W-:-:S12]  /*0670*/  BSSY.RECONVERGENT B0, `(.L_x_246) ;  /* 0x0000032000007945 */ /* 0x000fd80003800200 */
[----:B------:R-:W-:Y:S05]  /*0680*/  @P0 BRA `(.L_x_247) ;  /* 0x0000000000c00947 */ /* 0x000fea0003800000 */
[----:B------:R-:W-:Y:S01]  /*0690*/  ISETP.NE.AND P0, PT, R17, RZ, PT ;  /* 0x000000ff1100720c */ /* 0x000fe20003f05270 */
[----:B0-----:R-:W0:-:S12]  /*06a0*/  LDC.64 R36, c[0x0][0x388] ;  /* 0x0000e200ff247b82 */ /* 0x001e180000000a00 */
        /* <DEDUP_REMOVED lines=16> */
.L_x_248:
[----:B------:R-:W0:Y:S02]  /*07b0*/  MUFU.RCP R27, R28 ;  /* 0x0000001c001b7308 */ /* 0x000e240000001000 */
[----:B0-----:R-:W-:-:S04]  /*07c0*/  FFMA R22, R28, R27, -1 ;  /* 0xbf8000001c167423 */ /* 0x001fc8000000001b */
[----:B------:R-:W-:-:S04]  /*07d0*/  FADD.FTZ R22, -R22, -RZ ;  /* 0x800000ff16167221 */ /* 0x000fc80000010100 */
[----:B------:R-:W-:-:S07]  /*07e0*/  FFMA R24, R27, R22, R27 ;  /* 0x000000161b187223 */ /* 0x000fce000000001b */
.L_x_249:
[-C--:B------:R-:W-:Y:S01]  /*07f0*/  FMUL R19, R19, R24.reuse ;  /* 0x0000001813137220 */ /* 0x080fe20000400000 */
[-C--:B------:R-:W-:Y:S01]  /*0800*/  FMUL R18, R18, R24.reuse ;  /* 0x0000001812127220 */ /* 0x080fe20000400000 */
[----:B------:R-:W-:Y:S01]  /*0810*/  BSSY.RECONVERGENT B1, `(.L_x_250) ;  /* 0x0000010000017945 */ /* 0x000fe20003800200 */
[-C--:B-----5:R-:W-:Y:S01]  /*0820*/  FMUL R20, R20, R24.reuse ;  /* 0x0000001814147220 */ /* 0x0a0fe20000400000 */
[----:B------:R-:W-:Y:S01]  /*0830*/  FMUL R27, R19, R19 ;  /* 0x00000013131b7220 */ /* 0x000fe20000400000 */
[----:B------:R-:W-:-:S03]  /*0840*/  FMUL R21, R21, R24 ;  /* 0x0000001815157220 */ /* 0x000fc60000400000 */
[----:B------:R-:W-:-:S05]  /*0850*/  FFMA R28, R18, R18, R27 ;  /* 0x00000012121c7223 */ /* 0x000fca000000001b */
[----:B------:R-:W-:-:S04]  /*0860*/  IADD3 R22, PT, PT, R28, 0x1800000, RZ ;  /* 0x018000001c167810 */ /* 0x000fc80007ffe0ff */
[----:B------:R-:W-:-:S04]  /*0870*/  LOP3.LUT R22, R22, 0x7f800000, RZ, 0xc0, !PT ;  /* 0x7f80000016167812 */ /* 0x000fc800078ec0ff */
[----:B------:R-:W-:-:S13]  /*0880*/  ISETP.GT.U32.AND P0, PT, R22, 0x1ffffff, PT ;  /* 0x01ffffff1600780c */ /* 0x000fda0003f04070 */
[----:B------:R-:W-:Y:S05]  /*0890*/  @P0 BRA `(.L_x_251) ;  /* 0x00000000000c0947 */ /* 0x000fea0003800000 */
[----:B------:R-:W-:-:S07]  /*08a0*/  MOV R26, 0x8c0 ;  /* 0x000008c0001a7802 */ /* 0x000fce0000000f00 */
[----:B------:R-:W-:Y:S05]  /*08b0*/  CALL.REL.NOINC `($__internal_11_$__cuda_sm20_rcp_rn_f32_slowpath) ;  /* 0x0000000c002c7944 */ /* 0x000fea0003c00000 */
[----:B------:R-:W-:Y:S05]  /*08c0*/  BRA `(.L_x_252) ;  /* 0x0000000000107947 */ /* 0x000fea0003800000 */
.L_x_251:
[----:B------:R-:W0:Y:S02]  /*08d0*/  MUFU.RCP R24, R28 ;  /* 0x0000001c00187308 */ /* 0x000e240000001000 */
[----:B0-----:R-:W-:-:S04]  /*08e0*/  FFMA R22, R28, R24, -1 ;  /* 0xbf8000001c167423 */ /* 0x001fc80000000018 */
[----:B------:R-:W-:-:S04]  /*08f0*/  FADD.FTZ R27, -R22, -RZ ;  /* 0x800000ff161b7221 */ /* 0x000fc80000010100 */
[----:B------:R-:W-:-:S07]  /*0900*/  FFMA R24, R24, R27, R24 ;  /* 0x0000001b18187223 */ /* 0x000fce0000000018 */
.L_x_252:
[----:B------:R-:W-:Y:S05]  /*0910*/  BSYNC.RECONVERGENT B1 ;  /* 0x0000000000017941 */ /* 0x000fea0003800200 */
.L_x_250:
[-C--:B------:R-:W-:Y:S01]  /*0920*/  FMUL R27, R21, R19.reuse ;  /* 0x00000013151b7220 */ /* 0x080fe20000400000 */
[----:B------:R-:W-:-:S03]  /*0930*/  FMUL R22, R20, R19 ;  /* 0x0000001314167220 */ /* 0x000fc60000400000 */
[-C--:B------:R-:W-:Y:S01]  /*0940*/  FFMA R27, R20, R18.reuse, R27 ;  /* 0x00000012141b7223 */ /* 0x080fe2000000001b */
[----:B------:R-:W-:-:S03]  /*0950*/  FFMA R19, R21, R18, -R22 ;  /* 0x0000001215137223 */ /* 0x000fc60000000816 */
[-C--:B------:R-:W-:Y:S01]  /*0960*/  FMUL R18, R27, R24.reuse ;  /* 0x000000181b127220 */ /* 0x080fe20000400000 */
[----:B------:R-:W-:-:S05]  /*0970*/  FMUL R19, R19, R24 ;  /* 0x0000001813137220 */ /* 0x000fca0000400000 */
[----:B------:R1:W-:Y:S02]  /*0980*/  STG.E.64 desc[UR6][R36.64], R18 ;  /* 0x0000001224007986 */ /* 0x0003e4000c101b06 */
.L_x_247:
[----:B------:R-:W-:Y:S05]  /*0990*/  BSYNC.RECONVERGENT B0 ;  /* 0x0000000000007941 */ /* 0x000fea0003800200 */
.L_x_246:
[----:B------:R-:W-:Y:S01]  /*09a0*/  ISETP.GT.AND P0, PT, R11, UR4, PT ;  /* 0x000000040b007c0c */ /* 0x000fe2000bf04270 */
[----:B------:R-:W-:-:S12]  /*09b0*/  BSSY.RECONVERGENT B0, `(.L_x_253) ;  /* 0x0000032000007945 */ /* 0x000fd80003800200 */
[----:B------:R-:W-:Y:S05]  /*09c0*/  @P0 BRA `(.L_x_254) ;  /* 0x0000000000c00947 */ /* 0x000fea0003800000 */
[----:B------:R-:W-:Y:S01]  /*09d0*/  ISETP.NE.AND P0, PT, R23, RZ, PT ;  /* 0x000000ff1700720c */ /* 0x000fe20003f05270 */
[----:B01----:R-:W0:-:S12]  /*09e0*/  LDC.64 R36, c[0x0][0x388] ;  /* 0x0000e200ff247b82 */ /* 0x003e180000000a00 */
[----:B------:R-:W1:Y:S01]  /*09f0*/  @!P0 LDC.64 R18, c[0x0][0x390] ;  /* 0x0000e400ff128b82 */ /* 0x000e620000000a00 */
[----:B------:R-:W-:Y:S02]  /*0a00*/  @!P0 IMAD.MOV.U32 R29, RZ, RZ, 0x3f800000 ;  /* 0x3f800000ff1d8424 */ /* 0x000fe400078e00ff */
        /* <DEDUP_REMOVED lines=14> */
.L_x_255:
[----:B------:R-:W0:Y:S02]  /*0af0*/  MUFU.RCP R27, R28 ;  /* 0x0000001c001b7308 */ /* 0x000e240000001000 */
[----:B0-----:R-:W-:-:S04]  /*0b00*/  FFMA R22, R28, R27, -1 ;  /* 0xbf8000001c167423 */ /* 0x001fc8000000001b */
[----:B------:R-:W-:-:S04]  /*0b10*/  FADD.FTZ R22, -R22, -RZ ;  /* 0x800000ff16167221 */ /* 0x000fc80000010100 */
[----:B------:R-:W-:-:S07]  /*0b20*/  FFMA R24, R27, R22, R27 ;  /* 0x000000161b187223 */ /* 0x000fce000000001b */
.L_x_256:
        /* <DEDUP_REMOVED lines=14> */
.L_x_258:
[----:B------:R-:W0:Y:S02]  /*0c10*/  MUFU.RCP R24, R28 ;  /* 0x0000001c00187308 */ /* 0x000e240000001000 */
[----:B0-----:R-:W-:-:S04]  /*0c20*/  FFMA R22, R28, R24, -1 ;  /* 0xbf8000001c167423 */ /* 0x001fc80000000018 */
[----:B------:R-:W-:-:S04]  /*0c30*/  FADD.FTZ R27, -R22, -RZ ;  /* 0x800000ff161b7221 */ /* 0x000fc80000010100 */
[----:B------:R-:W-:-:S07]  /*0c40*/  FFMA R24, R24, R27, R24 ;  /* 0x0000001b18187223 */ /* 0x000fce0000000018 */
.L_x_259:
[----:B------:R-:W-:Y:S05]  /*0c50*/  BSYNC.RECONVERGENT B1 ;  /* 0x0000000000017941 */ /* 0x000fea0003800200 */
.L_x_257:
[-C--:B------:R-:W-:Y:S01]  /*0c60*/  FMUL R27, R21, R19.reuse ;  /* 0x00000013151b7220 */ /* 0x080fe20000400000 */
[----:B------:R-:W-:-:S03]  /*0c70*/  FMUL R22, R20, R19 ;  /* 0x0000001314167220 */ /* 0x000fc60000400000 */
[-C--:B------:R-:W-:Y:S01]  /*0c80*/  FFMA R27, R20, R18.reuse, R27 ;  /* 0x00000012141b7223 */ /* 0x080fe2000000001b */
[----:B------:R-:W-:-:S03]  /*0c90*/  FFMA R19, R21, R18, -R22 ;  /* 0x0000001215137223 */ /* 0x000fc60000000816 */
[-C--:B------:R-:W-:Y:S01]  /*0ca0*/  FMUL R18, R27, R24.reuse ;  /* 0x000000181b127220 */ /* 0x080fe20000400000 */
[----:B------:R-:W-:-:S05]  /*0cb0*/  FMUL R19, R19, R24 ;  /* 0x0000001813137220 */ /* 0x000fca0000400000 */
[----:B------:R2:W-:Y:S02]  /*0cc0*/  STG.E.64 desc[UR6][R36.64], R18 ;  /* 0x0000001224007986 */ /* 0x0005e4000c101b06 */
.L_x_254:
[----:B------:R-:W-:Y:S05]  /*0cd0*/  BSYNC.RECONVERGENT B0 ;  /* 0x0000000000007941 */ /* 0x000fea0003800200 */
.L_x_253:
[----:B------:R-:W-:Y:S01]  /*0ce0*/  ISETP.GT.AND P0, PT, R13, UR4, PT ;  /* 0x000000040d007c0c */ /* 0x000fe2000bf04270 */
[----:B------:R-:W-:-:S12]  /*0cf0*/  BSSY.RECONVERGENT B0, `(.L_x_260) ;  /* 0x0000032000007945 */ /* 0x000fd80003800200 */
[----:B------:R-:W-:Y:S05]  /*0d00*/  @P0 BRA `(.L_x_261) ;  /* 0x0000000000c00947 */ /* 0x000fea0003800000 */
[----:B------:R-:W-:Y:S01]  /*0d10*/  ISETP.NE.AND P0, PT, R25, RZ, PT ;  /* 0x000000ff1900720c */ /* 0x000fe20003f05270 */
[----:B012---:R-:W0:-:S12]  /*0d20*/  LDC.64 R36, c[0x0][0x388] ;  /* 0x0000e200ff247b82 */ /* 0x007e180000000a00 */
        /* <DEDUP_REMOVED lines=8> */
[----:B--2---:R-:W-:-:S04]  /*0db0*/  FADD R28, |R18|, |R19| ;  /* 0x40000013121c7221 */ /* 0x004fc80000000200 */
[----:B------:R-:W-:-:S05]  /*0dc0*/  VIADD R22, R28, 0x1800000 ;  /* 0x018000001c167836 */ /* 0x000fca0000000000 */
[----:B------:R-:W-:-:S04]  /*0dd0*/  LOP3.LUT R22, R22, 0x7f800000, RZ, 0xc0, !PT ;  /* 0x7f80000016167812 */ /* 0x000fc800078ec0ff */
[----:B------:R-:W-:-:S13]  /*0de0*/  ISETP.GT.U32.AND P0, PT, R22, 0x1ffffff, PT ;  /* 0x01ffffff1600780c */ /* 0x000fda0003f04070 */
[----:B0-----:R-:W-:Y:S05]  /*0df0*/  @P0 BRA `(.L_x_262) ;  /* 0x00000000000c0947 */ /* 0x001fea0003800000 */
[----:B------:R-:W-:-:S07]  /*0e00*/  MOV R26, 0xe20 ;  /* 0x00000e20001a7802 */ /* 0x000fce0000000f00 */
[----:B-----5:R-:W-:Y:S05]  /*0e10*/  CALL.REL.NOINC `($__internal_11_$__cuda_sm20_rcp_rn_f32_slowpath) ;  /* 0x0000000400d47944 */ /* 0x020fea0003c00000 */
[----:B------:R-:W-:Y:S05]  /*0e20*/  BRA `(.L_x_263) ;  /* 0x0000000000107947 */ /* 0x000fea0003800000 */
.L_x_262:
[----:B------:R-:W0:Y:S02]  /*0e30*/  MUFU.RCP R27, R28 ;  /* 0x0000001c001b7308 */ /* 0x000e240000001000 */
[----:B0-----:R-:W-:-:S04]  /*0e40*/  FFMA R22, R28, R27, -1 ;  /* 0xbf8000001c167423 */ /* 0x001fc8000000001b */
[----:B------:R-:W-:-:S04]  /*0e50*/  FADD.FTZ R22, -R22, -RZ ;  /* 0x800000ff16167221 */ /* 0x000fc80000010100 */
[----:B------:R-:W-:-:S07]  /*0e60*/  FFMA R24, R27, R22, R27 ;  /* 0x000000161b187223 */ /* 0x000fce000000001b */
.L_x_263:
        /* <DEDUP_REMOVED lines=14> */
.L_x_265:
[----:B------:R-:W0:Y:S02]  /*0f50*/  MUFU.RCP R24, R28 ;  /* 0x0000001c00187308 */ /* 0x000e240000001000 */
[----:B0-----:R-:W-:-:S04]  /*0f60*/  FFMA R22, R28, R24, -1 ;  /* 0xbf8000001c167423 */ /* 0x001fc80000000018 */
[----:B------:R-:W-:-:S04]  /*0f70*/  FADD.FTZ R27, -R22, -RZ ;  /* 0x800000ff161b7221 */ /* 0x000fc80000010100 */
[----:B------:R-:W-:-:S07]  /*0f80*/  FFMA R24, R24, R27, R24 ;  /* 0x0000001b18187223 */ /* 0x000fce0000000018 */
.L_x_266:
[----:B------:R-:W-:Y:S05]  /*0f90*/  BSYNC.RECONVERGENT B1 ;  /* 0x0000000000017941 */ /* 0x000fea0003800200 */
.L_x_264:
[-C--:B------:R-:W-:Y:S01]  /*0fa0*/  FMUL R27, R21, R19.reuse ;  /* 0x00000013151b7220 */ /* 0x080fe20000400000 */
[----:B------:R-:W-:-:S03]  /*0fb0*/  FMUL R22, R20, R19 ;  /* 0x0000001314167220 */ /* 0x000fc60000400000 */
[-C--:B------:R-:W-:Y:S01]  /*0fc0*/  FFMA R27, R20, R18.reuse, R27 ;  /* 0x00000012141b7223 */ /* 0x080fe2000000001b */
[----:B------:R-:W-:-:S03]  /*0fd0*/  FFMA R19, R21, R18, -R22 ;  /* 0x0000001215137223 */ /* 0x000fc60000000816 */
[-C--:B------:R-:W-:Y:S01]  /*0fe0*/  FMUL R18, R27, R24.reuse ;  /* 0x000000181b127220 */ /* 0x080fe20000400000 */
[----:B------:R-:W-:-:S05]  /*0ff0*/  FMUL R19, R19, R24 ;  /* 0x0000001813137220 */ /* 0x000fca0000400000 */
[----:B------:R3:W-:Y:S02]  /*1000*/  STG.E.64 desc[UR6][R36.64], R18 ;  /* 0x0000001224007986 */ /* 0x0007e4000c101b06 */
.L_x_261:
[----:B------:R-:W-:Y:S05]  /*1010*/  BSYNC.RECONVERGENT B0 ;  /* 0x0000000000007941 */ /* 0x000fea0003800200 */
.L_x_260:
[----:B0123--:R-:W0:Y:S01]  /*1020*/  LDC R19, c[0x0][0x394] ;  /* 0x0000e500ff137b82 */ /* 0x00fe220000000800 */
[----:B------:R-:W-:Y:S01]  /*1030*/  IADD3 R16, PT, PT, R16, 0x4, RZ ;  /* 0x0000000410107810 */ /* 0x000fe20007ffe0ff */
[C---:B------:R-:W-:Y:S01]  /*1040*/  IMAD R17, R2.reuse, -0x4, R17 ;  /* 0xfffffffc02117824 */ /* 0x040fe200078e0211 */
[C---:B------:R-:W-:Y:S01]  /*1050*/  LEA R9, R2.reuse, R9, 0x2 ;  /* 0x0000000902097211 */ /* 0x040fe200078e10ff */
[----:B------:R-:W-:Y:S01]  /*1060*/  IMAD R11, R2, 0x4, R11 ;  /* 0x00000004020b7824 */ /* 0x000fe200078e020b */
[----:B------:R-:W-:Y:S01]  /*1070*/  ISETP.NE.AND P0, PT, R16, RZ, PT ;  /* 0x000000ff1000720c */ /* 0x000fe20003f05270 */
[C---:B------:R-:W-:Y:S01]  /*1080*/  IMAD R15, R2.reuse, -0x4, R15 ;  /* 0xfffffffc020f7824 */ /* 0x040fe200078e020f */
[C---:B------:R-:W-:Y:S01]  /*1090*/  LEA R23, R2.reuse, R23, 0x2 ;  /* 0x0000001702177211 */ /* 0x040fe200078e10ff */
[C---:B------:R-:W-:Y:S01]  /*10a0*/  IMAD R7, R2.reuse, 0x4, R7 ;  /* 0x0000000402077824 */ /* 0x040fe200078e0207 */
[C---:B------:R-:W-:Y:S02]  /*10b0*/  LEA R13, R2.reuse, R13, 0x2 ;  /* 0x0000000d020d7211 */ /* 0x040fe400078e10ff */
[C---:B------:R-:W-:Y:S01]  /*10c0*/  LEA R25, R2.reuse, R25, 0x2 ;  /* 0x0000001902197211 */ /* 0x040fe200078e10ff */
[----:B0-----:R-:W-:-:S04]  /*10d0*/  IMAD R21, R2, R19, RZ ;  /* 0x0000001302157224 */ /* 0x001fc800078e02ff */
[C---:B------:R-:W-:Y:S01]  /*10e0*/  IMAD R12, R21.reuse, 0x4, R12 ;  /* 0x00000004150c7824 */ /* 0x040fe200078e020c */
[C---:B------:R-:W-:Y:S02]  /*10f0*/  LEA R10, R21.reuse, R10, 0x2 ;  /* 0x0000000a150a7211 */ /* 0x040fe400078e10ff */
[C---:B------:R-:W-:Y:S02]  /*1100*/  LEA R14, R21.reuse, R14, 0x2 ;  /* 0x0000000e150e7211 */ /* 0x040fe400078e10ff */
[----:B------:R-:W-:Y:S01]  /*1110*/  LEA R8, R21, R8, 0x2 ;  /* 0x0000000815087211 */ /* 0x000fe200078e10ff */
[----:B------:R-:W-:Y:S06]  /*1120*/  @P0 BRA `(.L_x_267) ;  /* 0xfffffff0007c0947 */ /* 0x000fec000383ffff */
.L_x_238:
[----:B------:R-:W-:-:S13]  /*1130*/  ISETP.NE.AND P0, PT, R4, RZ, PT ;  /* 0x000000ff0400720c */ /* 0x000fda0003f05270 */
[----:B------:R-:W-:Y:S05]  /*1140*/  @!P0 EXIT ;  /* 0x000000000000894d */ /* 0x000fea0003800000 */
[----:B------:R-:W0:Y:S01]  /*1150*/  LDC.64 R8, c[0x0][0x388] ;  /* 0x0000e200ff087b82 */ /* 0x000e220000000a00 */
[----:B------:R-:W1:Y:S01]  /*1160*/  LDCU UR8, c[0x0][0x390] ;  /* 0x00007200ff0877ac */ /* 0x000e620008000800 */
[----:B------:R-:W-:Y:S01]  /*1170*/  IMAD R0, R0, R6, R5 ;  /* 0x0000000600007224 */ /* 0x000fe200078e0205 */
[----:B------:R-:W2:Y:S03]  /*1180*/  LDCU UR9, c[0x0][0x394] ;  /* 0x00007280ff0977ac */ /* 0x000ea60008000800 */
[----:B------:R-:W-:Y:S01]  /*1190*/  IMAD R3, R0, UR5, R3 ;  /* 0x0000000500037c24 */ /* 0x000fe2000f8e0203 */
[----:B------:R-:W-:-:S03]  /*11a0*/  IADD3 R0, PT, PT, -R4, RZ, RZ ;  /* 0x000000ff04007210 */ /* 0x000fc60007ffe1ff */
[C---:B-1----:R-:W-:Y:S01]  /*11b0*/  IMAD R19, R3.reuse, R19, UR8 ;  /* 0x0000000803137e24 */ /* 0x042fe2000f8e0213 */
[----:B------:R-:W-:-:S07]  /*11c0*/  IADD3 R11, PT, PT, -R3, UR8, RZ ;  /* 0x00000008030b7c10 */ /* 0x000fce000fffe1ff */
.L_x_275:
[----:B------:R-:W-:Y:S01]  /*11d0*/  ISETP.GT.AND P0, PT, R3, UR4, PT ;  /* 0x0000000403007c0c */ /* 0x000fe2000bf04270 */
[----:B------:R-:W-:Y:S01]  /*11e0*/  BSSY.RECONVERGENT B0, `(.L_x_268) ;  /* 0x0000033000007945 */ /* 0x000fe20003800200 */
[----:B------:R-:W-:-:S04]  /*11f0*/  IADD3 R0, PT, PT, R0, 0x1, RZ ;  /* 0x0000000100007810 */ /* 0x000fc80007ffe0ff */
[----:B------:R-:W-:-:S07]  /*1200*/  ISETP.NE.AND P3, PT, R0, RZ, PT ;  /* 0x000000ff0000720c */ /* 0x000fce0003f65270 */
[----:B-1----:R-:W-:Y:S06]  /*1210*/  @P0 BRA `(.L_x_269) ;  /* 0x0000000000bc0947 */ /* 0x002fec0003800000 */
[----:B------:R-:W-:-:S13]  /*1220*/  ISETP.NE.AND P0, PT, R11, RZ, PT ;  /* 0x000000ff0b00720c */ /* 0x000fda0003f05270 */
[----:B------:R-:W1:Y:S01]  /*1230*/  @!P0 LDC.64 R4, c[0x0][0x390] ;  /* 0x0000e400ff048b82 */ /* 0x000e620000000a00 */
[----:B------:R-:W-:Y:S01]  /*1240*/  @!P0 MOV R17, 0x3f800000 ;  /* 0x3f80000000118802 */ /* 0x000fe20000000f00 */
[----:B-1----:R-:W-:-:S04]  /*1250*/  @!P0 IMAD R5, R4, R5, R4 ;  /* 0x0000000504058224 */ /* 0x002fc800078e0204 */
[----:B0-----:R-:W-:-:S05]  /*1260*/  @!P0 IMAD.WIDE R14, R5, 0x8, R8 ;  /* 0x00000008050e8825 */ /* 0x001fca00078e0208 */
[----:B------:R0:W-:Y:S04]  /*1270*/  @!P0 STG.E desc[UR6][R14.64], R17 ;  /* 0x000000110e008986 */ /* 0x0001e8000c101906 */
[----:B------:R-:W3:Y:S01]  /*1280*/  LDG.E.64 R4, desc[UR6][R32.64] ;  /* 0x0000000620047981 */ /* 0x000ee2000c1e1b00 */
[----:B------:R-:W-:-:S05]  /*1290*/  IMAD.WIDE R12, R19, 0x8, R8 ;  /* 0x00000008130c7825 */ /* 0x000fca00078e0208 */
[----:B------:R0:W5:Y:S01]  /*12a0*/  LDG.E.64 R6, desc[UR6][R12.64] ;  /* 0x000000060c067981 */ /* 0x000162000c1e1b00 */
[----:B---3--:R-:W-:-:S04]  /*12b0*/  FADD R28, |R4|, |R5| ;  /* 0x40000005041c7221 */ /* 0x008fc80000000200 */
[----:B------:R-:W-:-:S05]  /*12c0*/  VIADD R10, R28, 0x1800000 ;  /* 0x018000001c0a7836 */ /* 0x000fca0000000000 */
[----:B------:R-:W-:-:S04]  /*12d0*/  LOP3.LUT R10, R10, 0x7f800000, RZ, 0xc0, !PT ;  /* 0x7f8000000a0a7812 */ /* 0x000fc800078ec0ff */
[----:B------:R-:W-:-:S13]  /*12e0*/  ISETP.GT.U32.AND P0, PT, R10, 0x1ffffff, PT ;  /* 0x01ffffff0a00780c */ /* 0x000fda0003f04070 */
[----:B0-----:R-:W-:Y:S05]  /*12f0*/  @P0 BRA `(.L_x_270) ;  /* 0x00000000000c0947 */ /* 0x001fea0003800000 */
[----:B------:R-:W-:-:S07]  /*1300*/  MOV R26, 0x1320 ;  /* 0x00001320001a7802 */ /* 0x000fce0000000f00 */
[----:B--2--5:R-:W-:Y:S05]  /*1310*/  CALL.REL.NOINC `($__internal_11_$__cuda_sm20_rcp_rn_f32_slowpath) ;  /* 0x0000000000947944 */ /* 0x024fea0003c00000 */
[----:B------:R-:W-:Y:S05]  /*1320*/  BRA `(.L_x_271) ;  /* 0x0000000000107947 */ /* 0x000fea0003800000 */
.L_x_270:
[----:B------:R-:W0:Y:S02]  /*1330*/  MUFU.RCP R15, R28 ;  /* 0x0000001c000f7308 */ /* 0x000e240000001000 */
[----:B0-----:R-:W-:-:S04]  /*1340*/  FFMA R10, R28, R15, -1 ;  /* 0xbf8000001c0a7423 */ /* 0x001fc8000000000f */
[----:B------:R-:W-:-:S04]  /*1350*/  FADD.FTZ R10, -R10, -RZ ;  /* 0x800000ff0a0a7221 */ /* 0x000fc80000010100 */
[----:B------:R-:W-:-:S07]  /*1360*/  FFMA R24, R15, R10, R15 ;  /* 0x0000000a0f187223 */ /* 0x000fce000000000f */
.L_x_271:
        /* <DEDUP_REMOVED lines=12> */
[----:B--2---:R-:W-:Y:S05]  /*1430*/  CALL.REL.NOINC `($__internal_11_$__cuda_sm20_rcp_rn_f32_slowpath) ;  /* 0x00000000004c7944 */ /* 0x004fea0003c00000 */
[----:B------:R-:W-:Y:S05]  /*1440*/  BRA `(.L_x_274) ;  /* 0x0000000000107947 */ /* 0x000fea0003800000 */
.L_x_273:
[----:B------:R-:W0:Y:S02]  /*1450*/  MUFU.RCP R24, R28 ;  /* 0x0000001c00187308 */ /* 0x000e240000001000 */
[----:B0-----:R-:W-:-:S04]  /*1460*/  FFMA R10, R28, R24, -1 ;  /* 0xbf8000001c0a7423 */ /* 0x001fc80000000018 */
[----:B------:R-:W-:-:S04]  /*1470*/  FADD.FTZ R15, -R10, -RZ ;  /* 0x800000ff0a0f7221 */ /* 0x000fc80000010100 */
[----:B------:R-:W-:-:S07]  /*1480*/  FFMA R24, R24, R15, R24 ;  /* 0x0000000f18187223 */ /* 0x000fce0000000018 */
.L_x_274:
[----:B--2---:R-:W-:Y:S05]  /*1490*/  BSYNC.RECONVERGENT B1 ;  /* 0x0000000000017941 */ /* 0x004fea0003800200 */
.L_x_272:
[-C--:B------:R-:W-:Y:S01]  /*14a0*/  FMUL R15, R7, R5.reuse ;  /* 0x00000005070f7220 */ /* 0x080fe20000400000 */
[----:B------:R-:W-:-:S03]  /*14b0*/  FMUL R10, R6, R5 ;  /* 0x00000005060a7220 */ /* 0x000fc60000400000 */
[-C--:B------:R-:W-:Y:S01]  /*14c0*/  FFMA R15, R6, R4.reuse, R15 ;  /* 0x00000004060f7223 */ /* 0x080fe2000000000f */
[----:B------:R-:W-:-:S03]  /*14d0*/  FFMA R5, R7, R4, -R10 ;  /* 0x0000000407057223 */ /* 0x000fc6000000080a */
[-C--:B------:R-:W-:Y:S01]  /*14e0*/  FMUL R4, R15, R24.reuse ;  /* 0x000000180f047220 */ /* 0x080fe20000400000 */
[----:B------:R-:W-:-:S05]  /*14f0*/  FMUL R5, R5, R24 ;  /* 0x0000001805057220 */ /* 0x000fca0000400000 */
[----:B------:R1:W-:Y:S02]  /*1500*/  STG.E.64 desc[UR6][R12.64], R4 ;  /* 0x000000040c007986 */ /* 0x0003e4000c101b06 */
.L_x_269:
[----:B--2---:R-:W-:Y:S05]  /*1510*/  BSYNC.RECONVERGENT B0 ;  /* 0x0000000000007941 */ /* 0x004fea0003800200 */
.L_x_268:
[C---:B------:R-:W-:Y:S01]  /*1520*/  IMAD R19, R2.reuse, UR9, R19 ;  /* 0x0000000902137c24 */ /* 0x040fe2000f8e0213 */
[C---:B------:R-:W-:Y:S02]  /*1530*/  IADD3 R11, PT, PT, -R2.reuse, R11, RZ ;  /* 0x0000000b020b7210 */ /* 0x040fe40007ffe1ff */
[----:B------:R-:W-:Y:S01]  /*1540*/  IADD3 R3, PT, PT, R2, R3, RZ ;  /* 0x0000000302037210 */ /* 0x000fe20007ffe0ff */
[----:B------:R-:W-:Y:S06]  /*1550*/  @P3 BRA `(.L_x_275) ;  /* 0xfffffffc001c3947 */ /* 0x000fec000383ffff */
[----:B------:R-:W-:Y:S05]  /*1560*/  EXIT ;  /* 0x000000000000794d */ /* 0x000fea0003800000 */
        .weak           $__internal_11_$__cuda_sm20_rcp_rn_f32_slowpath
        .type           $__internal_11_$__cuda_sm20_rcp_rn_f32_slowpath,@function
        .size           $__internal_11_$__cuda_sm20_rcp_rn_f32_slowpath,($__internal_12_$__cuda_sm3x_div_rn_noftz_f32_slowpath - $__internal_11_$__cuda_sm20_rcp_rn_f32_slowpath)
$__internal_11_$__cuda_sm20_rcp_rn_f32_slowpath:
[----:B------:R-:W-:Y:S01]  /*1570*/  IMAD.SHL.U32 R22, R28, 0x2, RZ ;  /* 0x000000021c167824 */ /* 0x000fe200078e00ff */
[----:B------:R-:W-:Y:S04]  /*1580*/  BSSY.RECONVERGENT B2, `(.L_x_276) ;  /* 0x0000030000027945 */ /* 0x000fe80003800200 */
        /* <DEDUP_REMOVED lines=13> */
.L_x_277:
[----:B------:R-:W-:-:S04]  /*1660*/  IADD3 R24, PT, PT, R22, -0xfd, RZ ;  /* 0xffffff0316187810 */ /* 0x000fc80007ffe0ff */
[----:B------:R-:W-:-:S13]  /*1670*/  ISETP.GT.U32.AND P0, PT, R24, 0x1, PT ;  /* 0x000000011800780c */ /* 0x000fda0003f04070 */
[----:B------:R-:W-:Y:S05]  /*1680*/  @P0 BRA `(.L_x_279) ;  /* 0x0000000000780947 */ /* 0x000fea0003800000 */
[----:B------:R-:W-:Y:S01]  /*1690*/  LOP3.LUT R31, R28, 0x7fffff, RZ, 0xc0, !PT ;  /* 0x007fffff1c1f7812 */ /* 0x000fe200078ec0ff */
[----:B------:R-:W-:-:S03]  /*16a0*/  HFMA2 R29, -RZ, RZ, 0, 1.78813934326171875e-07 ;  /* 0x00000003ff1d7431 */ /* 0x000fc600000001ff */
[----:B------:R-:W-:-:S04]  /*16b0*/  LOP3.LUT R31, R31, 0x3f800000, RZ, 0xfc, !PT ;  /* 0x3f8000001f1f7812 */ /* 0x000fc800078efcff */
[----:B------:R-:W0:Y:S01]  /*16c0*/  MUFU.RCP R34, R31 ;  /* 0x0000001f00227308 */ /* 0x000e220000001000 */
[----:B------:R-:W-:Y:S01]  /*16d0*/  SHF.L.U32 R29, R29, R24, RZ ;  /* 0x000000181d1d7219 */ /* 0x000fe200000006ff */
[----:B0-----:R-:W-:-:S04]  /*16e0*/  FFMA R27, R31, R34, -1 ;  /* 0xbf8000001f1b7423 */ /* 0x001fc80000000022 */
[----:B------:R-:W-:-:S04]  /*16f0*/  FADD.FTZ R27, -R27, -RZ ;  /* 0x800000ff1b1b7221 */ /* 0x000fc80000010100 */
[CCC-:B------:R-:W-:Y:S01]  /*1700*/  FFMA.RM R30, R34.reuse, R27.reuse, R34.reuse ;  /* 0x0000001b221e7223 */ /* 0x1c0fe20000004022 */
[----:B------:R-:W-:-:S05]  /*1710*/  FFMA.RP R27, R34, R27, R34 ;  /* 0x0000001b221b7223 */ /* 0x000fca0000008022 */
[C---:B------:R-:W-:Y:S02]  /*1720*/  FSETP.NEU.FTZ.AND P0, PT, R30.reuse, R27, PT ;  /* 0x0000001b1e00720b */ /* 0x040fe40003f1d000 */
[----:B------:R-:W-:Y:S02]  /*1730*/  LOP3.LUT R30, R30, 0x7fffff, RZ, 0xc0, !PT ;  /* 0x007fffff1e1e7812 */ /* 0x000fe400078ec0ff */
[----:B------:R-:W-:Y:S02]  /*1740*/  SEL R27, RZ, 0xffffffff, !P0 ;  /* 0xffffffffff1b7807 */ /* 0x000fe40004000000 */
[----:B------:R-:W-:-:S03]  /*1750*/  LOP3.LUT R30, R30, 0x800000, RZ, 0xfc, !PT ;  /* 0x008000001e1e7812 */ /* 0x000fc600078efcff */
[----:B------:R-:W-:Y:S01]  /*1760*/  IMAD.MOV R27, RZ, RZ, -R27 ;  /* 0x000000ffff1b7224 */ /* 0x000fe200078e0a1b */
[----:B------:R-:W-:-:S04]  /*1770*/  LOP3.LUT R29, R29, R30, RZ, 0xc0, !PT ;  /* 0x0000001e1d1d7212 */ /* 0x000fc800078ec0ff */
[-C--:B------:R-:W-:Y:S02]  /*1780*/  SHF.R.U32.HI R29, RZ, R24.reuse, R29 ;  /* 0x00000018ff1d7219 */ /* 0x080fe4000001161d */
[----:B------:R-:W-:Y:S02]  /*1790*/  LOP3.LUT P1, RZ, R27, R24, R30, 0xf8, !PT ;  /* 0x000000181bff7212 */ /* 0x000fe4000782f81e */
[C---:B------:R-:W-:Y:S02]  /*17a0*/  LOP3.LUT P0, RZ, R29.reuse, 0x1, RZ, 0xc0, !PT ;  /* 0x000000011dff7812 */ /* 0x040fe4000780c0ff */
[----:B------:R-:W-:Y:S02]  /*17b0*/  LOP3.LUT P2, RZ, R29, 0x2, RZ, 0xc0, !PT ;  /* 0x000000021dff7812 */ /* 0x000fe4000784c0ff */
[----:B------:R-:W-:Y:S02]  /*17c0*/  IADD3 R27, PT, PT, R22, -0xfc, RZ ;  /* 0xffffff04161b7810 */ /* 0x000fe40007ffe0ff */
[----:B------:R-:W-:-:S02]  /*17d0*/  PLOP3.LUT P0, PT, P0, P1, P2, 0xe0, 0x0 ;  /* 0x000000000000781c */ /* 0x000fc40000703c20 */
[----:B------:R-:W-:Y:S02]  /*17e0*/  LOP3.LUT P1, RZ, R28, 0x7fffff, RZ, 0xc0, !PT ;  /* 0x007fffff1cff7812 */ /* 0x000fe4000782c0ff */
[----:B------:R-:W-:Y:S02]  /*17f0*/  SEL R24, RZ, 0x1, !P0 ;  /* 0x00000001ff187807 */ /* 0x000fe40004000000 */
[----:B------:R-:W-:Y:S02]  /*1800*/  SHF.R.U32.HI R27, RZ, R27, R30 ;  /* 0x0000001bff1b7219 */ /* 0x000fe4000001161e */
[----:B------:R-:W-:-:S04]  /*1810*/  IADD3 R24, PT, PT, -R24, RZ, RZ ;  /* 0x000000ff18187210 */ /* 0x000fc80007ffe1ff */
[----:B------:R-:W-:-:S13]  /*1820*/  ISETP.GE.AND P0, PT, R24, RZ, PT ;  /* 0x000000ff1800720c */ /* 0x000fda0003f06270 */
[----:B------:R-:W-:-:S05]  /*1830*/  @!P0 IADD3 R27, PT, PT, R27, 0x1, RZ ;  /* 0x000000011b1b8810 */ /* 0x000fca0007ffe0ff */
[----:B------:R-:W-:-:S05]  /*1840*/  @!P1 IMAD.SHL.U32 R27, R27, 0x2, RZ ;  /* 0x000000021b1b9824 */ /* 0x000fca00078e00ff */
[----:B------:R-:W-:Y:S01]  /*1850*/  LOP3.LUT R24, R27, 0x80000000, R28, 0xf8, !PT ;  /* 0x800000001b187812 */ /* 0x000fe200078ef81c */
[----:B------:R-:W-:Y:S06]  /*1860*/  BRA `(.L_x_278) ;  /* 0x0000000000047947 */ /* 0x000fec0003800000 */
.L_x_279:
[----:B------:R0:W1:Y:S02]  /*1870*/  MUFU.RCP R24, R28 ;  /* 0x0000001c00187308 */ /* 0x0000640000001000 */
.L_x_278:
[----:B------:R-:W-:Y:S05]  /*1880*/  BSYNC.RECONVERGENT B2 ;  /* 0x0000000000027941 */ /* 0x000fea0003800200 */
.L_x_276:
[----:B------:R-:W-:-:S04]  /*1890*/  MOV R27, 0x0 ;  /* 0x00000000001b7802 */ /* 0x000fc80000000f00 */
[----:B01----:R-:W-:Y:S05]  /*18a0*/  RET.REL.NODEC R26 `(_Z5cInv1P6float2S0_ii) ;  /* 0xffffffe41ad47950 */ /* 0x003fea0003c3ffff */
        .weak           $__internal_12_$__cuda_sm3x_div_rn_noftz_f32_slowpath
        .type           $__internal_12_$__cuda_sm3x_div_rn_noftz_f32_slowpath,@function
        .size           $__internal_12_$__cuda_sm3x_div_rn_noftz_f32_slowpath,(.L_x_362 - $__internal_12_$__cuda_sm3x_div_rn_noftz_f32_slowpath)
$__internal_12_$__cuda_sm3x_div_rn_noftz_f32_slowpath:
        /* <DEDUP_REMOVED lines=35> */
.L_x_280:
[----:B------:R-:W-:Y:S02]  /*1ae0*/  LEA R4, R7, 0xc0800000, 0x17 ;  /* 0xc080000007047811 */ /* 0x000fe400078eb8ff */
[----:B------:R-:W-:-:S03]  /*1af0*/  IADD3 R5, PT, PT, R5, -0x7f, RZ ;  /* 0xffffff8105057810 */ /* 0x000fc60007ffe0ff */
[----:B------:R-:W-:Y:S02]  /*1b00*/  IMAD.IADD R4, R9, 0x1, -R4 ;  /* 0x0000000109047824 */ /* 0x000fe400078e0a04 */
[C---:B------:R-:W-:Y:S01]  /*1b10*/  IMAD R3, R5.reuse, -0x800000, R8 ;  /* 0xff80000005037824 */ /* 0x040fe200078e0208 */
[----:B------:R-:W-:Y:S01]  /*1b20*/  IADD3 R5, PT, PT, R5, 0x7f, -R7 ;  /* 0x0000007f05057810 */ /* 0x000fe20007ffe807 */
[----:B------:R-:W0:Y:S01]  /*1b30*/  MUFU.RCP R9, R4 ;  /* 0x0000000400097308 */ /* 0x000e220000001000 */
[----:B------:R-:W-:Y:S02]  /*1b40*/  FADD.FTZ R12, -R4, -RZ ;  /* 0x800000ff040c7221 */ /* 0x000fe40000010100 */
[----:B------:R-:W-:Y:S02]  /*1b50*/  IADD3 R5, PT, PT, R5, R10, RZ ;  /* 0x0000000a05057210 */ /* 0x000fe40007ffe0ff */
        /* <DEDUP_REMOVED lines=21> */
[----:B------:R-:W-:Y:S02]  /*1cb0*/  VIADD R10, R7, 0x20 ;  /* 0x00000020070a7836 */ /* 0x000fe40000000000 */
[-CC-:B------:R-:W-:Y:S01]  /*1cc0*/  FFMA.RM R4, R11, R9.reuse, R14.reuse ;  /* 0x000000090b047223 */ /* 0x180fe2000000400e */
        /* <DEDUP_REMOVED lines=19> */
.L_x_286:
[----:B------:R-:W-:-:S04]  /*1e00*/  LOP3.LUT R8, R8, 0x80000000, RZ, 0xc0, !PT ;  /* 0x8000000008087812 */ /* 0x000fc800078ec0ff */
[----:B------:R-:W-:Y:S01]  /*1e10*/  LOP3.LUT R8, R8, 0x7f800000, RZ, 0xfc, !PT ;  /* 0x7f80000008087812 */ /* 0x000fe200078efcff */
[----:B------:R-:W-:Y:S06]  /*1e20*/  BRA `(.L_x_287) ;  /* 0x0000000000287947 */ /* 0x000fec0003800000 */
.L_x_285:
[----:B------:R-:W-:Y:S01]  /*1e30*/  LEA R8, R5, R8, 0x17 ;  /* 0x0000000805087211 */ /* 0x000fe200078eb8ff */
[----:B------:R-:W-:Y:S06]  /*1e40*/  BRA `(.L_x_287) ;  /* 0x0000000000207947 */ /* 0x000fec0003800000 */
.L_x_284:
[----:B------:R-:W-:-:S04]  /*1e50*/  LOP3.LUT R8, R9, 0x80000000, R8, 0x48, !PT ;  /* 0x8000000009087812 */ /* 0x000fc800078e4808 */
[----:B------:R-:W-:Y:S01]  /*1e60*/  LOP3.LUT R8, R8, 0x7f800000, RZ, 0xfc, !PT ;  /* 0x7f80000008087812 */ /* 0x000fe200078efcff */
[----:B------:R-:W-:Y:S06]  /*1e70*/  BRA `(.L_x_287) ;  /* 0x0000000000147947 */ /* 0x000fec0003800000 */
.L_x_283:
[----:B------:R-:W-:Y:S01]  /*1e80*/  LOP3.LUT R8, R9, 0x80000000, R8, 0x48, !PT ;  /* 0x8000000009087812 */ /* 0x000fe200078e4808 */
[----:B------:R-:W-:Y:S06]  /*1e90*/  BRA `(.L_x_287) ;  /* 0x00000000000c7947 */ /* 0x000fec0003800000 */
.L_x_282:
[----:B------:R-:W0:Y:S01]  /*1ea0*/  MUFU.RSQ R8, -QNAN ;  /* 0xffc0000000087908 */ /* 0x000e220000001400 */
[----:B------:R-:W-:Y:S05]  /*1eb0*/  BRA `(.L_x_287) ;  /* 0x0000000000047947 */ /* 0x000fea0003800000 */
.L_x_281:
[----:B------:R-:W-:-:S07]  /*1ec0*/  FADD.FTZ R8, R3, R4 ;  /* 0x0000000403087221 */ /* 0x000fce0000010000 */
.L_x_287:
[----:B------:R-:W-:-:S04]  /*1ed0*/  HFMA2 R7, -RZ, RZ, 0, 0 ;  /* 0x00000000ff077431 */ /* 0x000fc800000001ff */
[----:B0-----:R-:W-:Y:S05]  /*1ee0*/  RET.REL.NODEC R6 `(_Z5cInv1P6float2S0_ii) ;  /* 0xffffffe006447950 */ /* 0x001fea0003c3ffff */
.L_x_288:
        /* <DEDUP_REMOVED lines=9> */
.L_x_362:


//--------------------- .text._Z5cInv2P6float2S0_ii --------------------------
	.section	.text._Z5cInv2P6float2S0_ii,"ax",@progbits
	.align	128
        .global         _Z5cInv2P6float2S0_ii
        .type           _Z5cInv2P6float2S0_ii,@function
        .size           _Z5cInv2P6float2S0_ii,(.L_x_365 - _Z5cInv2P6float2S0_ii)
        .other          _Z5cInv2P6float2S0_ii,@"STO_CUDA_ENTRY STV_DEFAULT"
_Z5cInv2P6float2S0_ii:
.text._Z5cInv2P6float2S0_ii:
[----:B------:R-:W0:Y:S01]  /*0000*/  LDC R1, c[0x0][0x37c] ;  /* 0x0000df00ff017b82 */ /* 0x000e220000000800 */
[----:B------:R-:W1:Y:S07]  /*0010*/  LDCU UR6, c[0x0][0x360] ;  /* 0x00006c00ff0677ac */ /* 0x000e6e0008000800 */
[----:B------:R-:W1:Y:S01]  /*0020*/  LDC R0, c[0x0][0x370] ;  /* 0x0000dc00ff007b82 */ /* 0x000e620000000800 */
[----:B0-----:R-:W-:Y:S01]  /*0030*/  IADD3 R1, PT, PT, R1, -0x20, RZ ;  /* 0xffffffe001017810 */ /* 0x001fe20007ffe0ff */
[----:B------:R-:W0:Y:S02]  /*0040*/  LDCU.64 UR4, c[0x0][0x390] ;  /* 0x00007200ff0477ac */ /* 0x000e240008000a00 */
[----:B0-----:R-:W-:Y:S01]  /*0050*/  ULOP3.LUT UR4, URZ, UR4, URZ, 0x33, !UPT ;  /* 0x00000004ff047292 */ /* 0x001fe2000f8e33ff */
[----:B-1----:R-:W-:-:S03]  /*0060*/  IMAD R20, R0, UR6, RZ ;  /* 0x0000000600147c24 */ /* 0x002fc6000f8e02ff */
[----:B------:R-:W-:Y:S02]  /*0070*/  UIADD3 UR4, UPT, UPT, UR4, UR5, URZ ;  /* 0x0000000504047290 */ /* 0x000fe4000fffe0ff */
[----:B------:R-:W-:-:S04]  /*0080*/  I2FP.F32.S32 R8, R20 ;  /* 0x0000001400087245 */ /* 0x000fc80000201400 */
[----:B------:R-:W-:Y:S01]  /*0090*/  I2FP.F32.S32 R5, UR4 ;  /* 0x0000000400057c45 */ /* 0x000fe20008201400 */
        /* <DEDUP_REMOVED lines=9> */
[----:B------:R-:W-:Y:S05]  /*0130*/  CALL.REL.NOINC `($__internal_15_$__cuda_sm3x_div_rn_noftz_f32_slowpath) ;  /* 0x0000002c00f87944 */ /* 0x000fea0003c00000 */
[----:B------:R-:W-:-:S07]  /*0140*/  IMAD.MOV.U32 R4, RZ, RZ, R5 ;  /* 0x000000ffff047224 */ /* 0x000fce00078e0005 */
.L_x_289:
[----:B------:R-:W0:Y:S01]  /*0150*/  S2R R18, SR_TID.Y ;  /* 0x0000000000127919 */ /* 0x000e220000002200 */
[----:B------:R-:W1:Y:S01]  /*0160*/  F2I.CEIL.NTZ R4, R4 ;  /* 0x0000000400047305 */ /* 0x000e62000020b100 */
[----:B------:R-:W2:Y:S01]  /*0170*/  LDCU UR7, c[0x0][0x364] ;  /* 0x00006c80ff0777ac */ /* 0x000ea20008000800 */
[----:B------:R-:W-:Y:S01]  /*0180*/  BSSY.RECONVERGENT B0, `(.L_x_290) ;  /* 0x00000cc000007945 */ /* 0x000fe20003800200 */
[----:B------:R-:W0:Y:S01]  /*0190*/  S2R R5, SR_CTAID.Y ;  /* 0x0000000000057919 */ /* 0x000e220000002600 */
[----:B------:R-:W2:Y:S01]  /*01a0*/  LDCU UR5, c[0x0][0x374] ;  /* 0x00006e80ff0577ac */ /* 0x000ea20008000800 */
[----:B------:R-:W3:Y:S01]  /*01b0*/  S2R R2, SR_CTAID.X ;  /* 0x0000000000027919 */ /* 0x000ee20000002500 */
[----:B------:R-:W4:Y:S01]  /*01c0*/  LDCU.64 UR8, c[0x0][0x358] ;  /* 0x00006b00ff0877ac */ /* 0x000f220008000a00 */
[----:B------:R-:W4:Y:S01]  /*01d0*/  S2R R3, SR_TID.X ;  /* 0x0000000000037919 */ /* 0x000f220000002100 */
[----:B-1----:R-:W-:Y:S01]  /*01e0*/  ISETP.GE.AND P0, PT, R4, 0x1, PT ;  /* 0x000000010400780c */ /* 0x002fe20003f06270 */
[----:B--2---:R-:W-:-:S02]  /*01f0*/  UIMAD UR5, UR7, UR5, URZ ;  /* 0x00000005070572a4 */ /* 0x004fc4000f8e02ff */
[----:B0-----:R-:W-:Y:S02]  /*0200*/  IMAD R18, R5, UR7, R18 ;  /* 0x0000000705127c24 */ /* 0x001fe4000f8e0212 */
[----:B---3--:R-:W-:-:S08]  /*0210*/  IMAD R19, R2, UR6, RZ ;  /* 0x0000000602137c24 */ /* 0x008fd0000f8e02ff */
[----:B------:R-:W-:Y:S05]  /*0220*/  @!P0 BRA `(.L_x_291) ;  /* 0x0000000c00048947 */ /* 0x000fea0003800000 */
[----:B------:R-:W0:Y:S01]  /*0230*/  LDCU UR7, c[0x0][0x394] ;  /* 0x00007280ff0777ac */ /* 0x000e220008000800 */
[----:B------:R-:W-:-:S04]  /*0240*/  I2FP.F32.U32 R8, UR5 ;  /* 0x0000000500087c45 */ /* 0x000fc80008201000 */
        /* <DEDUP_REMOVED lines=9> */
[----:B------:R-:W-:-:S07]  /*02e0*/  MOV R21, 0x300 ;  /* 0x0000030000157802 */ /* 0x000fce0000000f00 */
[----:B----4-:R-:W-:Y:S05]  /*02f0*/  CALL.REL.NOINC `($__internal_15_$__cuda_sm3x_div_rn_noftz_f32_slowpath) ;  /* 0x0000002c00887944 */ /* 0x010fea0003c00000 */
[----:B------:R-:W-:-:S07]  /*0300*/  MOV R7, R5 ;  /* 0x0000000500077202 */ /* 0x000fce0000000f00 */
.L_x_292:
[----:B------:R0:W1:Y:S01]  /*0310*/  F2I.CEIL.NTZ R5, R7 ;  /* 0x0000000700057305 */ /* 0x000062000020b100 */
[----:B------:R-:W-:-:S07]  /*0320*/  IMAD.MOV.U32 R6, RZ, RZ, RZ ;  /* 0x000000ffff067224 */ /* 0x000fce00078e00ff */
.L_x_302:
[----:B-1----:R-:W-:Y:S01]  /*0330*/  ISETP.GE.AND P0, PT, R5, 0x1, PT ;  /* 0x000000010500780c */ /* 0x002fe20003f06270 */
[----:B------:R-:W-:-:S12]  /*0340*/  BSSY.RECONVERGENT B1, `(.L_x_293) ;  /* 0x00000ac000017945 */ /* 0x000fd80003800200 */
[----:B0-2---:R-:W-:Y:S05]  /*0350*/  @!P0 BRA `(.L_x_294) ;  /* 0x0000000800a88947 */ /* 0x005fea0003800000 */
[----:B------:R-:W1:Y:S01]  /*0360*/  LDCU.64 UR10, c[0x0][0x390] ;  /* 0x00007200ff0a77ac */ /* 0x000e620008000a00 */
[----:B------:R-:W2:Y:S01]  /*0370*/  LDC.64 R22, c[0x0][0x380] ;  /* 0x0000e000ff167b82 */ /* 0x000ea20000000a00 */
[----:B0---4-:R-:W-:Y:S01]  /*0380*/  IADD3 R7, PT, PT, R19, R3, RZ ;  /* 0x0000000313077210 */ /* 0x011fe20007ffe0ff */
[----:B------:R-:W-:Y:S01]  /*0390*/  BSSY.RECONVERGENT B2, `(.L_x_295) ;  /* 0x000005e000027945 */ /* 0x000fe20003800200 */
[----:B------:R-:W-:Y:S01]  /*03a0*/  ISETP.GE.U32.AND P0, PT, R5, 0x4, PT ;  /* 0x000000040500780c */ /* 0x000fe20003f06070 */
[----:B------:R-:W-:Y:S02]  /*03b0*/  HFMA2 R10, -RZ, RZ, 0, 0 ;  /* 0x00000000ff0a7431 */ /* 0x000fe400000001ff */
[----:B------:R-:W-:-:S05]  /*03c0*/  IMAD R7, R20, R6, R7 ;  /* 0x0000000614077224 */ /* 0x000fca00078e0207 */
[----:B-1----:R-:W-:Y:S01]  /*03d0*/  IADD3.X R8, PT, PT, R7, UR10, RZ, PT, !PT ;  /* 0x0000000a07087c10 */ /* 0x002fe2000bffe4ff */
[----:B------:R-:W-:-:S04]  /*03e0*/  IMAD.U32 R9, RZ, RZ, UR11 ;  /* 0x0000000bff097e24 */ /* 0x000fc8000f8e00ff */
[----:B------:R-:W-:-:S04]  /*03f0*/  IMAD R11, R9, UR10, R8 ;  /* 0x0000000a090b7c24 */ /* 0x000fc8000f8e0208 */
[----:B--2---:R-:W-:Y:S01]  /*0400*/  IMAD.WIDE R22, R11, 0x8, R22 ;  /* 0x000000080b167825 */ /* 0x004fe200078e0216 */
[----:B------:R-:W-:Y:S06]  /*0410*/  @!P0 BRA `(.L_x_296) ;  /* 0x0000000400548947 */ /* 0x000fec0003800000 */
[----:B------:R-:W0:Y:S01]  /*0420*/  LDC R9, c[0x0][0x394] ;  /* 0x0000e500ff097b82 */ /* 0x000e220000000800 */
[----:B------:R-:W-:Y:S01]  /*0430*/  BSSY.RECONVERGENT B3, `(.L_x_296) ;  /* 0x0000053000037945 */ /* 0x000fe20003800200 */
[----:B------:R-:W-:Y:S01]  /*0440*/  ISETP.GT.AND P2, PT, R7, UR4, PT ;  /* 0x0000000407007c0c */ /* 0x000fe2000bf44270 */
[----:B------:R-:W-:Y:S01]  /*0450*/  IMAD.MOV.U32 R11, RZ, RZ, RZ ;  /* 0x000000ffff0b7224 */ /* 0x000fe200078e00ff */
[----:B------:R-:W-:-:S11]  /*0460*/  LOP3.LUT R10, R5, 0x7ffffffc, RZ, 0xc0, !PT ;  /* 0x7ffffffc050a7812 */ /* 0x000fd600078ec0ff */
.L_x_297:
[----:B------:R-:W-:-:S05]  /*0470*/  IMAD R21, R11, UR5, R18 ;  /* 0x000000050b157c24 */ /* 0x000fca000f8e0212 */
[----:B0-----:R-:W-:-:S04]  /*0480*/  ISETP.GT.OR P0, PT, R21, R9, P2 ;  /* 0x000000091500720c */ /* 0x001fc80001704670 */
[----:B------:R-:W-:-:S13]  /*0490*/  ISETP.LT.OR P0, PT, R8, R21, P0 ;  /* 0x000000150800720c */ /* 0x000fda0000701670 */
[----:B------:R-:W0:Y:S08]  /*04a0*/  @!P0 LDC R12, c[0x0][0x390] ;  /* 0x0000e400ff0c8b82 */ /* 0x000e300000000800 */
[----:B-1----:R-:W1:Y:S01]  /*04b0*/  @!P0 LDC.64 R26, c[0x0][0x388] ;  /* 0x0000e200ff1a8b82 */ /* 0x002e620000000a00 */
[CC--:B------:R-:W-:Y:S02]  /*04c0*/  @!P0 IMAD R17, R21.reuse, R9.reuse, R8 ;  /* 0x0000000915118224 */ /* 0x0c0fe400078e0208 */
[----:B0-----:R-:W-:-:S02]  /*04d0*/  @!P0 IMAD R15, R21, R9, R12 ;  /* 0x00000009150f8224 */ /* 0x001fc400078e020c */
[----:B------:R-:W2:Y:S02]  /*04e0*/  @!P0 LDG.E.64 R12, desc[UR8][R22.64] ;  /* 0x00000008160c8981 */ /* 0x000ea4000c1e1b00 */
[----:B-1----:R-:W-:-:S06]  /*04f0*/  @!P0 IMAD.WIDE R14, R15, 0x8, R26 ;  /* 0x000000080f0e8825 */ /* 0x002fcc00078e021a */
[----:B------:R-:W2:Y:S01]  /*0500*/  @!P0 LDG.E.64 R14, desc[UR8][R14.64] ;  /* 0x000000080e0e8981 */ /* 0x000ea2000c1e1b00 */
[----:B------:R-:W-:-:S05]  /*0510*/  @!P0 IMAD.WIDE R26, R17, 0x8, R26 ;  /* 0x00000008111a8825 */ /* 0x000fca00078e021a */
[----:B------:R-:W3:Y:S01]  /*0520*/  @!P0 LDG.E.64 R16, desc[UR8][R26.64] ;  /* 0x000000081a108981 */ /* 0x000ee2000c1e1b00 */
[----:B------:R-:W-:-:S04]  /*0530*/  IADD3 R21, PT, PT, R21, UR5, RZ ;  /* 0x0000000515157c10 */ /* 0x000fc8000fffe0ff */
[----:B------:R-:W-:-:S04]  /*0540*/  ISETP.GT.OR P1, PT, R21, R9, P2 ;  /* 0x000000091500720c */ /* 0x000fc80001724670 */
[----:B------:R-:W-:-:S13]  /*0550*/  ISETP.LT.OR P1, PT, R8, R21, P1 ;  /* 0x000000150800720c */ /* 0x000fda0000f21670 */
[----:B------:R-:W-:Y:S02]  /*0560*/  @!P1 IMAD R29, R21, R9, R8 ;  /* 0x00000009151d9224 */ /* 0x000fe400078e0208 */
[-C--:B--2---:R-:W-:Y:S01]  /*0570*/  @!P0 FMUL R25, R15, R13.reuse ;  /* 0x0000000d0f198220 */ /* 0x084fe20000400000 */
[----:B------:R-:W-:-:S03]  /*0580*/  @!P0 FMUL R24, R14, R13 ;  /* 0x0000000d0e188220 */ /* 0x000fc60000400000 */
[-C--:B------:R-:W-:Y:S02]  /*0590*/  @!P0 FFMA R25, R14, R12.reuse, -R25 ;  /* 0x0000000c0e198223 */ /* 0x080fe40000000819 */
[----:B------:R-:W0:Y:S01]  /*05a0*/  @!P1 LDC R14, c[0x0][0x390] ;  /* 0x0000e400ff0e9b82 */ /* 0x000e220000000800 */
[----:B------:R-:W-:Y:S01]  /*05b0*/  @!P0 FFMA R12, R15, R12, R24 ;  /* 0x0000000c0f0c8223 */ /* 0x000fe20000000018 */
[----:B---3--:R-:W-:-:S06]  /*05c0*/  @!P0 FADD R16, R16, -R25 ;  /* 0x8000001910108221 */ /* 0x008fcc0000000000 */
[----:B------:R-:W1:Y:S01]  /*05d0*/  @!P1 LDC.64 R24, c[0x0][0x388] ;  /* 0x0000e200ff189b82 */ /* 0x000e620000000a00 */
[----:B------:R-:W-:-:S05]  /*05e0*/  @!P0 FADD R17, R17, -R12 ;  /* 0x8000000c11118221 */ /* 0x000fca0000000000 */
[----:B------:R2:W-:Y:S04]  /*05f0*/  @!P0 STG.E.64 desc[UR8][R26.64], R16 ;  /* 0x000000101a008986 */ /* 0x0005e8000c101b08 */
[----:B------:R-:W3:Y:S01]  /*0600*/  @!P1 LDG.E.64 R12, desc[UR8][R22.64] ;  /* 0x00000008160c9981 */ /* 0x000ee2000c1e1b00 */
[----:B0-----:R-:W-:-:S04]  /*0610*/  @!P1 IMAD R15, R21, R9, R14 ;  /* 0x00000009150f9224 */ /* 0x001fc800078e020e */
[----:B-1----:R-:W-:-:S06]  /*0620*/  @!P1 IMAD.WIDE R14, R15, 0x8, R24 ;  /* 0x000000080f0e9825 */ /* 0x002fcc00078e0218 */
[----:B------:R-:W3:Y:S01]  /*0630*/  @!P1 LDG.E.64 R14, desc[UR8][R14.64] ;  /* 0x000000080e0e9981 */ /* 0x000ee2000c1e1b00 */
[----:B------:R-:W-:-:S05]  /*0640*/  @!P1 IMAD.WIDE R24, R29, 0x8, R24 ;  /* 0x000000081d189825 */ /* 0x000fca00078e0218 */
[----:B--2---:R-:W2:Y:S01]  /*0650*/  @!P1 LDG.E.64 R16, desc[UR8][R24.64] ;  /* 0x0000000818109981 */ /* 0x004ea2000c1e1b00 */
[----:B------:R-:W-:-:S05]  /*0660*/  VIADD R21, R21, UR5 ;  /* 0x0000000515157c36 */ /* 0x000fca0008000000 */
[----:B------:R-:W-:-:S04]  /*0670*/  ISETP.GT.OR P0, PT, R21, R9, P2 ;  /* 0x000000091500720c */ /* 0x000fc80001704670 */
[----:B------:R-:W-:-:S13]  /*0680*/  ISETP.LT.OR P0, PT, R8, R21, P0 ;  /* 0x000000150800720c */ /* 0x000fda0000701670 */
[----:B------:R-:W0:Y:S01]  /*0690*/  @!P0 LDC.64 R26, c[0x0][0x388] ;  /* 0x0000e200ff1a8b82 */ /* 0x000e220000000a00 */
[-C--:B---3--:R-:W-:Y:S01]  /*06a0*/  @!P1 FMUL R29, R15, R13.reuse ;  /* 0x0000000d0f1d9220 */ /* 0x088fe20000400000 */
[----:B------:R-:W-:-:S03]  /*06b0*/  @!P1 FMUL R28, R14, R13 ;  /* 0x0000000d0e1c9220 */ /* 0x000fc60000400000 */
[-C--:B------:R-:W-:Y:S01]  /*06c0*/  @!P1 FFMA R29, R14, R12.reuse, -R29 ;  /* 0x0000000c0e1d9223 */ /* 0x080fe2000000081d */
[----:B------:R-:W-:Y:S02]  /*06d0*/  @!P1 FFMA R28, R15, R12, R28 ;  /* 0x0000000c0f1c9223 */ /* 0x000fe4000000001c */
[----:B------:R-:W1:Y:S01]  /*06e0*/  @!P0 LDC R12, c[0x0][0x390] ;  /* 0x0000e400ff0c8b82 */ /* 0x000e620000000800 */
[----:B--2---:R-:W-:Y:S01]  /*06f0*/  @!P1 FADD R16, R16, -R29 ;  /* 0x8000001d10109221 */ /* 0x004fe20000000000 */
[----:B------:R-:W-:-:S05]  /*0700*/  @!P1 FADD R17, R17, -R28 ;  /* 0x8000001c11119221 */ /* 0x000fca0000000000 */
[----:B------:R2:W-:Y:S01]  /*0710*/  @!P1 STG.E.64 desc[UR8][R24.64], R16 ;  /* 0x0000001018009986 */ /* 0x0005e2000c101b08 */
[----:B-1----:R-:W-:-:S03]  /*0720*/  @!P0 IMAD R15, R21, R9, R12 ;  /* 0x00000009150f8224 */ /* 0x002fc600078e020c */
[----:B------:R-:W3:Y:S01]  /*0730*/  @!P0 LDG.E.64 R12, desc[UR8][R22.64] ;  /* 0x00000008160c8981 */ /* 0x000ee2000c1e1b00 */
[----:B0-----:R-:W-:-:S06]  /*0740*/  @!P0 IMAD.WIDE R14, R15, 0x8, R26 ;  /* 0x000000080f0e8825 */ /* 0x001fcc00078e021a */
[----:B------:R-:W3:Y:S01]  /*0750*/  @!P0 LDG.E.64 R14, desc[UR8][R14.64] ;  /* 0x000000080e0e8981 */ /* 0x000ee2000c1e1b00 */
[----:B------:R-:W-:-:S04]  /*0760*/  @!P0 IMAD R29, R21, R9, R8 ;  /* 0x00000009151d8224 */ /* 0x000fc800078e0208 */
[----:B------:R-:W-:-:S05]  /*0770*/  @!P0 IMAD.WIDE R26, R29, 0x8, R26 ;  /* 0x000000081d1a8825 */ /* 0x000fca00078e021a */
[----:B--2---:R-:W2:Y:S01]  /*0780*/  @!P0 LDG.E.64 R16, desc[UR8][R26.64] ;  /* 0x000000081a108981 */ /* 0x004ea2000c1e1b00 */
[----:B------:R-:W-:-:S04]  /*0790*/  IADD3 R21, PT, PT, R21, UR5, RZ ;  /* 0x0000000515157c10 */ /* 0x000fc8000fffe0ff */
        /* <DEDUP_REMOVED lines=11> */
[CC--:B-1----:R-:W-:Y:S02]  /*0850*/  @!P1 IMAD R15, R21.reuse, R9.reuse, R12 ;  /* 0x00000009150f9224 */ /* 0x0c2fe400078e020c */
[----:B------:R-:W-:Y:S01]  /*0860*/  @!P1 IMAD R21, R21, R9, R8 ;  /* 0x0000000915159224 */ /* 0x000fe200078e0208 */
[----:B------:R-:W3:Y:S01]  /*0870*/  @!P1 LDG.E.64 R12, desc[UR8][R22.64] ;  /* 0x00000008160c9981 */ /* 0x000ee2000c1e1b00 */
[----:B0-----:R-:W-:-:S06]  /*0880*/  @!P1 IMAD.WIDE R14, R15, 0x8, R24 ;  /* 0x000000080f0e9825 */ /* 0x001fcc00078e0218 */
[----:B------:R-:W3:Y:S01]  /*0890*/  @!P1 LDG.E.64 R14, desc[UR8][R14.64] ;  /* 0x000000080e0e9981 */ /* 0x000ee2000c1e1b00 */
[----:B------:R-:W-:-:S05]  /*08a0*/  @!P1 IMAD.WIDE R24, R21, 0x8, R24 ;  /* 0x0000000815189825 */ /* 0x000fca00078e0218 */
[----:B--2---:R-:W2:Y:S01]  /*08b0*/  @!P1 LDG.E.64 R16, desc[UR8][R24.64] ;  /* 0x0000000818109981 */ /* 0x004ea2000c1e1b00 */
[----:B------:R-:W-:-:S05]  /*08c0*/  VIADD R11, R11, 0x4 ;  /* 0x000000040b0b7836 */ /* 0x000fca0000000000 */
[----:B------:R-:W-:Y:S01]  /*08d0*/  ISETP.NE.AND P0, PT, R11, R10, PT ;  /* 0x0000000a0b00720c */ /* 0x000fe20003f05270 */
[-C--:B---3--:R-:W-:Y:S01]  /*08e0*/  @!P1 FMUL R21, R15, R13.reuse ;  /* 0x0000000d0f159220 */ /* 0x088fe20000400000 */
[----:B------:R-:W-:-:S03]  /*08f0*/  @!P1 FMUL R28, R14, R13 ;  /* 0x0000000d0e1c9220 */ /* 0x000fc60000400000 */
[-C--:B------:R-:W-:Y:S01]  /*0900*/  @!P1 FFMA R21, R14, R12.reuse, -R21 ;  /* 0x0000000c0e159223 */ /* 0x080fe20000000815 */
[----:B------:R-:W-:-:S03]  /*0910*/  @!P1 FFMA R28, R15, R12, R28 ;  /* 0x0000000c0f1c9223 */ /* 0x000fc6000000001c */
[----:B--2---:R-:W-:Y:S01]  /*0920*/  @!P1 FADD R16, R16, -R21 ;  /* 0x8000001510109221 */ /* 0x004fe20000000000 */
[----:B------:R-:W-:-:S05]  /*0930*/  @!P1 FADD R17, R17, -R28 ;  /* 0x8000001c11119221 */ /* 0x000fca0000000000 */
[----:B------:R1:W-:Y:S01]  /*0940*/  @!P1 STG.E.64 desc[UR8][R24.64], R16 ;  /* 0x0000001018009986 */ /* 0x0003e2000c101b08 */
[----:B------:R-:W-:Y:S05]  /*0950*/  @P0 BRA `(.L_x_297) ;  /* 0xfffffff800c40947 */ /* 0x000fea000383ffff */
[----:B------:R-:W-:Y:S05]  /*0960*/  BSYNC.RECONVERGENT B3 ;  /* 0x0000000000037941 */ /* 0x000fea0003800200 */
.L_x_296:
[----:B------:R-:W-:Y:S05]  /*0970*/  BSYNC.RECONVERGENT B2 ;  /* 0x0000000000027941 */ /* 0x000fea0003800200 */
.L_x_295:
[----:B------:R-:W-:-:S13]  /*0980*/  LOP3.LUT P0, RZ, R5, 0x3, RZ, 0xc0, !PT ;  /* 0x0000000305ff7812 */ /* 0x000fda000780c0ff */
[----:B------:R-:W-:Y:S05]  /*0990*/  @!P0 BRA `(.L_x_294) ;  /* 0x0000000400188947 */ /* 0x000fea0003800000 */
[----:B-1----:R-:W-:Y:S01]  /*09a0*/  IMAD R24, R10, UR5, R18 ;  /* 0x000000050a187c24 */ /* 0x002fe2000f8e0212 */
[----:B------:R-:W-:Y:S01]  /*09b0*/  ISETP.GT.AND P0, PT, R7, UR4, PT ;  /* 0x0000000407007c0c */ /* 0x000fe2000bf04270 */
[----:B------:R-:W-:Y:S03]  /*09c0*/  BSSY.RECONVERGENT B2, `(.L_x_298) ;  /* 0x0000014000027945 */ /* 0x000fe60003800200 */
[----:B------:R-:W-:-:S04]  /*09d0*/  ISETP.GT.OR P1, PT, R24, R9, P0 ;  /* 0x000000091800720c */ /* 0x000fc80000724670 */
[----:B------:R-:W-:-:S13]  /*09e0*/  ISETP.LT.OR P1, PT, R8, R24, P1 ;  /* 0x000000180800720c */ /* 0x000fda0000f21670 */
[----:B------:R-:W-:Y:S05]  /*09f0*/  @P1 BRA `(.L_x_299) ;  /* 0x0000000000401947 */ /* 0x000fea0003800000 */
[----:B------:R-:W0:Y:S01]  /*0a00*/  LDC.64 R16, c[0x0][0x388] ;  /* 0x0000e200ff107b82 */ /* 0x000e220000000a00 */
[----:B------:R-:W1:Y:S01]  /*0a10*/  LDCU UR7, c[0x0][0x390] ;  /* 0x00007200ff0777ac */ /* 0x000e620008000800 */
[CC--:B------:R-:W-:Y:S01]  /*0a20*/  IMAD R7, R24.reuse, R9.reuse, R8 ;  /* 0x0000000918077224 */ /* 0x0c0fe200078e0208 */
[----:B------:R-:W2:Y:S01]  /*0a30*/  LDG.E.64 R10, desc[UR8][R22.64] ;  /* 0x00000008160a7981 */ /* 0x000ea2000c1e1b00 */
[----:B-1----:R-:W-:-:S04]  /*0a40*/  IMAD R13, R24, R9, UR7 ;  /* 0x00000007180d7e24 */ /* 0x002fc8000f8e0209 */
[----:B0-----:R-:W-:-:S06]  /*0a50*/  IMAD.WIDE R12, R13, 0x8, R16 ;  /* 0x000000080d0c7825 */ /* 0x001fcc00078e0210 */
[----:B------:R-:W2:Y:S01]  /*0a60*/  LDG.E.64 R12, desc[UR8][R12.64] ;  /* 0x000000080c0c7981 */ /* 0x000ea2000c1e1b00 */
[----:B------:R-:W-:-:S05]  /*0a70*/  IMAD.WIDE R16, R7, 0x8, R16 ;  /* 0x0000000807107825 */ /* 0x000fca00078e0210 */
[----:B------:R-:W3:Y:S01]  /*0a80*/  LDG.E.64 R14, desc[UR8][R16.64] ;  /* 0x00000008100e7981 */ /* 0x000ee2000c1e1b00 */
[-C--:B--2---:R-:W-:Y:S01]  /*0a90*/  FMUL R7, R13, R11.reuse ;  /* 0x0000000b0d077220 */ /* 0x084fe20000400000 */
[----:B------:R-:W-:-:S03]  /*0aa0*/  FMUL R26, R12, R11 ;  /* 0x0000000b0c1a7220 */ /* 0x000fc60000400000 */
[-C--:B------:R-:W-:Y:S01]  /*0ab0*/  FFMA R7, R12, R10.reuse, -R7 ;  /* 0x0000000a0c077223 */ /* 0x080fe20000000807 */
[----:B------:R-:W-:-:S03]  /*0ac0*/  FFMA R26, R13, R10, R26 ;  /* 0x0000000a0d1a7223 */ /* 0x000fc6000000001a */
[----:B---3--:R-:W-:Y:S01]  /*0ad0*/  FADD R14, R14, -R7 ;  /* 0x800000070e0e7221 */ /* 0x008fe20000000000 */
[----:B------:R-:W-:-:S05]  /*0ae0*/  FADD R15, R15, -R26 ;  /* 0x8000001a0f0f7221 */ /* 0x000fca0000000000 */
[----:B------:R0:W-:Y:S02]  /*0af0*/  STG.E.64 desc[UR8][R16.64], R14 ;  /* 0x0000000e10007986 */ /* 0x0001e4000c101b08 */
.L_x_299:
[----:B------:R-:W-:Y:S05]  /*0b00*/  BSYNC.RECONVERGENT B2 ;  /* 0x0000000000027941 */ /* 0x000fea0003800200 */
.L_x_298:
[----:B------:R-:W-:-:S04]  /*0b10*/  LOP3.LUT R7, R5, 0x3, RZ, 0xc0, !PT ;  /* 0x0000000305077812 */ /* 0x000fc800078ec0ff */
[----:B------:R-:W-:-:S13]  /*0b20*/  ISETP.NE.AND P1, PT, R7, 0x1, PT ;  /* 0x000000010700780c */ /* 0x000fda0003f25270 */
[----:B------:R-:W-:Y:S05]  /*0b30*/  @!P1 BRA `(.L_x_294) ;  /* 0x0000000000b09947 */ /* 0x000fea0003800000 */
[----:B------:R-:W-:Y:S01]  /*0b40*/  IADD3 R24, PT, PT, R24, UR5, RZ ;  /* 0x0000000518187c10 */ /* 0x000fe2000fffe0ff */
[----:B------:R-:W-:Y:S01]  /*0b50*/  BSSY.RECONVERGENT B2, `(.L_x_300) ;  /* 0x0000015000027945 */ /* 0x000fe20003800200 */
[----:B------:R-:W-:Y:S02]  /*0b60*/  ISETP.NE.AND P2, PT, R7, 0x2, PT ;  /* 0x000000020700780c */ /* 0x000fe40003f45270 */
[----:B------:R-:W-:-:S04]  /*0b70*/  ISETP.GT.OR P1, PT, R24, R9, P0 ;  /* 0x000000091800720c */ /* 0x000fc80000724670 */
[----:B------:R-:W-:-:S13]  /*0b80*/  ISETP.LT.OR P1, PT, R8, R24, P1 ;  /* 0x000000180800720c */ /* 0x000fda0000f21670 */
[----:B------:R-:W-:Y:S05]  /*0b90*/  @P1 BRA `(.L_x_301) ;  /* 0x0000000000401947 */ /* 0x000fea0003800000 */
[----:B0-----:R-:W0:Y:S01]  /*0ba0*/  LDC.64 R16, c[0x0][0x388] ;  /* 0x0000e200ff107b82 */ /* 0x001e220000000a00 */
        /* <DEDUP_REMOVED lines=15> */
.L_x_301:
[----:B------:R-:W-:Y:S05]  /*0ca0*/  BSYNC.RECONVERGENT B2 ;  /* 0x0000000000027941 */ /* 0x000fea0003800200 */
.L_x_300:
[----:B------:R-:W-:Y:S05]  /*0cb0*/  @!P2 BRA `(.L_x_294) ;  /* 0x000000000050a947 */ /* 0x000fea0003800000 */
[----:B------:R-:W-:-:S05]  /*0cc0*/  VIADD R24, R24, UR5 ;  /* 0x0000000518187c36 */ /* 0x000fca0008000000 */
[----:B------:R-:W-:-:S04]  /*0cd0*/  ISETP.GT.OR P0, PT, R24, R9, P0 ;  /* 0x000000091800720c */ /* 0x000fc80000704670 */
[----:B------:R-:W-:-:S13]  /*0ce0*/  ISETP.LT.OR P0, PT, R8, R24, P0 ;  /* 0x000000180800720c */ /* 0x000fda0000701670 */
[----:B------:R-:W-:Y:S05]  /*0cf0*/  @P0 BRA `(.L_x_294) ;  /* 0x0000000000400947 */ /* 0x000fea0003800000 */
[----:B------:R-:W2:Y:S01]  /*0d00*/  LDC.64 R10, c[0x0][0x388] ;  /* 0x0000e200ff0a7b82 */ /* 0x000ea20000000a00 */
[----:B------:R-:W3:Y:S01]  /*0d10*/  LDCU UR7, c[0x0][0x390] ;  /* 0x00007200ff0777ac */ /* 0x000ee20008000800 */
[----:B------:R-:W4:Y:S01]  /*0d20*/  LDG.E.64 R22, desc[UR8][R22.64] ;  /* 0x0000000816167981 */ /* 0x000f22000c1e1b00 */
[CC--:B---3--:R-:W-:Y:S02]  /*0d30*/  IMAD R13, R24.reuse, R9.reuse, UR7 ;  /* 0x00000007180d7e24 */ /* 0x0c8fe4000f8e0209 */
[----:B------:R-:W-:Y:S02]  /*0d40*/  IMAD R9, R24, R9, R8 ;  /* 0x0000000918097224 */ /* 0x000fe400078e0208 */
[----:B--2---:R-:W-:-:S06]  /*0d50*/  IMAD.WIDE R12, R13, 0x8, R10 ;  /* 0x000000080d0c7825 */ /* 0x004fcc00078e020a */
[----:B------:R-:W4:Y:S01]  /*0d60*/  LDG.E.64 R12, desc[UR8][R12.64] ;  /* 0x000000080c0c7981 */ /* 0x000f22000c1e1b00 */
[----:B------:R-:W-:-:S05]  /*0d70*/  IMAD.WIDE R10, R9, 0x8, R10 ;  /* 0x00000008090a7825 */ /* 0x000fca00078e020a */
[----:B------:R-:W2:Y:S01]  /*0d80*/  LDG.E.64 R8, desc[UR8][R10.64] ;  /* 0x000000080a087981 */ /* 0x000ea2000c1e1b00 */
[-C--:B----4-:R-:W-:Y:S01]  /*0d90*/  FMUL R7, R13, R23.reuse ;  /* 0x000000170d077220 */ /* 0x090fe20000400000 */
[----:B01----:R-:W-:-:S03]  /*0da0*/  FMUL R14, R12, R23 ;  /* 0x000000170c0e7220 */ /* 0x003fc60000400000 */
[-C--:B------:R-:W-:Y:S01]  /*0db0*/  FFMA R7, R12, R22.reuse, -R7 ;  /* 0x000000160c077223 */ /* 0x080fe20000000807 */
[----:B------:R-:W-:-:S03]  /*0dc0*/  FFMA R14, R13, R22, R14 ;  /* 0x000000160d0e7223 */ /* 0x000fc6000000000e */
[----:B--2---:R-:W-:Y:S01]  /*0dd0*/  FADD R8, R8, -R7 ;  /* 0x8000000708087221 */ /* 0x004fe20000000000 */
[----:B------:R-:W-:-:S05]  /*0de0*/  FADD R9, R9, -R14 ;  /* 0x8000000e09097221 */ /* 0x000fca0000000000 */
[----:B------:R2:W-:Y:S02]  /*0df0*/  STG.E.64 desc[UR8][R10.64], R8 ;  /* 0x000000080a007986 */ /* 0x0005e4000c101b08 */
.L_x_294:
[----:B----4-:R-:W-:Y:S05]  /*0e00*/  BSYNC.RECONVERGENT B1 ;  /* 0x0000000000017941 */ /* 0x010fea0003800200 */
.L_x_293:
[----:B------:R-:W-:-:S04]  /*0e10*/  IADD3 R6, PT, PT, R6, 0x1, RZ ;  /* 0x0000000106067810 */ /* 0x000fc80007ffe0ff */
[----:B------:R-:W-:-:S13]  /*0e20*/  ISETP.NE.AND P0, PT, R6, R4, PT ;  /* 0x000000040600720c */ /* 0x000fda0003f05270 */
[----:B------:R-:W-:Y:S05]  /*0e30*/  @P0 BRA `(.L_x_302) ;  /* 0xfffffff4003c0947 */ /* 0x000fea000383ffff */
.L_x_291:
[----:B----4-:R-:W-:Y:S05]  /*0e40*/  BSYNC.RECONVERGENT B0 ;  /* 0x0000000000007941 */ /* 0x010fea0003800200 */
.L_x_290:
[----:B------:R-:W0:Y:S01]  /*0e50*/  LDCU UR4, c[0x0][0x394] ;  /* 0x00007280ff0477ac */ /* 0x000e220008000800 */
[----:B--2---:R-:W-:-:S04]  /*0e60*/  I2FP.F32.S32 R8, R20 ;  /* 0x0000001400087245 */ /* 0x004fc80000201400 */
[----:B------:R-:W2:Y:S01]  /*0e70*/  MUFU.RCP R4, R8 ;  /* 0x0000000800047308 */ /* 0x000ea20000001000 */
[----:B0-----:R-:W-:-:S07]  /*0e80*/  I2FP.F32.S32 R7, UR4 ;  /* 0x0000000400077c45 */ /* 0x001fce0008201400 */
[----:B------:R-:W0:Y:S01]  /*0e90*/  FCHK P0, R7, R8 ;  /* 0x0000000807007302 */ /* 0x000e220000000000 */
[----:B--2---:R-:W-:-:S04]  /*0ea0*/  FFMA R5, -R8, R4, 1 ;  /* 0x3f80000008057423 */ /* 0x004fc80000000104 */
[----:B------:R-:W-:-:S04]  /*0eb0*/  FFMA R4, R4, R5, R4 ;  /* 0x0000000504047223 */ /* 0x000fc80000000004 */
[----:B------:R-:W-:-:S04]  /*0ec0*/  FFMA R5, R4, R7, RZ ;  /* 0x0000000704057223 */ /* 0x000fc800000000ff */
[----:B------:R-:W-:-:S04]  /*0ed0*/  FFMA R6, -R8, R5, R7 ;  /* 0x0000000508067223 */ /* 0x000fc80000000107 */
[----:B-1----:R-:W-:Y:S01]  /*0ee0*/  FFMA R14, R4, R6, R5 ;  /* 0x00000006040e7223 */ /* 0x002fe20000000005 */
[----:B0-----:R-:W-:Y:S06]  /*0ef0*/  @!P0 BRA `(.L_x_303) ;  /* 0x0000000000108947 */ /* 0x001fec0003800000 */
[----:B------:R-:W-:Y:S01]  /*0f00*/  IMAD.MOV.U32 R5, RZ, RZ, R7 ;  /* 0x000000ffff057224 */ /* 0x000fe200078e0007 */
[----:B------:R-:W-:-:S07]  /*0f10*/  MOV R21, 0xf30 ;  /* 0x00000f3000157802 */ /* 0x000fce0000000f00 */
[----:B------:R-:W-:Y:S05]  /*0f20*/  CALL.REL.NOINC `($__internal_15_$__cuda_sm3x_div_rn_noftz_f32_slowpath) ;  /* 0x00000020007c7944 */ /* 0x000fea0003c00000 */
[----:B------:R-:W-:-:S07]  /*0f30*/  MOV R14, R5 ;  /* 0x00000005000e7202 */ /* 0x000fce0000000f00 */
.L_x_303:
[----:B------:R-:W0:Y:S01]  /*0f40*/  F2I.CEIL.NTZ R14, R14 ;  /* 0x0000000e000e7305 */ /* 0x000e22000020b100 */
[----:B------:R-:W-:Y:S01]  /*0f50*/  BSSY.RECONVERGENT B2, `(.L_x_304) ;  /* 0x000011f000027945 */ /* 0x000fe20003800200 */
[----:B------:R-:W-:Y:S02]  /*0f60*/  CS2R R4, SRZ ;  /* 0x0000000000047805 */ /* 0x000fe4000001ff00 */
[----:B0-----:R-:W-:-:S13]  /*0f70*/  ISETP.GE.AND P0, PT, R14, 0x1, PT ;  /* 0x000000010e00780c */ /* 0x001fda0003f06270 */
[----:B------:R-:W-:Y:S05]  /*0f80*/  @!P0 BRA `(.L_x_305) ;  /* 0x00000010006c8947 */ /* 0x000fea0003800000 */
[----:B------:R-:W0:Y:S01]  /*0f90*/  LDC R10, c[0x0][0x390] ;  /* 0x0000e400ff0a7b82 */ /* 0x000e220000000800 */
[----:B------:R-:W1:Y:S01]  /*0fa0*/  LDCU UR4, c[0x0][0x394] ;  /* 0x00007280ff0477ac */ /* 0x000e620008000800 */
[----:B------:R-:W-:Y:S01]  /*0fb0*/  HFMA2 R11, -RZ, RZ, 0, 0 ;  /* 0x00000000ff0b7431 */ /* 0x000fe200000001ff */
[----:B------:R-:W-:Y:S01]  /*0fc0*/  BSSY.RECONVERGENT B1, `(.L_x_306) ;  /* 0x0000116000017945 */ /* 0x000fe20003800200 */
[----:B------:R-:W-:Y:S02]  /*0fd0*/  IMAD.MOV.U32 R4, RZ, RZ, RZ ;  /* 0x000000ffff047224 */ /* 0x000fe400078e00ff */
[----:B0-----:R-:W-:-:S04]  /*0fe0*/  VIADD R10, R10, 0x1 ;  /* 0x000000010a0a7836 */ /* 0x001fc80000000000 */
[----:B-1----:R-:W-:-:S07]  /*0ff0*/  IMAD R12, R10, UR4, R10 ;  /* 0x000000040a0c7c24 */ /* 0x002fce000f8e020a */
.L_x_325:
[----:B0-----:R-:W0:Y:S01]  /*1000*/  LDCU UR4, c[0x0][0x394] ;  /* 0x00007280ff0477ac */ /* 0x001e220008000800 */
[----:B------:R-:W-:Y:S01]  /*1010*/  IADD3 R13, PT, PT, R19, R3, RZ ;  /* 0x00000003130d7210 */ /* 0x000fe20007ffe0ff */
[----:B------:R-:W-:Y:S04]  /*1020*/  BSSY.RECONVERGENT B0, `(.L_x_307) ;  /* 0x000010e000007945 */ /* 0x000fe80003800200 */
[----:B------:R-:W-:Y:S02]  /*1030*/  IMAD R13, R20, R11, R13 ;  /* 0x0000000b140d7224 */ /* 0x000fe400078e020d */
[----:B------:R-:W-:-:S05]  /*1040*/  VIADD R11, R11, 0x1 ;  /* 0x000000010b0b7836 */ /* 0x000fca0000000000 */
[----:B------:R-:W-:Y:S02]  /*1050*/  ISETP.NE.AND P2, PT, R11, R14, PT ;  /* 0x0000000e0b00720c */ /* 0x000fe40003f45270 */
[----:B0-----:R-:W-:-:S04]  /*1060*/  ISETP.GE.AND P0, PT, R10, UR4, PT ;  /* 0x000000040a007c0c */ /* 0x001fc8000bf06270 */
[----:B------:R-:W-:-:S13]  /*1070*/  ISETP.NE.OR P0, PT, R13, RZ, P0 ;  /* 0x000000ff0d00720c */ /* 0x000fda0000705670 */
[----:B------:R-:W-:Y:S05]  /*1080*/  @P0 BRA `(.L_x_308) ;  /* 0x00000010001c0947 */ /* 0x000fea0003800000 */
[----:B------:R-:W0:Y:S01]  /*1090*/  LDC.64 R6, c[0x0][0x380] ;  /* 0x0000e000ff067b82 */ /* 0x000e220000000a00 */
[----:B------:R-:W-:-:S05]  /*10a0*/  IADD3 R13, PT, PT, R12, R13, RZ ;  /* 0x0000000d0c0d7210 */ /* 0x000fca0007ffe0ff */
[----:B0-----:R-:W-:-:S06]  /*10b0*/  IMAD.WIDE R6, R13, 0x8, R6 ;  /* 0x000000080d067825 */ /* 0x001fcc00078e0206 */
        /* <DEDUP_REMOVED lines=14> */
[----:B------:R-:W-:Y:S02]  /*11a0*/  MOV R8, R17 ;  /* 0x0000001100087202 */ /* 0x000fe40000000f00 */
[----:B------:R-:W-:-:S07]  /*11b0*/  MOV R21, 0x11d0 ;  /* 0x000011d000157802 */ /* 0x000fce0000000f00 */
[----:B------:R-:W-:Y:S05]  /*11c0*/  CALL.REL.NOINC `($__internal_15_$__cuda_sm3x_div_rn_noftz_f32_slowpath) ;  /* 0x0000001c00d47944 */ /* 0x000fea0003c00000 */
.L_x_310:
[----:B------:R-:W-:Y:S05]  /*11d0*/  BSYNC.RECONVERGENT B3 ;  /* 0x0000000000037941 */ /* 0x000fea0003800200 */
.L_x_309:
[----:B------:R-:W-:Y:S01]  /*11e0*/  FFMA R15, R5, R5, 1 ;  /* 0x3f800000050f7423 */ /* 0x000fe20000000005 */
[----:B------:R-:W-:Y:S03]  /*11f0*/  BSSY.RECONVERGENT B3, `(.L_x_311) ;  /* 0x000000d000037945 */ /* 0x000fe60003800200 */
[----:B------:R-:W-:Y:S01]  /*1200*/  VIADD R5, R15, 0xf3000000 ;  /* 0xf30000000f057836 */ /* 0x000fe20000000000 */
[----:B------:R0:W1:Y:S04]  /*1210*/  MUFU.RSQ R16, R15 ;  /* 0x0000000f00107308 */ /* 0x0000680000001400 */
[----:B------:R-:W-:-:S13]  /*1220*/  ISETP.GT.U32.AND P0, PT, R5, 0x727fffff, PT ;  /* 0x727fffff0500780c */ /* 0x000fda0003f04070 */
[----:B01----:R-:W-:Y:S05]  /*1230*/  @!P0 BRA `(.L_x_312) ;  /* 0x0000000000108947 */ /* 0x003fea0003800000 */
[----:B------:R-:W-:-:S07]  /*1240*/  MOV R24, 0x1260 ;  /* 0x0000126000187802 */ /* 0x000fce0000000f00 */
[----:B------:R-:W-:Y:S05]  /*1250*/  CALL.REL.NOINC `($__internal_14_$__cuda_sm20_sqrt_rn_f32_slowpath) ;  /* 0x0000001c00587944 */ /* 0x000fea0003c00000 */
[----:B------:R-:W-:Y:S01]  /*1260*/  MOV R8, R5 ;  /* 0x0000000500087202 */ /* 0x000fe20000000f00 */
[----:B------:R-:W-:Y:S06]  /*1270*/  BRA `(.L_x_313) ;  /* 0x0000000000107947 */ /* 0x000fec0003800000 */
.L_x_312:
[----:B------:R-:W-:Y:S01]  /*1280*/  FMUL.FTZ R8, R15, R16 ;  /* 0x000000100f087220 */ /* 0x000fe20000410000 */
[----:B------:R-:W-:-:S03]  /*1290*/  FMUL.FTZ R9, R16, 0.5 ;  /* 0x3f00000010097820 */ /* 0x000fc60000410000 */
[----:B------:R-:W-:-:S04]  /*12a0*/  FFMA R5, -R8, R8, R15 ;  /* 0x0000000808057223 */ /* 0x000fc8000000010f */
[----:B------:R-:W-:-:S07]  /*12b0*/  FFMA R8, R5, R9, R8 ;  /* 0x0000000905087223 */ /* 0x000fce0000000008 */
.L_x_313:
[----:B------:R-:W-:Y:S05]  /*12c0*/  BSYNC.RECONVERGENT B3 ;  /* 0x0000000000037941 */ /* 0x000fea0003800200 */
.L_x_311:
[----:B------:R-:W-:Y:S01]  /*12d0*/  FSETP.GT.AND P3, PT, |R7|, |R6|, PT ;  /* 0x400000060700720b */ /* 0x000fe20003f64200 */
[C---:B------:R-:W-:Y:S01]  /*12e0*/  FMUL R9, R17.reuse, R8 ;  /* 0x0000000811097220 */ /* 0x040fe20000400000 */
[----:B------:R-:W-:Y:S01]  /*12f0*/  FSETP.NEU.AND P4, PT, R17, RZ, PT ;  /* 0x000000ff1100720b */ /* 0x000fe20003f8d000 */
[----:B------:R-:W-:Y:S01]  /*1300*/  BSSY.RECONVERGENT B3, `(.L_x_314) ;  /* 0x0000014000037945 */ /* 0x000fe20003800200 */
[----:B------:R-:W-:Y:S02]  /*1310*/  FSEL R16, |R7|, |R6|, P3 ;  /* 0x4000000607107208 */ /* 0x000fe40001800200 */
[C---:B------:R-:W-:Y:S02]  /*1320*/  FSEL R5, |R6|.reuse, |R7|, P3 ;  /* 0x4000000706057208 */ /* 0x040fe40001800200 */
[----:B------:R-:W0:Y:S01]  /*1330*/  MUFU.RCP R15, R16 ;  /* 0x00000010000f7308 */ /* 0x000e220000001000 */
[----:B------:R-:W-:Y:S01]  /*1340*/  FMNMX R17, R17, R4, !PT ;  /* 0x0000000411117209 */ /* 0x000fe20007800000 */
[----:B------:R-:W-:-:S03]  /*1350*/  FADD R4, |R6|, |R7| ;  /* 0x4000000706047221 */ /* 0x000fc60000000200 */
[----:B------:R-:W-:Y:S02]  /*1360*/  FSETP.GT.AND P0, PT, R17, 3.40282346638528859812e+38, PT ;  /* 0x7f7fffff1100780b */ /* 0x000fe40003f04000 */
[----:B------:R-:W-:Y:S01]  /*1370*/  FSEL R9, R4, R9, !P4 ;  /* 0x0000000904097208 */ /* 0x000fe20006000000 */
[----:B------:R-:W1:Y:S01]  /*1380*/  FCHK P1, R5, R16 ;  /* 0x0000001005007302 */ /* 0x000e620000020000 */
[----:B0-----:R-:W-:-:S04]  /*1390*/  FFMA R18, -R16, R15, 1 ;  /* 0x3f80000010127423 */ /* 0x001fc8000000010f */
[----:B------:R-:W-:Y:S01]  /*13a0*/  FFMA R18, R15, R18, R15 ;  /* 0x000000120f127223 */ /* 0x000fe2000000000f */
[----:B------:R-:W-:-:S03]  /*13b0*/  FSEL R15, R4, R9, P0 ;  /* 0x00000009040f7208 */ /* 0x000fc60000000000 */
[----:B------:R-:W-:-:S04]  /*13c0*/  FFMA R21, R5, R18, RZ ;  /* 0x0000001205157223 */ /* 0x000fc800000000ff */
[----:B------:R-:W-:-:S04]  /*13d0*/  FFMA R8, -R16, R21, R5 ;  /* 0x0000001510087223 */ /* 0x000fc80000000105 */
[----:B------:R-:W-:Y:S01]  /*13e0*/  FFMA R8, R18, R8, R21 ;  /* 0x0000000812087223 */ /* 0x000fe20000000015 */
[----:B-1----:R-:W-:Y:S06]  /*13f0*/  @!P1 BRA `(.L_x_315) ;  /* 0x0000000000109947 */ /* 0x002fec0003800000 */
[----:B------:R-:W-:Y:S01]  /*1400*/  IMAD.MOV.U32 R8, RZ, RZ, R16 ;  /* 0x000000ffff087224 */ /* 0x000fe200078e0010 */
[----:B------:R-:W-:-:S07]  /*1410*/  MOV R21, 0x1430 ;  /* 0x0000143000157802 */ /* 0x000fce0000000f00 */
[----:B------:R-:W-:Y:S05]  /*1420*/  CALL.REL.NOINC `($__internal_15_$__cuda_sm3x_div_rn_noftz_f32_slowpath) ;  /* 0x0000001c003c7944 */ /* 0x000fea0003c00000 */
[----:B------:R-:W-:-:S07]  /*1430*/  MOV R8, R5 ;  /* 0x0000000500087202 */ /* 0x000fce0000000f00 */
.L_x_315:
[----:B------:R-:W-:Y:S05]  /*1440*/  BSYNC.RECONVERGENT B3 ;  /* 0x0000000000037941 */ /* 0x000fea0003800200 */
.L_x_314:
[----:B------:R-:W-:Y:S02]  /*1450*/  IMAD.MOV.U32 R18, RZ, RZ, 0x3b33710b ;  /* 0x3b33710bff127424 */ /* 0x000fe400078e00ff */
[----:B------:R-:W-:Y:S01]  /*1460*/  FMUL R5, R8, R8 ;  /* 0x0000000808057220 */ /* 0x000fe20000400000 */
[C---:B------:R-:W-:Y:S01]  /*1470*/  ISETP.GE.AND P0, PT, R6.reuse, RZ, PT ;  /* 0x000000ff0600720c */ /* 0x040fe20003f06270 */
[----:B------:R-:W-:Y:S01]  /*1480*/  BSSY.RECONVERGENT B3, `(.L_x_316) ;  /* 0x000005a000037945 */ /* 0x000fe20003800200 */
[----:B------:R-:W-:Y:S01]  /*1490*/  FSETP.NEU.AND P4, PT, |R6|, |R7|, PT ;  /* 0x400000070600720b */ /* 0x000fe20003f8d200 */
[----:B------:R-:W-:Y:S01]  /*14a0*/  FFMA R18, R5, R18, -0.015681877732276916504 ;  /* 0xbc80774805127423 */ /* 0x000fe20000000012 */
[----:B------:R-:W-:-:S03]  /*14b0*/  FSETP.NEU.AND P1, PT, R16, RZ, PT ;  /* 0x000000ff1000720b */ /* 0x000fc60003f2d000 */
[----:B------:R-:W-:-:S04]  /*14c0*/  FFMA R18, R5, R18, 0.042200751602649688721 ;  /* 0x3d2cdab205127423 */ /* 0x000fc80000000012 */
[----:B------:R-:W-:-:S04]  /*14d0*/  FFMA R18, R5, R18, -0.074792981147766113281 ;  /* 0xbd992d1005127423 */ /* 0x000fc80000000012 */
[----:B------:R-:W-:-:S04]  /*14e0*/  FFMA R18, R5, R18, 0.10640415549278259277 ;  /* 0x3dd9ea6c05127423 */ /* 0x000fc80000000012 */
[----:B------:R-:W-:-:S04]  /*14f0*/  FFMA R18, R5, R18, -0.14207722246646881104 ;  /* 0xbe117cb105127423 */ /* 0x000fc80000000012 */
[----:B------:R-:W-:-:S04]  /*1500*/  FFMA R18, R5, R18, 0.19993925094604492188 ;  /* 0x3e4cbce005127423 */ /* 0x000fc80000000012 */
[----:B------:R-:W-:-:S04]  /*1510*/  FFMA R18, R5, R18, -0.33333197236061096191 ;  /* 0xbeaaaa7d05127423 */ /* 0x000fc80000000012 */
[----:B------:R-:W-:Y:S01]  /*1520*/  FMUL R5, R5, R18 ;  /* 0x0000001205057220 */ /* 0x000fe20000400000 */
[----:B------:R-:W-:-:S03]  /*1530*/  HFMA2 R18, -RZ, RZ, 1.857421875, -1409 ;  /* 0x3f6ee581ff127431 */ /* 0x000fc600000001ff */
        /* <DEDUP_REMOVED lines=14> */
[----:B------:R-:W-:-:S03]  /*1620*/  FSETP.GE.AND P0, PT, |R7|, 105615, PT ;  /* 0x47ce47800700780b */ /* 0x000fc60003f06200 */
[----:B------:R-:W0:Y:S02]  /*1630*/  F2I.NTZ R18, R4 ;  /* 0x0000000400127305 */ /* 0x000e240000203100 */
[-C--:B0-----:R-:W-:Y:S02]  /*1640*/  I2FP.F32.S32 R16, R18.reuse ;  /* 0x0000001200107245 */ /* 0x081fe40000201400 */
[----:B------:R-:W-:-:S03]  /*1650*/  MOV R17, R18 ;  /* 0x0000001200117202 */ /* 0x000fc60000000f00 */
[----:B------:R-:W-:-:S04]  /*1660*/  FFMA R5, R16, -1.5707962512969970703, R7 ;  /* 0xbfc90fda10057823 */ /* 0x000fc80000000007 */
[----:B------:R-:W-:-:S04]  /*1670*/  FFMA R5, R16, -7.5497894158615963534e-08, R5 ;  /* 0xb3a2216810057823 */ /* 0x000fc80000000005 */
[----:B------:R-:W-:-:S04]  /*1680*/  FFMA R16, R16, -5.3903029534742383927e-15, R5 ;  /* 0xa7c234c510107823 */ /* 0x000fc80000000005 */
[----:B------:R-:W-:Y:S01]  /*1690*/  IMAD.MOV.U32 R5, RZ, RZ, R16 ;  /* 0x000000ffff057224 */ /* 0x000fe200078e0010 */
[----:B------:R-:W-:Y:S06]  /*16a0*/  @!P0 BRA `(.L_x_317) ;  /* 0x0000000000dc8947 */ /* 0x000fec0003800000 */
[----:B------:R-:W-:-:S13]  /*16b0*/  FSETP.NEU.AND P1, PT, |R7|, +INF , PT ;  /* 0x7f8000000700780b */ /* 0x000fda0003f2d200 */
[----:B------:R-:W-:Y:S01]  /*16c0*/  @!P1 FMUL R5, RZ, R7 ;  /* 0x00000007ff059220 */ /* 0x000fe20000400000 */
[----:B------:R-:W-:Y:S01]  /*16d0*/  @!P1 MOV R18, RZ ;  /* 0x000000ff00129202 */ /* 0x000fe20000000f00 */
[----:B------:R-:W-:Y:S06]  /*16e0*/  @!P1 BRA `(.L_x_317) ;  /* 0x0000000000cc9947 */ /* 0x000fec0003800000 */
[----:B------:R-:W-:Y:S02]  /*16f0*/  IMAD.SHL.U32 R4, R7, 0x100, RZ ;  /* 0x0000010007047824 */ /* 0x000fe400078e00ff */
[----:B------:R-:W-:Y:S02]  /*1700*/  HFMA2 R21, -RZ, RZ, 0, 0 ;  /* 0x00000000ff157431 */ /* 0x000fe400000001ff */
[----:B------:R-:W-:Y:S01]  /*1710*/  IMAD.MOV.U32 R6, RZ, RZ, R1 ;  /* 0x000000ffff067224 */ /* 0x000fe200078e0001 */
[----:B------:R-:W0:Y:S01]  /*1720*/  LDCU.64 UR10, c[0x4][URZ] ;  /* 0x01000000ff0a77ac */ /* 0x000e220008000a00 */
[----:B------:R-:W-:Y:S01]  /*1730*/  LOP3.LUT R25, R4, 0x80000000, RZ, 0xfc, !PT ;  /* 0x8000000004197812 */ /* 0x000fe200078efcff */
[----:B------:R-:W-:Y:S01]  /*1740*/  UMOV UR5, URZ ;  /* 0x000000ff00057c82 */ /* 0x000fe20008000000 */
[----:B------:R-:W-:-:S05]  /*1750*/  UMOV UR4, URZ ;  /* 0x000000ff00047c82 */ /* 0x000fca0008000000 */
.L_x_318:
[----:B0-----:R-:W-:Y:S01]  /*1760*/  MOV R4, UR10 ;  /* 0x0000000a00047c02 */ /* 0x001fe20008000f00 */
        /* <DEDUP_REMOVED lines=27> */
[--C-:B0-----:R-:W-:Y:S02]  /*1920*/  SHF.R.U32.HI R21, RZ, 0x1e, R6.reuse ;  /* 0x0000001eff157819 */ /* 0x101fe40000011606 */
[C---:B------:R-:W-:Y:S02]  /*1930*/  SHF.L.W.U32.HI R18, R5.reuse, 0x2, R6 ;  /* 0x0000000205127819 */ /* 0x040fe40000010e06 */
[----:B------:R-:W-:Y:S02]  /*1940*/  SHF.L.U32 R5, R5, 0x2, RZ ;  /* 0x0000000205057819 */ /* 0x000fe400000006ff */
[----:B------:R-:W-:-:S02]  /*1950*/  SHF.R.S32.HI R8, RZ, 0x1f, R18 ;  /* 0x0000001fff087819 */ /* 0x000fc40000011412 */
[----:B------:R-:W-:Y:S02]  /*1960*/  ISETP.GE.AND P1, PT, R7, RZ, PT ;  /* 0x000000ff0700720c */ /* 0x000fe40003f26270 */
[C---:B------:R-:W-:Y:S02]  /*1970*/  LOP3.LUT R4, R8.reuse, R5, RZ, 0x3c, !PT ;  /* 0x0000000508047212 */ /* 0x040fe400078e3cff */
[----:B------:R-:W-:Y:S02]  /*1980*/  LOP3.LUT R5, R8, R18, RZ, 0x3c, !PT ;  /* 0x0000001208057212 */ /* 0x000fe400078e3cff */
[C---:B------:R-:W-:Y:S02]  /*1990*/  LOP3.LUT R6, R18.reuse, R7, RZ, 0x3c, !PT ;  /* 0x0000000712067212 */ /* 0x040fe400078e3cff */
[----:B------:R-:W-:Y:S02]  /*19a0*/  LEA.HI R18, R18, R21, RZ, 0x1 ;  /* 0x0000001512127211 */ /* 0x000fe400078f08ff */
[----:B------:R-:W0:Y:S01]  /*19b0*/  I2F.F64.S64 R4, R4 ;  /* 0x0000000400047312 */ /* 0x000e220000301c00 */
[----:B------:R-:W-:-:S02]  /*19c0*/  ISETP.GE.AND P3, PT, R6, RZ, PT ;  /* 0x000000ff0600720c */ /* 0x000fc40003f66270 */
[----:B------:R-:W-:-:S05]  /*19d0*/  IMAD.MOV R6, RZ, RZ, -R18 ;  /* 0x000000ffff067224 */ /* 0x000fca00078e0a12 */
[----:B------:R-:W-:Y:S01]  /*19e0*/  @!P1 MOV R18, R6 ;  /* 0x0000000600129202 */ /* 0x000fe20000000f00 */
[----:B0-----:R-:W-:-:S10]  /*19f0*/  DMUL R8, R4, UR4 ;  /* 0x0000000404087c28 */ /* 0x001fd40008000000 */
[----:B------:R-:W0:Y:S02]  /*1a00*/  F2F.F32.F64 R8, R8 ;  /* 0x0000000800087310 */ /* 0x000e240000301000 */
[----:B0-----:R-:W-:-:S07]  /*1a10*/  FSEL R5, -R8, R8, !P3 ;  /* 0x0000000808057208 */ /* 0x001fce0005800100 */
.L_x_317:
[----:B------:R-:W-:Y:S05]  /*1a20*/  BSYNC.RECONVERGENT B3 ;  /* 0x0000000000037941 */ /* 0x000fea0003800200 */
.L_x_316:
[----:B------:R-:W-:Y:S02]  /*1a30*/  HFMA2 R8, -RZ, RZ, 1.0078125, -8.98838043212890625e-05 ;  /* 0x3c0885e4ff087431 */ /* 0x000fe400000001ff */
[----:B------:R-:W-:Y:S02]  /*1a40*/  IMAD.MOV.U32 R4, RZ, RZ, 0x37cbac00 ;  /* 0x37cbac00ff047424 */ /* 0x000fe400078e00ff */
[----:B------:R-:W-:Y:S01]  /*1a50*/  FMUL R9, R5, R5 ;  /* 0x0000000505097220 */ /* 0x000fe20000400000 */
[C---:B------:R-:W-:Y:S01]  /*1a60*/  LOP3.LUT R6, R18.reuse, 0x1, RZ, 0xc0, !PT ;  /* 0x0000000112067812 */ /* 0x040fe200078ec0ff */
[----:B------:R-:W-:Y:S01]  /*1a70*/  VIADD R18, R18, 0x1 ;  /* 0x0000000112127836 */ /* 0x000fe20000000000 */
[----:B------:R-:W-:Y:S01]  /*1a80*/  MOV R21, 0x3e2aaaa8 ;  /* 0x3e2aaaa800157802 */ /* 0x000fe20000000f00 */
[----:B------:R-:W-:Y:S01]  /*1a90*/  FFMA R4, R9, R4, -0.0013887860113754868507 ;  /* 0xbab607ed09047423 */ /* 0x000fe20000000004 */
[----:B------:R-:W-:Y:S01]  /*1aa0*/  ISETP.NE.U32.AND P1, PT, R6, 0x1, PT ;  /* 0x000000010600780c */ /* 0x000fe20003f25070 */
[----:B------:R-:W-:Y:S01]  /*1ab0*/  BSSY.RECONVERGENT B3, `(.L_x_319) ;  /* 0x000003f000037945 */ /* 0x000fe20003800200 */
[----:B------:R-:W-:-:S02]  /*1ac0*/  LOP3.LUT P3, RZ, R18, 0x2, RZ, 0xc0, !PT ;  /* 0x0000000212ff7812 */ /* 0x000fc4000786c0ff */
[----:B------:R-:W-:Y:S02]  /*1ad0*/  FSEL R6, R4, -0.00019574658654164522886, P1 ;  /* 0xb94d415304067808 */ /* 0x000fe40000800000 */
[----:B------:R-:W-:Y:S02]  /*1ae0*/  FSEL R8, R8, 0.041666727513074874878, !P1 ;  /* 0x3d2aaabb08087808 */ /* 0x000fe40004800000 */
[----:B------:R-:W-:Y:S02]  /*1af0*/  FSEL R4, R5, 1, !P1 ;  /* 0x3f80000005047808 */ /* 0x000fe40004800000 */
[----:B------:R-:W-:Y:S01]  /*1b00*/  FSEL R21, -R21, -0.4999999701976776123, !P1 ;  /* 0xbeffffff15157808 */ /* 0x000fe20004800100 */
[C---:B------:R-:W-:Y:S02]  /*1b10*/  FFMA R6, R9.reuse, R6, R8 ;  /* 0x0000000609067223 */ /* 0x040fe40000000008 */
[C---:B------:R-:W-:Y:S02]  /*1b20*/  FFMA R5, R9.reuse, R4, RZ ;  /* 0x0000000409057223 */ /* 0x040fe400000000ff */
[----:B------:R-:W-:-:S04]  /*1b30*/  FFMA R6, R9, R6, R21 ;  /* 0x0000000609067223 */ /* 0x000fc80000000015 */
[----:B------:R-:W-:-:S04]  /*1b40*/  FFMA R18, R5, R6, R4 ;  /* 0x0000000605127223 */ /* 0x000fc80000000004 */
[----:B------:R-:W-:Y:S01]  /*1b50*/  @P3 FADD R18, RZ, -R18 ;  /* 0x80000012ff123221 */ /* 0x000fe20000000000 */
[----:B------:R-:W-:Y:S06]  /*1b60*/  @!P0 BRA `(.L_x_320) ;  /* 0x0000000000cc8947 */ /* 0x000fec0003800000 */
[----:B------:R-:W-:-:S13]  /*1b70*/  FSETP.NEU.AND P0, PT, |R7|, +INF , PT ;  /* 0x7f8000000700780b */ /* 0x000fda0003f0d200 */
[----:B------:R-:W-:Y:S01]  /*1b80*/  @!P0 FMUL R16, RZ, R7 ;  /* 0x00000007ff108220 */ /* 0x000fe20000400000 */
[----:B------:R-:W-:Y:S01]  /*1b90*/  @!P0 IMAD.MOV.U32 R17, RZ, RZ, RZ ;  /* 0x000000ffff118224 */ /* 0x000fe200078e00ff */
[----:B------:R-:W-:Y:S06]  /*1ba0*/  @!P0 BRA `(.L_x_320) ;  /* 0x0000000000bc8947 */ /* 0x000fec0003800000 */
[----:B------:R-:W0:Y:S01]  /*1bb0*/  LDC.64 R4, c[0x4][RZ] ;  /* 0x01000000ff047b82 */ /* 0x000e220000000a00 */
[----:B------:R-:W-:Y:S01]  /*1bc0*/  SHF.L.U32 R8, R7, 0x8, RZ ;  /* 0x0000000807087819 */ /* 0x000fe200000006ff */
[----:B------:R-:W-:Y:S02]  /*1bd0*/  HFMA2 R21, -RZ, RZ, 0, 0 ;  /* 0x00000000ff157431 */ /* 0x000fe400000001ff */
[----:B------:R-:W-:Y:S01]  /*1be0*/  IMAD.MOV.U32 R6, RZ, RZ, RZ ;  /* 0x000000ffff067224 */ /* 0x000fe200078e00ff */
[----:B------:R-:W-:Y:S01]  /*1bf0*/  UMOV UR4, URZ ;  /* 0x000000ff00047c82 */ /* 0x000fe20008000000 */
[----:B------:R-:W-:-:S07]  /*1c00*/  LOP3.LUT R25, R8, 0x80000000, RZ, 0xfc, !PT ;  /* 0x8000000008197812 */ /* 0x000fce00078efcff */
.L_x_321:
[----:B0-----:R-:W-:-:S06]  /*1c10*/  IMAD.WIDE.U32 R8, R21, 0x4, R4 ;  /* 0x0000000415087825 */ /* 0x001fcc00078e0004 */
[----:B------:R-:W2:Y:S01]  /*1c20*/  LDG.E.CONSTANT R8, desc[UR8][R8.64] ;  /* 0x0000000808087981 */ /* 0x000ea2000c1e9900 */
[C---:B-1----:R-:W-:Y:S01]  /*1c30*/  IMAD R22, R21.reuse, 0x4, R1 ;  /* 0x0000000415167824 */ /* 0x042fe200078e0201 */
[----:B------:R-:W-:-:S04]  /*1c40*/  IADD3 R21, PT, PT, R21, 0x1, RZ ;  /* 0x0000000115157810 */ /* 0x000fc80007ffe0ff */
[----:B------:R-:W-:Y:S01]  /*1c50*/  ISETP.NE.AND P0, PT, R21, 0x6, PT ;  /* 0x000000061500780c */ /* 0x000fe20003f05270 */
[----:B--2---:R-:W-:-:S03]  /*1c60*/  IMAD.WIDE.U32 R16, R8, R25, RZ ;  /* 0x0000001908107225 */ /* 0x004fc600078e00ff */
[----:B------:R-:W-:-:S04]  /*1c70*/  IADD3 R23, P1, PT, R16, R6, RZ ;  /* 0x0000000610177210 */ /* 0x000fc80007f3e0ff */
[----:B------:R-:W-:Y:S01]  /*1c80*/  IADD3.X R6, PT, PT, R17, UR4, RZ, P1, !PT ;  /* 0x0000000411067c10 */ /* 0x000fe20008ffe4ff */
[----:B------:R1:W-:Y:S04]  /*1c90*/  STL [R22], R23 ;  /* 0x0000001716007387 */ /* 0x0003e80000100800 */
[----:B------:R-:W-:Y:S05]  /*1ca0*/  @P0 BRA `(.L_x_321) ;  /* 0xfffffffc00d80947 */ /* 0x000fea000383ffff */
        /* <DEDUP_REMOVED lines=17> */
[C---:B-1----:R-:W-:Y:S02]  /*1dc0*/  SHF.L.W.U32.HI R22, R5.reuse, 0x2, R16 ;  /* 0x0000000205167819 */ /* 0x042fe40000010e10 */
[----:B------:R-:W-:Y:S02]  /*1dd0*/  SHF.L.U32 R5, R5, 0x2, RZ ;  /* 0x0000000205057819 */ /* 0x000fe400000006ff */
[----:B------:R-:W-:-:S02]  /*1de0*/  SHF.R.S32.HI R8, RZ, 0x1f, R22 ;  /* 0x0000001fff087819 */ /* 0x000fc40000011416 */
[----:B------:R-:W-:Y:S02]  /*1df0*/  LEA.HI R17, R22, R17, RZ, 0x1 ;  /* 0x0000001116117211 */ /* 0x000fe400078f08ff */
[C---:B------:R-:W-:Y:S02]  /*1e00*/  LOP3.LUT R4, R8.reuse, R5, RZ, 0x3c, !PT ;  /* 0x0000000508047212 */ /* 0x040fe400078e3cff */
[----:B------:R-:W-:Y:S01]  /*1e10*/  LOP3.LUT R5, R8, R22, RZ, 0x3c, !PT ;  /* 0x0000001608057212 */ /* 0x000fe200078e3cff */
[----:B0-----:R-:W-:Y:S01]  /*1e20*/  IMAD.MOV R6, RZ, RZ, -R17 ;  /* 0x000000ffff067224 */ /* 0x001fe200078e0a11 */
[----:B------:R-:W-:-:S04]  /*1e30*/  LOP3.LUT R7, R22, R7, RZ, 0x3c, !PT ;  /* 0x0000000716077212 */ /* 0x000fc800078e3cff */
[----:B------:R-:W0:Y:S01]  /*1e40*/  I2F.F64.S64 R4, R4 ;  /* 0x0000000400047312 */ /* 0x000e220000301c00 */
[----:B------:R-:W-:Y:S02]  /*1e50*/  ISETP.GE.AND P0, PT, R7, RZ, PT ;  /* 0x000000ff0700720c */ /* 0x000fe40003f06270 */
[----:B------:R-:W-:Y:S01]  /*1e60*/  @!P1 MOV R17, R6 ;  /* 0x0000000600119202 */ /* 0x000fe20000000f00 */
[----:B0-----:R-:W-:-:S10]  /*1e70*/  DMUL R8, R4, UR4 ;  /* 0x0000000404087c28 */ /* 0x001fd40008000000 */
[----:B------:R-:W0:Y:S02]  /*1e80*/  F2F.F32.F64 R8, R8 ;  /* 0x0000000800087310 */ /* 0x000e240000301000 */
[----:B0-----:R-:W-:-:S07]  /*1e90*/  FSEL R16, -R8, R8, !P0 ;  /* 0x0000000808107208 */ /* 0x001fce0004000100 */
.L_x_320:
[----:B------:R-:W-:Y:S05]  /*1ea0*/  BSYNC.RECONVERGENT B3 ;  /* 0x0000000000037941 */ /* 0x000fea0003800200 */
.L_x_319:
[----:B------:R-:W-:Y:S01]  /*1eb0*/  IADD3 R4, PT, PT, R15, -0xd000000, RZ ;  /* 0xf30000000f047810 */ /* 0x000fe20007ffe0ff */
[----:B------:R0:W1:Y:S01]  /*1ec0*/  MUFU.RSQ R6, R15 ;  /* 0x0000000f00067308 */ /* 0x0000620000001400 */
[----:B------:R-:W-:Y:S02]  /*1ed0*/  BSSY.RECONVERGENT B3, `(.L_x_322) ;  /* 0x000000a000037945 */ /* 0x000fe40003800200 */
[----:B------:R-:W-:-:S13]  /*1ee0*/  ISETP.GT.U32.AND P0, PT, R4, 0x727fffff, PT ;  /* 0x727fffff0400780c */ /* 0x000fda0003f04070 */
[----:B0-----:R-:W-:Y:S05]  /*1ef0*/  @!P0 BRA `(.L_x_323) ;  /* 0x00000000000c8947 */ /* 0x001fea0003800000 */
[----:B------:R-:W-:-:S07]  /*1f00*/  MOV R24, 0x1f20 ;  /* 0x00001f2000187802 */ /* 0x000fce0000000f00 */
[----:B-1----:R-:W-:Y:S05]  /*1f10*/  CALL.REL.NOINC `($__internal_14_$__cuda_sm20_sqrt_rn_f32_slowpath) ;  /* 0x0000001000287944 */ /* 0x002fea0003c00000 */
[----:B------:R-:W-:Y:S05]  /*1f20*/  BRA `(.L_x_324) ;  /* 0x0000000000107947 */ /* 0x000fea0003800000 */
.L_x_323:
[----:B-1----:R-:W-:Y:S01]  /*1f30*/  FMUL.FTZ R4, R15, R6 ;  /* 0x000000060f047220 */ /* 0x002fe20000410000 */
[----:B------:R-:W-:-:S03]  /*1f40*/  FMUL.FTZ R6, R6, 0.5 ;  /* 0x3f00000006067820 */ /* 0x000fc60000410000 */
[----:B------:R-:W-:-:S04]  /*1f50*/  FFMA R5, -R4, R4, R15 ;  /* 0x0000000404057223 */ /* 0x000fc8000000010f */
[----:B------:R-:W-:-:S07]  /*1f60*/  FFMA R5, R5, R6, R4 ;  /* 0x0000000605057223 */ /* 0x000fce0000000004 */
.L_x_324:
[----:B------:R-:W-:Y:S05]  /*1f70*/  BSYNC.RECONVERGENT B3 ;  /* 0x0000000000037941 */ /* 0x000fea0003800200 */
.L_x_322:
[----:B------:R-:W-:Y:S01]  /*1f80*/  LOP3.LUT R6, R17, 0x1, RZ, 0xc0, !PT ;  /* 0x0000000111067812 */ /* 0x000fe200078ec0ff */
[----:B------:R-:W-:Y:S02]  /*1f90*/  IMAD.MOV.U32 R4, RZ, RZ, 0x37cbac00 ;  /* 0x37cbac00ff047424 */ /* 0x000fe400078e00ff */
[----:B------:R-:W-:Y:S01]  /*1fa0*/  FMUL R7, R16, R16 ;  /* 0x0000001010077220 */ /* 0x000fe20000400000 */
[----:B------:R-:W0:Y:S01]  /*1fb0*/  S2UR UR5, SR_CgaCtaId ;  /* 0x00000000000579c3 */ /* 0x000e220000008800 */
[----:B------:R-:W-:Y:S01]  /*1fc0*/  ISETP.NE.U32.AND P0, PT, R6, 0x1, PT ;  /* 0x000000010600780c */ /* 0x000fe20003f05070 */
[----:B------:R-:W-:Y:S02]  /*1fd0*/  HFMA2 R6, -RZ, RZ, 1.0078125, -8.98838043212890625e-05 ;  /* 0x3c0885e4ff067431 */ /* 0x000fe400000001ff */
[----:B------:R-:W-:Y:S01]  /*1fe0*/  FFMA R4, R7, R4, -0.0013887860113754868507 ;  /* 0xbab607ed07047423 */ /* 0x000fe20000000004 */
[----:B------:R-:W-:Y:S01]  /*1ff0*/  MOV R9, 0x3e2aaaa8 ;  /* 0x3e2aaaa800097802 */ /* 0x000fe20000000f00 */
[----:B------:R-:W-:Y:S01]  /*2000*/  UMOV UR4, 0x400 ;  /* 0x0000040000047882 */ /* 0x000fe20000000000 */
[----:B------:R-:W-:-:S02]  /*2010*/  LOP3.LUT P1, RZ, R17, 0x2, RZ, 0xc0, !PT ;  /* 0x0000000211ff7812 */ /* 0x000fc4000782c0ff */
[----:B------:R-:W-:Y:S02]  /*2020*/  FSEL R4, R4, -0.00019574658654164522886, !P0 ;  /* 0xb94d415304047808 */ /* 0x000fe40004000000 */
[----:B------:R-:W-:Y:S02]  /*2030*/  FSEL R9, -R9, -0.4999999701976776123, P0 ;  /* 0xbeffffff09097808 */ /* 0x000fe40000000100 */
[----:B------:R-:W-:Y:S02]  /*2040*/  FSEL R6, R6, 0.041666727513074874878, P0 ;  /* 0x3d2aaabb06067808 */ /* 0x000fe40000000000 */
[----:B------:R-:W-:-:S03]  /*2050*/  FSEL R16, R16, 1, P0 ;  /* 0x3f80000010107808 */ /* 0x000fc60000000000 */
[----:B------:R-:W-:Y:S01]  /*2060*/  FFMA R4, R7, R4, R6 ;  /* 0x0000000407047223 */ /* 0x000fe20000000006 */
[----:B------:R-:W-:-:S03]  /*2070*/  FMUL R6, R18, R5 ;  /* 0x0000000512067220 */ /* 0x000fc60000400000 */
[C---:B------:R-:W-:Y:S01]  /*2080*/  FFMA R4, R7.reuse, R4, R9 ;  /* 0x0000000407047223 */ /* 0x040fe20000000009 */
[----:B------:R-:W-:Y:S01]  /*2090*/  FFMA R7, R7, R16, RZ ;  /* 0x0000001007077223 */ /* 0x000fe200000000ff */
[----:B0-----:R-:W-:-:S03]  /*20a0*/  ULEA UR4, UR5, UR4, 0x18 ;  /* 0x0000000405047291 */ /* 0x001fc6000f8ec0ff */
[----:B------:R-:W-:-:S04]  /*20b0*/  FFMA R4, R7, R4, R16 ;  /* 0x0000000407047223 */ /* 0x000fc80000000010 */
[----:B------:R-:W-:-:S04]  /*20c0*/  @P1 FADD R4, RZ, -R4 ;  /* 0x80000004ff041221 */ /* 0x000fc80000000000 */
[----:B------:R-:W-:Y:S01]  /*20d0*/  FMUL R7, R4, R5 ;  /* 0x0000000504077220 */ /* 0x000fe20000400000 */
[----:B------:R-:W-:-:S04]  /*20e0*/  IMAD.MOV.U32 R4, RZ, RZ, R13 ;  /* 0x000000ffff047224 */ /* 0x000fc800078e000d */
[----:B------:R0:W-:Y:S03]  /*20f0*/  STS.64 [UR4], R6 ;  /* 0x00000006ff007988 */ /* 0x0001e60008000a04 */
.L_x_308:
[----:B------:R-:W-:Y:S05]  /*2100*/  BSYNC.RECONVERGENT B0 ;  /* 0x0000000000007941 */ /* 0x000fea0003800200 */
.L_x_307:
[----:B------:R-:W-:Y:S05]  /*2110*/  @P2 BRA `(.L_x_325) ;  /* 0xffffffec00b82947 */ /* 0x000fea000383ffff */
[----:B------:R-:W-:Y:S05]  /*2120*/  BSYNC.RECONVERGENT B1 ;  /* 0x0000000000017941 */ /* 0x000fea0003800200 */
.L_x_306:
[----:B------:R-:W-:-:S07]  /*2130*/  SHF.R.S32.HI R5, RZ, 0x1f, R4 ;  /* 0x0000001fff057819 */ /* 0x000fce0000011404 */
.L_x_305:
[----:B------:R-:W-:Y:S05]  /*2140*/  BSYNC.RECONVERGENT B2 ;  /* 0x0000000000027941 */ /* 0x000fea0003800200 */
.L_x_304:
[----:B------:R-:W1:Y:S08]  /*2150*/  S2UR UR5, SR_CgaCtaId ;  /* 0x00000000000579c3 */ /* 0x000e700000008800 */
[----:B------:R-:W-:Y:S01]  /*2160*/  BAR.SYNC.DEFER_BLOCKING 0x0 ;  /* 0x0000000000007b1d */ /* 0x000fe20000010000 */
[----:B------:R-:W-:-:S05]  /*2170*/  ISETP.GE.AND P1, PT, R14, 0x1, PT ;  /* 0x000000010e00780c */ /* 0x000fca0003f26270 */
[----:B------:R-:W-:Y:S02]  /*2180*/  UMOV UR4, 0x400 ;  /* 0x0000040000047882 */ /* 0x000fe40000000000 */
[----:B-1----:R-:W-:-:S09]  /*2190*/  ULEA UR4, UR5, UR4, 0x18 ;  /* 0x0000000405047291 */ /* 0x002fd2000f8ec0ff */
[----:B------:R-:W1:Y:S02]  /*21a0*/  LDS.64 R8, [UR4] ;  /* 0x00000004ff087984 */ /* 0x000e640008000a00 */
[----:B------:R-:W0:Y:S02]  /*21b0*/  LDCU.64 UR4, c[0x0][0x380] ;  /* 0x00007000ff0477ac */ /* 0x000e240008000a00 */
[----:B0-----:R-:W-:-:S04]  /*21c0*/  LEA R6, P0, R4, UR4, 0x3 ;  /* 0x0000000404067c11 */ /* 0x001fc8000f8018ff */
[----:B------:R-:W-:-:S05]  /*21d0*/  LEA.HI.X R7, R4, UR5, R5, 0x3, P0 ;  /* 0x0000000504077c11 */ /* 0x000fca00080f1c05 */
[----:B-1----:R0:W-:Y:S01]  /*21e0*/  STG.E.64 desc[UR8][R6.64], R8 ;  /* 0x0000000806007986 */ /* 0x0021e2000c101b08 */
[----:B------:R-:W-:Y:S05]  /*21f0*/  @!P1 EXIT ;  /* 0x000000000000994d */ /* 0x000fea0003800000 */
[----:B0-----:R-:W-:-:S05]  /*2200*/  FADD R7, |R8|, |R9| ;  /* 0x4000000908077221 */ /* 0x001fca0000000200 */
[----:B------:R-:W-:-:S04]  /*2210*/  IADD3 R4, PT, PT, R7, 0x1800000, RZ ;  /* 0x0180000007047810 */ /* 0x000fc80007ffe0ff */
[----:B------:R-:W-:-:S04]  /*2220*/  LOP3.LUT R4, R4, 0x7f800000, RZ, 0xc0, !PT ;  /* 0x7f80000004047812 */ /* 0x000fc800078ec0ff */
[----:B------:R-:W-:-:S13]  /*2230*/  ISETP.GT.U32.AND P0, PT, R4, 0x1ffffff, PT ;  /* 0x01ffffff0400780c */ /* 0x000fda0003f04070 */
[----:B------:R-:W-:Y:S05]  /*2240*/  @P0 BRA `(.L_x_326) ;  /* 0x0000000000100947 */ /* 0x000fea0003800000 */
[----:B------:R-:W-:-:S07]  /*2250*/  MOV R10, 0x2270 ;  /* 0x00002270000a7802 */ /* 0x000fce0000000f00 */
[----:B------:R-:W-:Y:S05]  /*2260*/  CALL.REL.NOINC `($__internal_13_$__cuda_sm20_rcp_rn_f32_slowpath) ;  /* 0x0000000800847944 */ /* 0x000fea0003c00000 */
[----:B------:R-:W-:Y:S01]  /*2270*/  MOV R4, R7 ;  /* 0x0000000700047202 */ /* 0x000fe20000000f00 */
[----:B------:R-:W-:Y:S06]  /*2280*/  BRA `(.L_x_327) ;  /* 0x0000000000107947 */ /* 0x000fec0003800000 */
.L_x_326:
[----:B------:R-:W0:Y:S02]  /*2290*/  MUFU.RCP R4, R7 ;  /* 0x0000000700047308 */ /* 0x000e240000001000 */
[----:B0-----:R-:W-:-:S04]  /*22a0*/  FFMA R5, R7, R4, -1 ;  /* 0xbf80000007057423 */ /* 0x001fc80000000004 */
[----:B------:R-:W-:-:S04]  /*22b0*/  FADD.FTZ R5, -R5, -RZ ;  /* 0x800000ff05057221 */ /* 0x000fc80000010100 */
[----:B------:R-:W-:-:S07]  /*22c0*/  FFMA R4, R4, R5, R4 ;  /* 0x0000000504047223 */ /* 0x000fce0000000004 */
.L_x_327:
[-C--:B------:R-:W-:Y:S01]  /*22d0*/  FMUL R5, R9, R4.reuse ;  /* 0x0000000409057220 */ /* 0x080fe20000400000 */
[----:B------:R-:W-:-:S03]  /*22e0*/  FMUL R6, R8, R4 ;  /* 0x0000000408067220 */ /* 0x000fc60000400000 */
[----:B------:R-:W-:-:S04]  /*22f0*/  FMUL R7, R5, R5 ;  /* 0x0000000505077220 */ /* 0x000fc80000400000 */
[----:B------:R-:W-:-:S04]  /*2300*/  FFMA R10, R6, R6, R7 ;  /* 0x00000006060a7223 */ /* 0x000fc80000000007 */
[----:B------:R-:W-:-:S05]  /*2310*/  VIADD R7, R10, 0x1800000 ;  /* 0x018000000a077836 */ /* 0x000fca0000000000 */
[----:B------:R-:W-:-:S04]  /*2320*/  LOP3.LUT R7, R7, 0x7f800000, RZ, 0xc0, !PT ;  /* 0x7f80000007077812 */ /* 0x000fc800078ec0ff */
[----:B------:R-:W-:-:S13]  /*2330*/  ISETP.GT.U32.AND P0, PT, R7, 0x1ffffff, PT ;  /* 0x01ffffff0700780c */ /* 0x000fda0003f04070 */
[----:B------:R-:W-:Y:S05]  /*2340*/  @P0 BRA `(.L_x_328) ;  /* 0x0000000000100947 */ /* 0x000fea0003800000 */
[----:B------:R-:W-:Y:S02]  /*2350*/  MOV R7, R10 ;  /* 0x0000000a00077202 */ /* 0x000fe40000000f00 */
[----:B------:R-:W-:-:S07]  /*2360*/  MOV R10, 0x2380 ;  /* 0x00002380000a7802 */ /* 0x000fce0000000f00 */
[----:B------:R-:W-:Y:S05]  /*2370*/  CALL.REL.NOINC `($__internal_13_$__cuda_sm20_rcp_rn_f32_slowpath) ;  /* 0x0000000800407944 */ /* 0x000fea0003c00000 */
[----:B------:R-:W-:Y:S05]  /*2380*/  BRA `(.L_x_329) ;  /* 0x0000000000107947 */ /* 0x000fea0003800000 */
.L_x_328:
[----:B------:R-:W0:Y:S02]  /*2390*/  MUFU.RCP R7, R10 ;  /* 0x0000000a00077308 */ /* 0x000e240000001000 */
[----:B0-----:R-:W-:-:S04]  /*23a0*/  FFMA R8, R10, R7, -1 ;  /* 0xbf8000000a087423 */ /* 0x001fc80000000007 */
[----:B------:R-:W-:-:S04]  /*23b0*/  FADD.FTZ R8, -R8, -RZ ;  /* 0x800000ff08087221 */ /* 0x000fc80000010100 */
[----:B------:R-:W-:-:S07]  /*23c0*/  FFMA R7, R7, R8, R7 ;  /* 0x0000000807077223 */ /* 0x000fce0000000007 */
.L_x_329:
[----:B------:R-:W0:Y:S01]  /*23d0*/  LDC.64 R12, c[0x0][0x390] ;  /* 0x0000e400ff0c7b82 */ /* 0x000e220000000a00 */
[C---:B------:R-:W-:Y:S01]  /*23e0*/  ISETP.GE.U32.AND P0, PT, R14.reuse, 0x4, PT ;  /* 0x000000040e00780c */ /* 0x040fe20003f06070 */
[----:B------:R-:W-:Y:S01]  /*23f0*/  BSSY.RECONVERGENT B0, `(.L_x_330) ;  /* 0x0000068000007945 */ /* 0x000fe20003800200 */
[----:B------:R-:W-:Y:S01]  /*2400*/  LOP3.LUT R8, R14, 0x3, RZ, 0xc0, !PT ;  /* 0x000000030e087812 */ /* 0x000fe200078ec0ff */
[----:B------:R-:W-:-:S03]  /*2410*/  IMAD.MOV.U32 R10, RZ, RZ, RZ ;  /* 0x000000ffff0a7224 */ /* 0x000fc600078e00ff */
[----:B------:R-:W-:Y:S02]  /*2420*/  ISETP.NE.AND P2, PT, R8, RZ, PT ;  /* 0x000000ff0800720c */ /* 0x000fe40003f45270 */
[----:B0-----:R-:W-:-:S04]  /*2430*/  IADD3 R9, PT, PT, R12, 0x1, RZ ;  /* 0x000000010c097810 */ /* 0x001fc80007ffe0ff */
[----:B------:R-:W-:Y:S01]  /*2440*/  IADD3 R11, PT, PT, -R9, R13, RZ ;  /* 0x0000000d090b7210 */ /* 0x000fe20007ffe1ff */
[----:B------:R-:W-:Y:S06]  /*2450*/  @!P0 BRA `(.L_x_331) ;  /* 0x0000000400848947 */ /* 0x000fec0003800000 */
[----:B------:R-:W-:Y:S01]  /*2460*/  IADD3 R15, PT, PT, R3, R12, RZ ;  /* 0x0000000c030f7210 */ /* 0x000fe20007ffe0ff */
[C-C-:B------:R-:W-:Y:S01]  /*2470*/  IMAD.IADD R18, R0.reuse, 0x1, R2.reuse ;  /* 0x0000000100127824 */ /* 0x140fe200078e0202 */
[C---:B------:R-:W-:Y:S01]  /*2480*/  LEA R22, R0.reuse, R2, 0x1 ;  /* 0x0000000200167211 */ /* 0x040fe200078e08ff */
[----:B------:R-:W-:Y:S01]  /*2490*/  IMAD R24, R0, 0x3, R2 ;  /* 0x0000000300187824 */ /* 0x000fe200078e0202 */
[----:B------:R-:W-:Y:S01]  /*24a0*/  IADD3 R26, PT, PT, R19, R15, RZ ;  /* 0x0000000f131a7210 */ /* 0x000fe20007ffe0ff */
[C---:B------:R-:W-:Y:S01]  /*24b0*/  IMAD R10, R18.reuse, UR6, R15 ;  /* 0x00000006120a7c24 */ /* 0x040fe2000f8e020f */
[-C--:B------:R-:W-:Y:S01]  /*24c0*/  ISETP.GE.AND P3, PT, R9, R13.reuse, PT ;  /* 0x0000000d0900720c */ /* 0x080fe20003f66270 */
[--C-:B------:R-:W-:Y:S01]  /*24d0*/  IMAD R18, R18, UR6, R3.reuse ;  /* 0x0000000612127c24 */ /* 0x100fe2000f8e0203 */
[----:B------:R-:W-:Y:S01]  /*24e0*/  IADD3 R19, PT, PT, R19, 0x1, R3 ;  /* 0x0000000113137810 */ /* 0x000fe20007ffe003 */
[----:B------:R-:W-:Y:S01]  /*24f0*/  IMAD R17, R9, R13, R10 ;  /* 0x0000000d09117224 */ /* 0x000fe200078e020a */
[----:B------:R-:W-:Y:S01]  /*2500*/  LOP3.LUT R10, R14, 0x7ffffffc, RZ, 0xc0, !PT ;  /* 0x7ffffffc0e0a7812 */ /* 0x000fe200078ec0ff */
[----:B------:R-:W-:-:S02]  /*2510*/  IMAD R16, R22, UR6, R15 ;  /* 0x0000000616107c24 */ /* 0x000fc4000f8e020f */
[----:B------:R-:W-:Y:S02]  /*2520*/  IMAD R12, R24, UR6, R15 ;  /* 0x00000006180c7c24 */ /* 0x000fe4000f8e020f */
[--C-:B------:R-:W-:Y:S01]  /*2530*/  IMAD R21, R22, UR6, R3.reuse ;  /* 0x0000000616157c24 */ /* 0x100fe2000f8e0203 */
[----:B------:R-:W-:Y:S01]  /*2540*/  IADD3 R22, PT, PT, R18, 0x1, RZ ;  /* 0x0000000112167810 */ /* 0x000fe20007ffe0ff */
[----:B------:R-:W-:Y:S02]  /*2550*/  IMAD R24, R24, UR6, R3 ;  /* 0x0000000618187c24 */ /* 0x000fe4000f8e0203 */
[-C--:B------:R-:W-:Y:S01]  /*2560*/  IMAD R16, R9, R13.reuse, R16 ;  /* 0x0000000d09107224 */ /* 0x080fe200078e0210 */
[----:B------:R-:W-:Y:S01]  /*2570*/  IADD3 R21, PT, PT, R21, 0x1, RZ ;  /* 0x0000000115157810 */ /* 0x000fe20007ffe0ff */
[CC--:B------:R-:W-:Y:S02]  /*2580*/  IMAD R12, R9.reuse, R13.reuse, R12 ;  /* 0x0000000d090c7224 */ /* 0x0c0fe400078e020c */
[----:B------:R-:W-:-:S02]  /*2590*/  IMAD R13, R9, R13, R26 ;  /* 0x0000000d090d7224 */ /* 0x000fc400078e021a */
[----:B------:R-:W-:Y:S02]  /*25a0*/  IMAD.MOV R23, RZ, RZ, -R10 ;  /* 0x000000ffff177224 */ /* 0x000fe400078e0a0a */
[----:B------:R-:W-:-:S07]  /*25b0*/  VIADD R18, R24, 0x1 ;  /* 0x0000000118127836 */ /* 0x000fce0000000000 */
.L_x_332:
[----:B------:R-:W-:-:S04]  /*25c0*/  IADD3 R14, PT, PT, R19, -0x1, RZ ;  /* 0xffffffff130e7810 */ /* 0x000fc80007ffe0ff */
[----:B------:R-:W-:-:S04]  /*25d0*/  ISETP.GE.OR P0, PT, R14, R11, P3 ;  /* 0x0000000b0e00720c */ /* 0x000fc80001f06670 */
[----:B------:R-:W-:-:S13]  /*25e0*/  ISETP.EQ.OR P1, PT, R19, 0x1, P0 ;  /* 0x000000011300780c */ /* 0x000fda0000722670 */
[----:B------:R-:W0:Y:S01]  /*25f0*/  @!P1 LDC.64 R24, c[0x0][0x380] ;  /* 0x0000e000ff189b82 */ /* 0x000e220000000a00 */
[----:B------:R-:W-:-:S05]  /*2600*/  @!P1 IADD3 R15, PT, PT, R13, 0x1, RZ ;  /* 0x000000010d0f9810 */ /* 0x000fca0007ffe0ff */
[----:B0-----:R-:W-:-:S05]  /*2610*/  @!P1 IMAD.WIDE R24, R15, 0x8, R24 ;  /* 0x000000080f189825 */ /* 0x001fca00078e0218 */
[----:B------:R-:W2:Y:S02]  /*2620*/  @!P1 LDG.E.64 R14, desc[UR8][R24.64] ;  /* 0x00000008180e9981 */ /* 0x000ea4000c1e1b00 */
[-C--:B--2---:R-:W-:Y:S01]  /*2630*/  @!P1 FMUL R15, R15, R4.reuse ;  /* 0x000000040f0f9220 */ /* 0x084fe20000400000 */
[----:B------:R-:W-:-:S03]  /*2640*/  @!P1 FMUL R14, R14, R4 ;  /* 0x000000040e0e9220 */ /* 0x000fc60000400000 */
[----:B------:R-:W-:-:S04]  /*2650*/  @!P1 FMUL R27, R5, R15 ;  /* 0x0000000f051b9220 */ /* 0x000fc80000400000 */
[-C--:B------:R-:W-:Y:S01]  /*2660*/  @!P1 FFMA R26, R6, R14.reuse, R27 ;  /* 0x0000000e061a9223 */ /* 0x080fe2000000001b */
[----:B------:R-:W-:-:S04]  /*2670*/  @!P1 FMUL R14, R5, R14 ;  /* 0x0000000e050e9220 */ /* 0x000fc80000400000 */
[----:B------:R-:W-:Y:S01]  /*2680*/  @!P1 FFMA R28, R6, R15, -R14 ;  /* 0x0000000f061c9223 */ /* 0x000fe2000000080e */
[----:B------:R-:W-:-:S03]  /*2690*/  VIADD R14, R22, 0xffffffff ;  /* 0xffffffff160e7836 */ /* 0x000fc60000000000 */
[----:B------:R-:W-:Y:S02]  /*26a0*/  @!P1 FMUL R15, R28, R7 ;  /* 0x000000071c0f9220 */ /* 0x000fe40000400000 */
[----:B------:R-:W-:Y:S01]  /*26b0*/  ISETP.GE.OR P0, PT, R14, R11, P3 ;  /* 0x0000000b0e00720c */ /* 0x000fe20001f06670 */
[----:B------:R-:W-:-:S03]  /*26c0*/  @!P1 FMUL R14, R26, R7 ;  /* 0x000000071a0e9220 */ /* 0x000fc60000400000 */
[----:B------:R-:W-:Y:S02]  /*26d0*/  ISETP.EQ.OR P0, PT, R22, 0x1, P0 ;  /* 0x000000011600780c */ /* 0x000fe40000702670 */
[----:B------:R0:W-:Y:S11]  /*26e0*/  @!P1 STG.E.64 desc[UR8][R24.64], R14 ;  /* 0x0000000e18009986 */ /* 0x0001f6000c101b08 */
[----:B------:R-:W-:Y:S01]  /*26f0*/  @!P0 IADD3 R27, PT, PT, R17, 0x1, RZ ;  /* 0x00000001111b8810 */ /* 0x000fe20007ffe0ff */
[----:B0-----:R-:W0:Y:S04]  /*2700*/  @!P0 LDC.64 R24, c[0x0][0x380] ;  /* 0x0000e000ff188b82 */ /* 0x001e280000000a00 */
[----:B0-----:R-:W-:-:S05]  /*2710*/  @!P0 IMAD.WIDE R24, R27, 0x8, R24 ;  /* 0x000000081b188825 */ /* 0x001fca00078e0218 */
[----:B------:R-:W2:Y:S02]  /*2720*/  @!P0 LDG.E.64 R14, desc[UR8][R24.64] ;  /* 0x00000008180e8981 */ /* 0x000ea4000c1e1b00 */
[-C--:B--2---:R-:W-:Y:S01]  /*2730*/  @!P0 FMUL R27, R15, R4.reuse ;  /* 0x000000040f1b8220 */ /* 0x084fe20000400000 */
[----:B------:R-:W-:Y:S01]  /*2740*/  @!P0 FMUL R26, R14, R4 ;  /* 0x000000040e1a8220 */ /* 0x000fe20000400000 */
[----:B------:R-:W-:Y:S02]  /*2750*/  IADD3 R14, PT, PT, R21, -0x1, RZ ;  /* 0xffffffff150e7810 */ /* 0x000fe40007ffe0ff */
[C---:B------:R-:W-:Y:S02]  /*2760*/  @!P0 FMUL R29, R5.reuse, R27 ;  /* 0x0000001b051d8220 */ /* 0x040fe40000400000 */
[----:B------:R-:W-:Y:S02]  /*2770*/  ISETP.GE.OR P1, PT, R14, R11, P3 ;  /* 0x0000000b0e00720c */ /* 0x000fe40001f26670 */
[-C--:B------:R-:W-:Y:S01]  /*2780*/  @!P0 FFMA R28, R6, R26.reuse, R29 ;  /* 0x0000001a061c8223 */ /* 0x080fe2000000001d */
[----:B------:R-:W-:Y:S01]  /*2790*/  @!P0 FMUL R26, R5, R26 ;  /* 0x0000001a051a8220 */ /* 0x000fe20000400000 */
[----:B------:R-:W-:-:S02]  /*27a0*/  ISETP.EQ.OR P1, PT, R21, 0x1, P1 ;  /* 0x000000011500780c */ /* 0x000fc40000f22670 */
[----:B------:R-:W-:Y:S01]  /*27b0*/  @!P0 FMUL R14, R28, R7 ;  /* 0x000000071c0e8220 */ /* 0x000fe20000400000 */
[----:B------:R-:W-:-:S04]  /*27c0*/  @!P0 FFMA R26, R6, R27, -R26 ;  /* 0x0000001b061a8223 */ /* 0x000fc8000000081a */
[----:B------:R-:W-:-:S05]  /*27d0*/  @!P0 FMUL R15, R26, R7 ;  /* 0x000000071a0f8220 */ /* 0x000fca0000400000 */
[----:B------:R0:W-:Y:S01]  /*27e0*/  @!P0 STG.E.64 desc[UR8][R24.64], R14 ;  /* 0x0000000e18008986 */ /* 0x0001e2000c101b08 */
[----:B------:R-:W-:Y:S01]  /*27f0*/  @!P1 VIADD R27, R16, 0x1 ;  /* 0x00000001101b9836 */ /* 0x000fe20000000000 */
[----:B0-----:R-:W0:Y:S03]  /*2800*/  @!P1 LDC.64 R24, c[0x0][0x380] ;  /* 0x0000e000ff189b82 */ /* 0x001e260000000a00 */
        /* <DEDUP_REMOVED lines=14> */
[----:B------:R-:W-:Y:S01]  /*28f0*/  @!P0 IADD3 R27, PT, PT, R12, 0x1, RZ ;  /* 0x000000010c1b8810 */ /* 0x000fe20007ffe0ff */
[----:B0-----:R-:W0:Y:S04]  /*2900*/  @!P0 LDC.64 R24, c[0x0][0x380] ;  /* 0x0000e000ff188b82 */ /* 0x001e280000000a00 */
[----:B0-----:R-:W-:-:S05]  /*2910*/  @!P0 IMAD.WIDE R24, R27, 0x8, R24 ;  /* 0x000000081b188825 */ /* 0x001fca00078e0218 */
[----:B------:R-:W2:Y:S01]  /*2920*/  @!P0 LDG.E.64 R14, desc[UR8][R24.64] ;  /* 0x00000008180e8981 */ /* 0x000ea2000c1e1b00 */
[----:B------:R-:W-:Y:S01]  /*2930*/  VIADD R23, R23, 0x4 ;  /* 0x0000000417177836 */ /* 0x000fe20000000000 */
[C---:B------:R-:W-:Y:S01]  /*2940*/  LEA R19, R20.reuse, R19, 0x2 ;  /* 0x0000001314137211 */ /* 0x040fe200078e10ff */
[C---:B------:R-:W-:Y:S01]  /*2950*/  IMAD R21, R20.reuse, 0x4, R21 ;  /* 0x0000000414157824 */ /* 0x040fe200078e0215 */
[C---:B------:R-:W-:Y:S01]  /*2960*/  LEA R22, R20.reuse, R22, 0x2 ;  /* 0x0000001614167211 */ /* 0x040fe200078e10ff */
[C---:B------:R-:W-:Y:S01]  /*2970*/  IMAD R17, R20.reuse, 0x4, R17 ;  /* 0x0000000414117824 */ /* 0x040fe200078e0211 */
[C---:B------:R-:W-:Y:S02]  /*2980*/  LEA R18, R20.reuse, R18, 0x2 ;  /* 0x0000001214127211 */ /* 0x040fe400078e10ff */
[C---:B------:R-:W-:Y:S02]  /*2990*/  LEA R13, R20.reuse, R13, 0x2 ;  /* 0x0000000d140d7211 */ /* 0x040fe400078e10ff */
[----:B------:R-:W-:-:S02]  /*29a0*/  LEA R16, R20, R16, 0x2 ;  /* 0x0000001014107211 */ /* 0x000fc400078e10ff */
[----:B------:R-:W-:Y:S01]  /*29b0*/  LEA R12, R20, R12, 0x2 ;  /* 0x0000000c140c7211 */ /* 0x000fe200078e10ff */
[-C--:B--2---:R-:W-:Y:S01]  /*29c0*/  @!P0 FMUL R27, R15, R4.reuse ;  /* 0x000000040f1b8220 */ /* 0x084fe20000400000 */
[----:B------:R-:W-:-:S03]  /*29d0*/  @!P0 FMUL R26, R14, R4 ;  /* 0x000000040e1a8220 */ /* 0x000fc60000400000 */
[----:B------:R-:W-:-:S04]  /*29e0*/  @!P0 FMUL R29, R5, R27 ;  /* 0x0000001b051d8220 */ /* 0x000fc80000400000 */
[-C--:B------:R-:W-:Y:S01]  /*29f0*/  @!P0 FFMA R28, R6, R26.reuse, R29 ;  /* 0x0000001a061c8223 */ /* 0x080fe2000000001d */
[----:B------:R-:W-:-:S03]  /*2a00*/  @!P0 FMUL R26, R5, R26 ;  /* 0x0000001a051a8220 */ /* 0x000fc60000400000 */
[----:B------:R-:W-:Y:S01]  /*2a10*/  @!P0 FMUL R14, R28, R7 ;  /* 0x000000071c0e8220 */ /* 0x000fe20000400000 */
[----:B------:R-:W-:-:S04]  /*2a20*/  @!P0 FFMA R26, R6, R27, -R26 ;  /* 0x0000001b061a8223 */ /* 0x000fc8000000081a */
[----:B------:R-:W-:-:S05]  /*2a30*/  @!P0 FMUL R15, R26, R7 ;  /* 0x000000071a0f8220 */ /* 0x000fca0000400000 */
[----:B------:R0:W-:Y:S01]  /*2a40*/  @!P0 STG.E.64 desc[UR8][R24.64], R14 ;  /* 0x0000000e18008986 */ /* 0x0001e2000c101b08 */
[----:B------:R-:W-:-:S13]  /*2a50*/  ISETP.NE.AND P0, PT, R23, RZ, PT ;  /* 0x000000ff1700720c */ /* 0x000fda0003f05270 */
[----:B0-----:R-:W-:Y:S05]  /*2a60*/  @P0 BRA `(.L_x_332) ;  /* 0xfffffff800d40947 */ /* 0x001fea000383ffff */
.L_x_331:
[----:B------:R-:W-:Y:S05]  /*2a70*/  BSYNC.RECONVERGENT B0 ;  /* 0x0000000000007941 */ /* 0x000fea0003800200 */
.L_x_330:
[----:B------:R-:W-:Y:S05]  /*2a80*/  @!P2 EXIT ;  /* 0x000000000000a94d */ /* 0x000fea0003800000 */
[----:B------:R-:W0:Y:S01]  /*2a90*/  LDCU.64 UR4, c[0x0][0x390] ;  /* 0x00007200ff0477ac */ /* 0x000e220008000a00 */
[----:B------:R-:W-:Y:S01]  /*2aa0*/  IMAD R0, R0, R10, R2 ;  /* 0x0000000a00007224 */ /* 0x000fe200078e0202 */
[----:B------:R-:W-:Y:S01]  /*2ab0*/  IADD3 R8, PT, PT, -R8, RZ, RZ ;  /* 0x000000ff08087210 */ /* 0x000fe20007ffe1ff */
[----:B------:R-:W1:Y:S02]  /*2ac0*/  LDCU UR7, c[0x0][0x394] ;  /* 0x00007280ff0777ac */ /* 0x000e640008000800 */
[----:B------:R-:W-:-:S05]  /*2ad0*/  IMAD R0, R0, UR6, R3 ;  /* 0x0000000600007c24 */ /* 0x000fca000f8e0203 */
[C---:B------:R-:W-:Y:S01]  /*2ae0*/  IADD3 R13, PT, PT, R0.reuse, 0x1, RZ ;  /* 0x00000001000d7810 */ /* 0x040fe20007ffe0ff */
[----:B0-----:R-:W-:-:S04]  /*2af0*/  VIADD R2, R0, UR4 ;  /* 0x0000000400027c36 */ /* 0x001fc80008000000 */
[----:B-1----:R-:W-:-:S07]  /*2b00*/  IMAD R15, R9, UR5, R2 ;  /* 0x00000005090f7c24 */ /* 0x002fce000f8e0202 */
.L_x_333:
[----:B------:R-:W-:-:S05]  /*2b10*/  VIADD R0, R13, 0xffffffff ;  /* 0xffffffff0d007836 */ /* 0x000fca0000000000 */
[----:B------:R-:W-:-:S04]  /*2b20*/  ISETP.GE.AND P0, PT, R0, R11, PT ;  /* 0x0000000b0000720c */ /* 0x000fc80003f06270 */
[----:B------:R-:W-:-:S04]  /*2b30*/  ISETP.GE.OR P0, PT, R9, UR7, P0 ;  /* 0x0000000709007c0c */ /* 0x000fc80008706670 */
[----:B------:R-:W-:-:S13]  /*2b40*/  ISETP.EQ.OR P0, PT, R13, 0x1, P0 ;  /* 0x000000010d00780c */ /* 0x000fda0000702670 */
[----:B------:R-:W0:Y:S01]  /*2b50*/  @!P0 LDC.64 R2, c[0x0][0x380] ;  /* 0x0000e000ff028b82 */ /* 0x000e220000000a00 */
[----:B------:R-:W-:-:S05]  /*2b60*/  @!P0 IADD3 R17, PT, PT, R15, 0x1, RZ ;  /* 0x000000010f118810 */ /* 0x000fca0007ffe0ff */
[----:B0-----:R-:W-:-:S05]  /*2b70*/  @!P0 IMAD.WIDE R2, R17, 0x8, R2 ;  /* 0x0000000811028825 */ /* 0x001fca00078e0202 */
[----:B------:R-:W2:Y:S01]  /*2b80*/  @!P0 LDG.E.64 R16, desc[UR8][R2.64] ;  /* 0x0000000802108981 */ /* 0x000ea2000c1e1b00 */
[----:B------:R-:W-:Y:S01]  /*2b90*/  IADD3 R8, PT, PT, R8, 0x1, RZ ;  /* 0x0000000108087810 */ /* 0x000fe20007ffe0ff */
[C---:B------:R-:W-:Y:S01]  /*2ba0*/  IMAD.IADD R13, R20.reuse, 0x1, R13 ;  /* 0x00000001140d7824 */ /* 0x040fe200078e020d */
[----:B------:R-:W-:Y:S01]  /*2bb0*/  IADD3 R15, PT, PT, R20, R15, RZ ;  /* 0x0000000f140f7210 */ /* 0x000fe20007ffe0ff */
[-C--:B--2---:R-:W-:Y:S01]  /*2bc0*/  @!P0 FMUL R17, R17, R4.reuse ;  /* 0x0000000411118220 */ /* 0x084fe20000400000 */
[----:B------:R-:W-:-:S03]  /*2bd0*/  @!P0 FMUL R16, R16, R4 ;  /* 0x0000000410108220 */ /* 0x000fc60000400000 */
[C---:B------:R-:W-:Y:S01]  /*2be0*/  @!P0 FMUL R19, R5.reuse, R17 ;  /* 0x0000001105138220 */ /* 0x040fe20000400000 */
[----:B------:R-:W-:-:S03]  /*2bf0*/  @!P0 FMUL R0, R5, R16 ;  /* 0x0000001005008220 */ /* 0x000fc60000400000 */
[C---:B------:R-:W-:Y:S01]  /*2c00*/  @!P0 FFMA R16, R6.reuse, R16, R19 ;  /* 0x0000001006108223 */ /* 0x040fe20000000013 */
[----:B------:R-:W-:-:S03]  /*2c10*/  @!P0 FFMA R0, R6, R17, -R0 ;  /* 0x0000001106008223 */ /* 0x000fc60000000800 */
[-C--:B------:R-:W-:Y:S01]  /*2c20*/  @!P0 FMUL R16, R16, R7.reuse ;  /* 0x0000000710108220 */ /* 0x080fe20000400000 */
[----:B------:R-:W-:-:S05]  /*2c30*/  @!P0 FMUL R17, R0, R7 ;  /* 0x0000000700118220 */ /* 0x000fca0000400000 */
[----:B------:R0:W-:Y:S01]  /*2c40*/  @!P0 STG.E.64 desc[UR8][R2.64], R16 ;  /* 0x0000001002008986 */ /* 0x0001e2000c101b08 */
[----:B------:R-:W-:-:S13]  /*2c50*/  ISETP.NE.AND P0, PT, R8, RZ, PT ;  /* 0x000000ff0800720c */ /* 0x000fda0003f05270 */
[----:B0-----:R-:W-:Y:S05]  /*2c60*/  @P0 BRA `(.L_x_333) ;  /* 0xfffffffc00a80947 */ /* 0x001fea000383ffff */
[----:B------:R-:W-:Y:S05]  /*2c70*/  EXIT ;  /* 0x000000000000794d */ /* 0x000fea0003800000 */
        .weak           $__internal_13_$__cuda_sm20_rcp_rn_f32_slowpath
        .type           $__internal_13_$__cuda_sm20_rcp_rn_f32_slowpath,@function
        .size           $__internal_13_$__cuda_sm20_rcp_rn_f32_slowpath,($__internal_14_$__cuda_sm20_sqrt_rn_f32_slowpath - $__internal_13_$__cuda_sm20_rcp_rn_f32_slowpath)
$__internal_13_$__cuda_sm20_rcp_rn_f32_slowpath:
[----:B------:R-:W-:-:S04]  /*2c80*/  SHF.L.U32 R11, R7, 0x1, RZ ;  /* 0x00000001070b7819 */ /* 0x000fc800000006ff */
[----:B------:R-:W-:-:S04]  /*2c90*/  SHF.R.U32.HI R11, RZ, 0x18, R11 ;  /* 0x00000018ff0b7819 */ /* 0x000fc8000001160b */
[----:B------:R-:W-:-:S13]  /*2ca0*/  ISETP.NE.U32.AND P0, PT, R11, RZ, PT ;  /* 0x000000ff0b00720c */ /* 0x000fda0003f05070 */
[----:B------:R-:W-:Y:S05]  /*2cb0*/  @P0 BRA `(.L_x_334) ;  /* 0x00000000002c0947 */ /* 0x000fea0003800000 */
[----:B------:R-:W-:-:S05]  /*2cc0*/  IMAD.SHL.U32 R11, R7, 0x2, RZ ;  /* 0x00000002070b7824 */ /* 0x000fca00078e00ff */
[----:B------:R-:W-:-:S13]  /*2cd0*/  ISETP.NE.AND P0, PT, R11, RZ, PT ;  /* 0x000000ff0b00720c */ /* 0x000fda0003f05270 */
[----:B------:R2:W3:Y:S01]  /*2ce0*/  @!P0 MUFU.RCP R11, R7 ;  /* 0x00000007000b8308 */ /* 0x0004e20000001000 */
[----:B------:R-:W-:Y:S05]  /*2cf0*/  @!P0 BRA `(.L_x_335) ;  /* 0x0000000000a48947 */ /* 0x000fea0003800000 */
[----:B------:R-:W-:-:S04]  /*2d00*/  FFMA R12, R7, 1.84467440737095516160e+19, RZ ;  /* 0x5f800000070c7823 */ /* 0x000fc800000000ff */
[----:B--2---:R-:W3:Y:S02]  /*2d10*/  MUFU.RCP R7, R12 ;  /* 0x0000000c00077308 */ /* 0x004ee40000001000 */
[----:B---3--:R-:W-:-:S04]  /*2d20*/  FFMA R11, R12, R7, -1 ;  /* 0xbf8000000c0b7423 */ /* 0x008fc80000000007 */
[----:B------:R-:W-:-:S04]  /*2d30*/  FADD.FTZ R16, -R11, -RZ ;  /* 0x800000ff0b107221 */ /* 0x000fc80000010100 */
[----:B------:R-:W-:-:S04]  /*2d40*/  FFMA R7, R7, R16, R7 ;  /* 0x0000001007077223 */ /* 0x000fc80000000007 */
[----:B------:R-:W-:Y:S01]  /*2d50*/  FFMA R11, R7, 1.84467440737095516160e+19, RZ ;  /* 0x5f800000070b7823 */ /* 0x000fe200000000ff */
[----:B------:R-:W-:Y:S06]  /*2d60*/  BRA `(.L_x_335) ;  /* 0x0000000000887947 */ /* 0x000fec0003800000 */
.L_x_334:
        /* <DEDUP_REMOVED lines=24> */
[----:B------:R-:W-:-:S04]  /*2ef0*/  SEL R12, RZ, 0x1, !P0 ;  /* 0x00000001ff0c7807 */ /* 0x000fc80004000000 */
[----:B------:R-:W-:-:S04]  /*2f00*/  IADD3 R12, PT, PT, -R12, RZ, RZ ;  /* 0x000000ff0c0c7210 */ /* 0x000fc80007ffe1ff */
[----:B------:R-:W-:Y:S02]  /*2f10*/  ISETP.GE.AND P0, PT, R12, RZ, PT ;  /* 0x000000ff0c00720c */ /* 0x000fe40003f06270 */
[----:B------:R-:W-:-:S04]  /*2f20*/  IADD3 R12, PT, PT, R11, -0xfc, RZ ;  /* 0xffffff040b0c7810 */ /* 0x000fc80007ffe0ff */
[----:B------:R-:W-:-:S07]  /*2f30*/  SHF.R.U32.HI R12, RZ, R12, R15 ;  /* 0x0000000cff0c7219 */ /* 0x000fce000001160f */
[----:B------:R-:W-:-:S05]  /*2f40*/  @!P0 VIADD R12, R12, 0x1 ;  /* 0x000000010c0c8836 */ /* 0x000fca0000000000 */
[----:B------:R-:W-:-:S04]  /*2f50*/  @!P1 SHF.L.U32 R12, R12, 0x1, RZ ;  /* 0x000000010c0c9819 */ /* 0x000fc800000006ff */
[----:B------:R-:W-:Y:S01]  /*2f60*/  LOP3.LUT R11, R12, 0x80000000, R7, 0xf8, !PT ;  /* 0x800000000c0b7812 */ /* 0x000fe200078ef807 */
[----:B------:R-:W-:Y:S06]  /*2f70*/  BRA `(.L_x_335) ;  /* 0x0000000000047947 */ /* 0x000fec0003800000 */
.L_x_336:
[----:B------:R0:W1:Y:S02]  /*2f80*/  MUFU.RCP R11, R7 ;  /* 0x00000007000b7308 */ /* 0x0000640000001000 */
.L_x_335:
[----:B0123--:R-:W-:Y:S01]  /*2f90*/  MOV R7, R11 ;  /* 0x0000000b00077202 */ /* 0x00ffe20000000f00 */
[----:B------:R-:W-:-:S04]  /*2fa0*/  IMAD.MOV.U32 R11, RZ, RZ, 0x0 ;  /* 0x00000000ff0b7424 */ /* 0x000fc800078e00ff */
[----:B------:R-:W-:Y:S05]  /*2fb0*/  RET.REL.NODEC R10 `(_Z5cInv2P6float2S0_ii) ;  /* 0xffffffd00a107950 */ /* 0x000fea0003c3ffff */
        .weak           $__internal_14_$__cuda_sm20_sqrt_rn_f32_slowpath
        .type           $__internal_14_$__cuda_sm20_sqrt_rn_f32_slowpath,@function
        .size           $__internal_14_$__cuda_sm20_sqrt_rn_f32_slowpath,($__internal_15_$__cuda_sm3x_div_rn_noftz_f32_slowpath - $__internal_14_$__cuda_sm20_sqrt_rn_f32_slowpath)
$__internal_14_$__cuda_sm20_sqrt_rn_f32_slowpath:
[----:B------:R-:W-:-:S13]  /*2fc0*/  LOP3.LUT P0, RZ, R15, 0x7fffffff, RZ, 0xc0, !PT ;  /* 0x7fffffff0fff7812 */ /* 0x000fda000780c0ff */
[----:B------:R-:W-:Y:S01]  /*2fd0*/  @!P0 MOV R5, R15 ;  /* 0x0000000f00058202 */ /* 0x000fe20000000f00 */
        /* <DEDUP_REMOVED lines=11> */
[----:B------:R-:W-:Y:S01]  /*3090*/  @P0 FMUL.FTZ R23, R5, 0.5 ;  /* 0x3f00000005170820 */ /* 0x000fe20000410000 */
[----:B------:R-:W-:Y:S02]  /*30a0*/  @!P0 IMAD.MOV.U32 R5, RZ, RZ, R15 ;  /* 0x000000ffff058224 */ /* 0x000fe400078e000f */
[----:B------:R-:W-:-:S04]  /*30b0*/  @P0 FADD.FTZ R21, -R9, -RZ ;  /* 0x800000ff09150221 */ /* 0x000fc80000010100 */
[----:B------:R-:W-:-:S04]  /*30c0*/  @P0 FFMA R22, R9, R21, R8 ;  /* 0x0000001509160223 */ /* 0x000fc80000000008 */
[----:B------:R-:W-:-:S04]  /*30d0*/  @P0 FFMA R22, R22, R23, R9 ;  /* 0x0000001716160223 */ /* 0x000fc80000000009 */
[----:B------:R-:W-:-:S07]  /*30e0*/  @P0 FMUL.FTZ R5, R22, 2.3283064365386962891e-10 ;  /* 0x2f80000016050820 */ /* 0x000fce0000410000 */
.L_x_337:
[----:B------:R-:W-:Y:S01]  /*30f0*/  HFMA2 R9, -RZ, RZ, 0, 0 ;  /* 0x00000000ff097431 */ /* 0x000fe200000001ff */
[----:B------:R-:W-:-:S04]  /*3100*/  MOV R8, R24 ;  /* 0x0000001800087202 */ /* 0x000fc80000000f00 */
[----:B------:R-:W-:Y:S05]  /*3110*/  RET.REL.NODEC R8 `(_Z5cInv2P6float2S0_ii) ;  /* 0xffffffcc08b87950 */ /* 0x000fea0003c3ffff */
        .weak           $__internal_15_$__cuda_sm3x_div_rn_noftz_f32_slowpath
        .type           $__internal_15_$__cuda_sm3x_div_rn_noftz_f32_slowpath,@function
        .size           $__internal_15_$__cuda_sm3x_div_rn_noftz_f32_slowpath,(.L_x_365 - $__internal_15_$__cuda_sm3x_div_rn_noftz_f32_slowpath)
$__internal_15_$__cuda_sm3x_div_rn_noftz_f32_slowpath:
[----:B------:R-:W-:Y:S01]  /*3120*/  SHF.R.U32.HI R9, RZ, 0x17, R8 ;  /* 0x00000017ff097819 */ /* 0x000fe20000011608 */
[----:B------:R-:W-:Y:S01]  /*3130*/  BSSY.RECONVERGENT B4, `(.L_x_338) ;  /* 0x0000062000047945 */ /* 0x000fe20003800200 */
[----:B------:R-:W-:Y:S02]  /*3140*/  SHF.R.U32.HI R24, RZ, 0x17, R5 ;  /* 0x00000017ff187819 */ /* 0x000fe40000011605 */
[----:B------:R-:W-:Y:S02]  /*3150*/  LOP3.LUT R9, R9, 0xff, RZ, 0xc0, !PT ;  /* 0x000000ff09097812 */ /* 0x000fe400078ec0ff */
[----:B------:R-:W-:-:S03]  /*3160*/  LOP3.LUT R24, R24, 0xff, RZ, 0xc0, !PT ;  /* 0x000000ff18187812 */ /* 0x000fc600078ec0ff */
[----:B------:R-:W-:Y:S01]  /*3170*/  VIADD R25, R9, 0xffffffff ;  /* 0xffffffff09197836 */ /* 0x000fe20000000000 */
[----:B------:R-:W-:-:S04]  /*3180*/  IADD3 R23, PT, PT, R24, -0x1, RZ ;  /* 0xffffffff18177810 */ /* 0x000fc80007ffe0ff */
        /* <DEDUP_REMOVED lines=22> */
[----:B------:R-:W-:Y:S01]  /*32f0*/  @P0 IMAD.MOV.U32 R22, RZ, RZ, RZ ;  /* 0x000000ffff160224 */ /* 0x000fe200078e00ff */
[----:B------:R-:W-:Y:S01]  /*3300*/  @!P0 MOV R22, 0xffffffc0 ;  /* 0xffffffc000168802 */ /* 0x000fe20000000f00 */
[----:B------:R-:W-:Y:S01]  /*3310*/  @!P0 FFMA R5, R5, 1.84467440737095516160e+19, RZ ;  /* 0x5f80000005058823 */ /* 0x000fe200000000ff */
[----:B------:R-:W-:Y:S02]  /*3320*/  @!P1 FFMA R8, R8, 1.84467440737095516160e+19, RZ ;  /* 0x5f80000008089823 */ /* 0x000fe400000000ff */
[----:B------:R-:W-:-:S07]  /*3330*/  @!P1 IADD3 R22, PT, PT, R22, 0x40, RZ ;  /* 0x0000004016169810 */ /* 0x000fce0007ffe0ff */
.L_x_339:
[----:B------:R-:W-:Y:S01]  /*3340*/  LEA R23, R9, 0xc0800000, 0x17 ;  /* 0xc080000009177811 */ /* 0x000fe200078eb8ff */
[----:B------:R-:W-:Y:S01]  /*3350*/  BSSY.RECONVERGENT B5, `(.L_x_344) ;  /* 0x0000036000057945 */ /* 0x000fe20003800200 */
[----:B------:R-:W-:-:S03]  /*3360*/  IADD3 R24, PT, PT, R24, -0x7f, RZ ;  /* 0xffffff8118187810 */ /* 0x000fc60007ffe0ff */
        /* <DEDUP_REMOVED lines=15> */
[----:B------:R-:W-:-:S05]  /*3460*/  IMAD.IADD R9, R9, 0x1, R25 ;  /* 0x0000000109097824 */ /* 0x000fca00078e0219 */
        /* <DEDUP_REMOVED lines=11> */
[C---:B------:R-:W-:Y:S02]  /*3520*/  ISETP.NE.AND P4, PT, R9.reuse, RZ, PT ;  /* 0x000000ff0900720c */ /* 0x040fe40003f85270 */
[----:B------:R-:W-:Y:S02]  /*3530*/  ISETP.NE.AND P1, PT, R9, RZ, PT ;  /* 0x000000ff0900720c */ /* 0x000fe40003f25270 */
[----:B------:R-:W-:Y:S01]  /*3540*/  LOP3.LUT R24, R22, 0x7fffff, RZ, 0xc0, !PT ;  /* 0x007fffff16187812 */ /* 0x000fe200078ec0ff */
[CCC-:B------:R-:W-:Y:S01]  /*3550*/  FFMA.RP R22, R23.reuse, R5.reuse, R26.reuse ;  /* 0x0000000517167223 */ /* 0x1c0fe2000000801a */
[----:B------:R-:W-:Y:S01]  /*3560*/  FFMA.RM R5, R23, R5, R26 ;  /* 0x0000000517057223 */ /* 0x000fe2000000401a */
[----:B------:R-:W-:Y:S01]  /*3570*/  IADD3 R23, PT, PT, R9, 0x20, RZ ;  /* 0x0000002009177810 */ /* 0x000fe20007ffe0ff */
[----:B------:R-:W-:Y:S01]  /*3580*/  IMAD.MOV R9, RZ, RZ, -R9 ;  /* 0x000000ffff097224 */ /* 0x000fe200078e0a09 */
        /* <DEDUP_REMOVED lines=14> */
.L_x_346:
[----:B------:R-:W-:-:S04]  /*3670*/  LOP3.LUT R8, R8, 0x80000000, RZ, 0xc0, !PT ;  /* 0x8000000008087812 */ /* 0x000fc800078ec0ff */
[----:B------:R-:W-:Y:S01]  /*3680*/  LOP3.LUT R8, R8, 0x7f800000, RZ, 0xfc, !PT ;  /* 0x7f80000008087812 */ /* 0x000fe200078efcff */
[----:B------:R-:W-:Y:S06]  /*3690*/  BRA `(.L_x_347) ;  /* 0x0000000000047947 */ /* 0x000fec0003800000 */
.L_x_345:
[----:B------:R-:W-:-:S07]  /*36a0*/  LEA R8, R25, R8, 0x17 ;  /* 0x0000000819087211 */ /* 0x000fce00078eb8ff */
.L_x_347:
[----:B------:R-:W-:Y:S05]  /*36b0*/  BSYNC.RECONVERGENT B5 ;  /* 0x0000000000057941 */ /* 0x000fea0003800200 */
.L_x_344:
[----:B------:R-:W-:Y:S05]  /*36c0*/  BRA `(.L_x_348) ;  /* 0x0000000000207947 */ /* 0x000fea0003800000 */
.L_x_343:
[----:B------:R-:W-:-:S04]  /*36d0*/  LOP3.LUT R8, R8, 0x80000000, R5, 0x48, !PT ;  /* 0x8000000008087812 */ /* 0x000fc800078e4805 */
[----:B------:R-:W-:Y:S01]  /*36e0*/  LOP3.LUT R8, R8, 0x7f800000, RZ, 0xfc, !PT ;  /* 0x7f80000008087812 */ /* 0x000fe200078efcff */
[----:B------:R-:W-:Y:S06]  /*36f0*/  BRA `(.L_x_348) ;  /* 0x0000000000147947 */ /* 0x000fec0003800000 */
.L_x_342:
[----:B------:R-:W-:Y:S01]  /*3700*/  LOP3.LUT R8, R8, 0x80000000, R5, 0x48, !PT ;  /* 0x8000000008087812 */ /* 0x000fe200078e4805 */
[----:B------:R-:W-:Y:S06]  /*3710*/  BRA `(.L_x_348) ;  /* 0x00000000000c7947 */ /* 0x000fec0003800000 */
.L_x_341:
[----:B------:R-:W0:Y:S01]  /*3720*/  MUFU.RSQ R8, -QNAN ;  /* 0xffc0000000087908 */ /* 0x000e220000001400 */
[----:B------:R-:W-:Y:S05]  /*3730*/  BRA `(.L_x_348) ;  /* 0x0000000000047947 */ /* 0x000fea0003800000 */
.L_x_340:
[----:B------:R-:W-:-:S07]  /*3740*/  FADD.FTZ R8, R5, R8 ;  /* 0x0000000805087221 */ /* 0x000fce0000010000 */
.L_x_348:
[----:B------:R-:W-:Y:S05]  /*3750*/  BSYNC.RECONVERGENT B4 ;  /* 0x0000000000047941 */ /* 0x000fea0003800200 */
.L_x_338:
[----:B------:R-:W-:Y:S02]  /*3760*/  HFMA2 R9, -RZ, RZ, 0, 0 ;  /* 0x00000000ff097431 */ /* 0x000fe400000001ff */
[----:B0-----:R-:W-:Y:S01]  /*3770*/  IMAD.MOV.U32 R5, RZ, RZ, R8 ;  /* 0x000000ffff057224 */ /* 0x001fe200078e0008 */
[----:B------:R-:W-:-:S04]  /*3780*/  MOV R8, R21 ;  /* 0x0000001500087202 */ /* 0x000fc80000000f00 */
[----:B------:R-:W-:Y:S05]  /*3790*/  RET.REL.NODEC R8 `(_Z5cInv2P6float2S0_ii) ;  /* 0xffffffc808187950 */ /* 0x000fea0003c3ffff */
.L_x_349:
        /* <DEDUP_REMOVED lines=14> */
.L_x_365:


//--------------------- .nv.global.init           --------------------------
	.section	.nv.global.init,"aw",@progbits
	.align	4
.nv.global.init:
	.type		__cudart_i2opi_f,@object
	.size		__cudart_i2opi_f,(.L_0 - __cudart_i2opi_f)
__cudart_i2opi_f:
        /*0000*/ 	.byte	0x41, 0x90, 0x43, 0x3c, 0x99, 0x95, 0x62, 0xdb, 0xc0, 0xdd, 0x34, 0xf5, 0xd1, 0x57, 0x27, 0xfc
        /*0010*/ 	.byte	0x29, 0x15, 0x44, 0x4e, 0x6e, 0x83, 0xf9, 0xa2
.L_0:


//--------------------- .nv.shared.reserved.0     --------------------------
	.section	.nv.shared.reserved.0,"aw",@nobits
	.weak		__nv_reservedSMEM_offset_0_alias
	.size		__nv_reservedSMEM_offset_0_alias, 0, 64
	.other		__nv_reservedSMEM_offset_0_alias,@"STO_CUDA_RESERVED_SHARED STV_DEFAULT"
__nv_reservedSMEM_offset_0_alias:
	.zero		0
	.zero		64


//--------------------- .nv.shared._Z6bChol2P6float2ii --------------------------
	.section	.nv.shared._Z6bChol2P6float2ii,"aw",@nobits
	.sectionflags	@""
	.align	8
.nv.shared._Z6bChol2P6float2ii:
	.zero		1032


//--------------------- .nv.shared._Z5cInv2P6float2S0_ii --------------------------
	.section	.nv.shared._Z5cInv2P6float2S0_ii,"aw",@nobits
	.sectionflags	@""
	.align	8
.nv.shared._Z5cInv2P6float2S0_ii:
	.zero		1032


//--------------------- .nv.constant0._Z18transpose_and_multPK6float2PS_iiS1_S1_S2_iii --------------------------
	.section	.nv.constant0._Z18transpose_and_multPK6float2PS_iiS1_S1_S2_iii,"a",@progbits
	.sectionflags	@""
	.align	4
.nv.constant0._Z18transpose_and_multPK6float2PS_iiS1_S1_S2_iii:
	.zero		956


//--------------------- .nv.constant0._Z29Ltriangle_complex_matrix_multPK6float2S1_PS_iii --------------------------
	.section	.nv.constant0._Z29Ltriangle_complex_matrix_multPK6float2S1_PS_iii,"a",@progbits
	.sectionflags	@""
	.align	4
.nv.constant0._Z29Ltriangle_complex_matrix_multPK6float2S1_PS_iii:
	.zero		932


//--------------------- .nv.constant0._Z19complex_matrix_multPK6float2S1_PS_iii --------------------------
	.section	.nv.constant0._Z19complex_matrix_multPK6float2S1_PS_iii,"a",@progbits
	.sectionflags	@""
	.align	4
.nv.constant0._Z19complex_matrix_multPK6float2S1_PS_iii:
	.zero		932


//--------------------- .nv.constant0._Z19hermitian_transposePK6float2PS_ii --------------------------
	.section	.nv.constant0._Z19hermitian_transposePK6float2PS_ii,"a",@progbits
	.sectionflags	@""
	.align	4
.nv.constant0._Z19hermitian_transposePK6float2PS_ii:
	.zero		920


//--------------------- .nv.constant0._Z5bCholP6float2ii --------------------------
	.section	.nv.constant0._Z5bCholP6float2ii,"a",@progbits
	.sectionflags	@""
	.align	4
.nv.constant0._Z5bCholP6float2ii:
	.zero		912


//--------------------- .nv.constant0._Z6bChol2P6float2ii --------------------------
	.section	.nv.constant0._Z6bChol2P6float2ii,"a",@progbits
	.sectionflags	@""
	.align	4
.nv.constant0._Z6bChol2P6float2ii:
	.zero		912


//--------------------- .nv.constant0._Z6bChol3P6float2S0_ii --------------------------
	.section	.nv.constant0._Z6bChol3P6float2S0_ii,"a",@progbits
	.sectionflags	@""
	.align	4
.nv.constant0._Z6bChol3P6float2S0_ii:
	.zero		920


//--------------------- .nv.constant0._Z5cInv1P6float2S0_ii --------------------------
	.section	.nv.constant0._Z5cInv1P6float2S0_ii,"a",@progbits
	.sectionflags	@""
	.align	4
.nv.constant0._Z5cInv1P6float2S0_ii:
	.zero		920


//--------------------- .nv.constant0._Z5cInv2P6float2S0_ii --------------------------
	.section	.nv.constant0._Z5cInv2P6float2S0_ii,"a",@progbits
	.sectionflags	@""
	.align	4
.nv.constant0._Z5cInv2P6float2S0_ii:
	.zero		920


//--------------------- SYMBOLS --------------------------

	.type		.nv.reservedSmem.offset0,@object
	.size		.nv.reservedSmem.offset0,0x4
	.type		.nv.reservedSmem.cap,@object
	.size		.nv.reservedSmem.cap,0x4
